def attn_fwd(
    Q,
    K,
    V,
    Out,
    Lse,
    sm_scale,
    stride_qz,
    stride_qh,
    stride_qm,
    stride_qk,
    stride_kz,
    stride_kh,
    stride_kn,
    stride_kk,
    stride_vz,
    stride_vh,
    stride_vn,
    stride_vk,
    stride_oz,
    stride_oh,
    stride_om,
    stride_ok,
    seqlen_q,
    seqlen_k,
    BLOCK_M: tl.constexpr,
    BLOCK_N: tl.constexpr,
    HEAD_DIM: tl.constexpr,
    CAUSAL: tl.constexpr,
):
    start_m = tl.program_id(0)
    off_hz = tl.program_id(1)
    q_off = off_hz * stride_qh
    k_off = off_hz * stride_kh
    v_off = off_hz * stride_vh
    offs_m = start_m * BLOCK_M + tl.arange(0, BLOCK_M)
    offs_d = tl.arange(0, HEAD_DIM)
    offs_n = tl.arange(0, BLOCK_N)
    q_ptrs = Q + q_off + offs_m[:, None] * stride_qm + offs_d[None, :] * stride_qk
    k_ptrs = K + k_off + offs_d[:, None] * stride_kk + offs_n[None, :] * stride_kn
    v_ptrs = V + v_off + offs_n[:, None] * stride_vn + offs_d[None, :] * stride_vk
    m_i = tl.full([BLOCK_M], float("-inf"), dtype=tl.float32)
    l_i = tl.zeros([BLOCK_M], dtype=tl.float32) + 1.0
    acc = tl.zeros([BLOCK_M, HEAD_DIM], dtype=tl.float32)
    q = tl.load(q_ptrs)
    acc, l_i, m_i = _attn_fwd_inner(
        acc,
        l_i,
        m_i,
        q,
        k_ptrs,
        v_ptrs,
        sm_scale,
        stride_kn,
        stride_vn,
        start_m,
        seqlen_k,
        BLOCK_M,
        BLOCK_N,
        HEAD_DIM,
        CAUSAL,
    )
    acc = acc / l_i[:, None]
    lse = m_i + tl.math.log2(l_i) / 1.4426950408889634
    o_ptrs = (
        Out
        + off_hz * stride_oh
        + offs_m[:, None] * stride_om
        + offs_d[None, :] * stride_ok
    )
    tl.store(o_ptrs, acc.to(Out.dtype.element_ty))
    tl.store(Lse + off_hz * seqlen_q + offs_m, lse)

# config = {"BLOCK_M": 128, "BLOCK_N": 32, "HEAD_DIM": 512, "arch": "sm_90", "causal": true, "dtype": "bf16", "num_stages": 4, "num_warps": 4}
# arch = sm_90


// ===== COMPILED SASS (sm_90a) =====

	.target	sm_90a

	.elftype	@"ET_EXEC"


//--------------------- .note.nv.tkinfo           --------------------------
	.section	.note.nv.tkinfo,"",@"SHT_NOTE"
	.sectionflags	@"SHF_NOTE_NV_TKINFO"
	.tkinfo
        /*0018*/ 	.word	0x00000002
        /*0030*/ 	.string	""
        /*0030*/ 	.string	"ptxas"
        /*0030*/ 	.string	"Cuda compilation tools, release 13.0, V13.0.88"
        /*0030*/ 	.string	"Build cuda_13.0.r13.0/compiler.36424714_0"
        /*0030*/ 	.string	"-v  -suppress-debug-info  -lineinfo  -arch sm_90a "



//--------------------- .note.nv.cuinfo           --------------------------
	.section	.note.nv.cuinfo,"",@"SHT_NOTE"
	.sectionflags	@"SHF_NOTE_NV_CUINFO"
        /*0018*/ 	.short	0x0002
        /*001a*/ 	.short	0x005a
        /*001c*/ 	.short	0x0082
	.zero		2


//--------------------- .nv.info                  --------------------------
	.section	.nv.info,"",@"SHT_CUDA_INFO"
	.align	4


	//----- nvinfo : EIATTR_REGCOUNT
	.align		4
        /*0000*/ 	.byte	0x04, 0x2f
        /*0002*/ 	.short	(.L_2 - .L_1)
	.align		4
.L_1:
        /*0004*/ 	.word	index@(attn_fwd)
        /*0008*/ 	.word	0x000000ff


	//----- nvinfo : EIATTR_FRAME_SIZE
	.align		4
.L_2:
        /*000c*/ 	.byte	0x04, 0x11
        /*000e*/ 	.short	(.L_4 - .L_3)
	.align		4
.L_3:
        /*0010*/ 	.word	index@(attn_fwd)
        /*0014*/ 	.word	0x000012e0


	//----- nvinfo : EIATTR_MIN_STACK_SIZE
	.align		4
.L_4:
        /*0018*/ 	.byte	0x04, 0x12
        /*001a*/ 	.short	(.L_6 - .L_5)
	.align		4
.L_5:
        /*001c*/ 	.word	index@(attn_fwd)
        /*0020*/ 	.word	0x000012e0
.L_6:


//--------------------- .nv.compat                --------------------------
	.section	.nv.compat,"",@"SHT_CUDA_COMPAT_INFO"
	.align	4
        /*0000*/ 	.byte	0x02, 0x09, 0x01, 0x00, 0x02, 0x02, 0x04, 0x00, 0x02, 0x05, 0x05, 0x00, 0x03, 0x07, 0x01, 0x01
        /*0010*/ 	.byte	0x02, 0x03, 0x00, 0x00, 0x02, 0x06, 0x01, 0x00, 0x04, 0x0b, 0x08, 0x00, 0x00, 0x00, 0x00, 0x00
        /*0020*/ 	.byte	0x00, 0x00, 0x00, 0x00


//--------------------- .nv.info.attn_fwd         --------------------------
	.section	.nv.info.attn_fwd,"",@"SHT_CUDA_INFO"
	.sectionflags	@""
	.align	4


	//----- nvinfo : EIATTR_CUDA_API_VERSION
	.align		4
        /*0000*/ 	.byte	0x04, 0x37
        /*0002*/ 	.short	(.L_8 - .L_7)
.L_7:
        /*0004*/ 	.word	0x00000082


	//----- nvinfo : EIATTR_KPARAM_INFO
	.align		4
.L_8:
        /*0008*/ 	.byte	0x04, 0x17
        /*000a*/ 	.short	(.L_10 - .L_9)
.L_9:
        /*000c*/ 	.word	0x00000000
        /*0010*/ 	.short	0x0019
        /*0012*/ 	.short	0x0080
        /*0014*/ 	.byte	0x00, 0xf4, 0x21, 0x00


	//----- nvinfo : EIATTR_KPARAM_INFO
	.align		4
.L_10:
        /*0018*/ 	.byte	0x04, 0x17
        /*001a*/ 	.short	(.L_12 - .L_11)
.L_11:
        /*001c*/ 	.word	0x00000000
        /*0020*/ 	.short	0x0018
        /*0022*/ 	.short	0x0078
        /*0024*/ 	.byte	0x00, 0xf4, 0x21, 0x00


	//----- nvinfo : EIATTR_KPARAM_INFO
	.align		4
.L_12:
        /*0028*/ 	.byte	0x04, 0x17
        /*002a*/ 	.short	(.L_14 - .L_13)
.L_13:
        /*002c*/ 	.word	0x00000000
        /*0030*/ 	.short	0x0017
        /*0032*/ 	.short	0x0070
        /*0034*/ 	.byte	0x00, 0xf0, 0x11, 0x00


	//----- nvinfo : EIATTR_KPARAM_INFO
	.align		4
.L_14:
        /*0038*/ 	.byte	0x04, 0x17
        /*003a*/ 	.short	(.L_16 - .L_15)
.L_15:
        /*003c*/ 	.word	0x00000000
        /*0040*/ 	.short	0x0016
        /*0042*/ 	.short	0x006c
        /*0044*/ 	.byte	0x00, 0xf0, 0x11, 0x00


	//----- nvinfo : EIATTR_KPARAM_INFO
	.align		4
.L_16:
        /*0048*/ 	.byte	0x04, 0x17
        /*004a*/ 	.short	(.L_18 - .L_17)
.L_17:
        /*004c*/ 	.word	0x00000000
        /*0050*/ 	.short	0x0015
        /*0052*/ 	.short	0x0068
        /*0054*/ 	.byte	0x00, 0xf0, 0x11, 0x00


	//----- nvinfo : EIATTR_KPARAM_INFO
	.align		4
.L_18:
        /*0058*/ 	.byte	0x04, 0x17
        /*005a*/ 	.short	(.L_20 - .L_19)
.L_19:
        /*005c*/ 	.word	0x00000000
        /*0060*/ 	.short	0x0014
        /*0062*/ 	.short	0x0064
        /*0064*/ 	.byte	0x00, 0xf0, 0x11, 0x00


	//----- nvinfo : EIATTR_KPARAM_INFO
	.align		4
.L_20:
        /*0068*/ 	.byte	0x04, 0x17
        /*006a*/ 	.short	(.L_22 - .L_21)
.L_21:
        /*006c*/ 	.word	0x00000000
        /*0070*/ 	.short	0x0013
        /*0072*/ 	.short	0x0060
        /*0074*/ 	.byte	0x00, 0xf0, 0x11, 0x00


	//----- nvinfo : EIATTR_KPARAM_INFO
	.align		4
.L_22:
        /*0078*/ 	.byte	0x04, 0x17
        /*007a*/ 	.short	(.L_24 - .L_23)
.L_23:
        /*007c*/ 	.word	0x00000000
        /*0080*/ 	.short	0x0012
        /*0082*/ 	.short	0x005c
        /*0084*/ 	.byte	0x00, 0xf0, 0x11, 0x00


	//----- nvinfo : EIATTR_KPARAM_INFO
	.align		4
.L_24:
        /*0088*/ 	.byte	0x04, 0x17
        /*008a*/ 	.short	(.L_26 - .L_25)
.L_25:
        /*008c*/ 	.word	0x00000000
        /*0090*/ 	.short	0x0011
        /*0092*/ 	.short	0x0058
        /*0094*/ 	.byte	0x00, 0xf0, 0x11, 0x00


	//----- nvinfo : EIATTR_KPARAM_INFO
	.align		4
.L_26:
        /*0098*/ 	.byte	0x04, 0x17
        /*009a*/ 	.short	(.L_28 - .L_27)
.L_27:
        /*009c*/ 	.word	0x00000000
        /*00a0*/ 	.short	0x0010
        /*00a2*/ 	.short	0x0054
        /*00a4*/ 	.byte	0x00, 0xf0, 0x11, 0x00


	//----- nvinfo : EIATTR_KPARAM_INFO
	.align		4
.L_28:
        /*00a8*/ 	.byte	0x04, 0x17
        /*00aa*/ 	.short	(.L_30 - .L_29)
.L_29:
        /*00ac*/ 	.word	0x00000000
        /*00b0*/ 	.short	0x000f
        /*00b2*/ 	.short	0x0050
        /*00b4*/ 	.byte	0x00, 0xf0, 0x11, 0x00


	//----- nvinfo : EIATTR_KPARAM_INFO
	.align		4
.L_30:
        /*00b8*/ 	.byte	0x04, 0x17
        /*00ba*/ 	.short	(.L_32 - .L_31)
.L_31:
        /*00bc*/ 	.word	0x00000000
        /*00c0*/ 	.short	0x000e
        /*00c2*/ 	.short	0x004c
        /*00c4*/ 	.byte	0x00, 0xf0, 0x11, 0x00


	//----- nvinfo : EIATTR_KPARAM_INFO
	.align		4
.L_32:
        /*00c8*/ 	.byte	0x04, 0x17
        /*00ca*/ 	.short	(.L_34 - .L_33)
.L_33:
        /*00cc*/ 	.word	0x00000000
        /*00d0*/ 	.short	0x000d
        /*00d2*/ 	.short	0x0048
        /*00d4*/ 	.byte	0x00, 0xf0, 0x11, 0x00


	//----- nvinfo : EIATTR_KPARAM_INFO
	.align		4
.L_34:
        /*00d8*/ 	.byte	0x04, 0x17
        /*00da*/ 	.short	(.L_36 - .L_35)
.L_35:
        /*00dc*/ 	.word	0x00000000
        /*00e0*/ 	.short	0x000c
        /*00e2*/ 	.short	0x0044
        /*00e4*/ 	.byte	0x00, 0xf0, 0x11, 0x00


	//----- nvinfo : EIATTR_KPARAM_INFO
	.align		4
.L_36:
        /*00e8*/ 	.byte	0x04, 0x17
        /*00ea*/ 	.short	(.L_38 - .L_37)
.L_37:
        /*00ec*/ 	.word	0x00000000
        /*00f0*/ 	.short	0x000b
        /*00f2*/ 	.short	0x0040
        /*00f4*/ 	.byte	0x00, 0xf0, 0x11, 0x00


	//----- nvinfo : EIATTR_KPARAM_INFO
	.align		4
.L_38:
        /*00f8*/ 	.byte	0x04, 0x17
        /*00fa*/ 	.short	(.L_40 - .L_39)
.L_39:
        /*00fc*/ 	.word	0x00000000
        /*0100*/ 	.short	0x000a
        /*0102*/ 	.short	0x003c
        /*0104*/ 	.byte	0x00, 0xf0, 0x11, 0x00


	//----- nvinfo : EIATTR_KPARAM_INFO
	.align		4
.L_40:
        /*0108*/ 	.byte	0x04, 0x17
        /*010a*/ 	.short	(.L_42 - .L_41)
.L_41:
        /*010c*/ 	.word	0x00000000
        /*0110*/ 	.short	0x0009
        /*0112*/ 	.short	0x0038
        /*0114*/ 	.byte	0x00, 0xf0, 0x11, 0x00


	//----- nvinfo : EIATTR_KPARAM_INFO
	.align		4
.L_42:
        /*0118*/ 	.byte	0x04, 0x17
        /*011a*/ 	.short	(.L_44 - .L_43)
.L_43:
        /*011c*/ 	.word	0x00000000
        /*0120*/ 	.short	0x0008
        /*0122*/ 	.short	0x0034
        /*0124*/ 	.byte	0x00, 0xf0, 0x11, 0x00


	//----- nvinfo : EIATTR_KPARAM_INFO
	.align		4
.L_44:
        /*0128*/ 	.byte	0x04, 0x17
        /*012a*/ 	.short	(.L_46 - .L_45)
.L_45:
        /*012c*/ 	.word	0x00000000
        /*0130*/ 	.short	0x0007
        /*0132*/ 	.short	0x0030
        /*0134*/ 	.byte	0x00, 0xf0, 0x11, 0x00


	//----- nvinfo : EIATTR_KPARAM_INFO
	.align		4
.L_46:
        /*0138*/ 	.byte	0x04, 0x17
        /*013a*/ 	.short	(.L_48 - .L_47)
.L_47:
        /*013c*/ 	.word	0x00000000
        /*0140*/ 	.short	0x0006
        /*0142*/ 	.short	0x002c
        /*0144*/ 	.byte	0x00, 0xf0, 0x11, 0x00


	//----- nvinfo : EIATTR_KPARAM_INFO
	.align		4
.L_48:
        /*0148*/ 	.byte	0x04, 0x17
        /*014a*/ 	.short	(.L_50 - .L_49)
.L_49:
        /*014c*/ 	.word	0x00000000
        /*0150*/ 	.short	0x0005
        /*0152*/ 	.short	0x0028
        /*0154*/ 	.byte	0x00, 0xf0, 0x11, 0x00


	//----- nvinfo : EIATTR_KPARAM_INFO
	.align		4
.L_50:
        /*0158*/ 	.byte	0x04, 0x17
        /*015a*/ 	.short	(.L_52 - .L_51)
.L_51:
        /*015c*/ 	.word	0x00000000
        /*0160*/ 	.short	0x0004
        /*0162*/ 	.short	0x0020
        /*0164*/ 	.byte	0x00, 0xf4, 0x21, 0x00


	//----- nvinfo : EIATTR_KPARAM_INFO
	.align		4
.L_52:
        /*0168*/ 	.byte	0x04, 0x17
        /*016a*/ 	.short	(.L_54 - .L_53)
.L_53:
        /*016c*/ 	.word	0x00000000
        /*0170*/ 	.short	0x0003
        /*0172*/ 	.short	0x0018
        /*0174*/ 	.byte	0x00, 0xf4, 0x21, 0x00


	//----- nvinfo : EIATTR_KPARAM_INFO
	.align		4
.L_54:
        /*0178*/ 	.byte	0x04, 0x17
        /*017a*/ 	.short	(.L_56 - .L_55)
.L_55:
        /*017c*/ 	.word	0x00000000
        /*0180*/ 	.short	0x0002
        /*0182*/ 	.short	0x0010
        /*0184*/ 	.byte	0x00, 0xf4, 0x21, 0x00


	//----- nvinfo : EIATTR_KPARAM_INFO
	.align		4
.L_56:
        /*0188*/ 	.byte	0x04, 0x17
        /*018a*/ 	.short	(.L_58 - .L_57)
.L_57:
        /*018c*/ 	.word	0x00000000
        /*0190*/ 	.short	0x0001
        /*0192*/ 	.short	0x0008
        /*0194*/ 	.byte	0x00, 0xf4, 0x21, 0x00


	//----- nvinfo : EIATTR_KPARAM_INFO
	.align		4
.L_58:
        /*0198*/ 	.byte	0x04, 0x17
        /*019a*/ 	.short	(.L_60 - .L_59)
.L_59:
        /*019c*/ 	.word	0x00000000
        /*01a0*/ 	.short	0x0000
        /*01a2*/ 	.short	0x0000
        /*01a4*/ 	.byte	0x00, 0xf4, 0x21, 0x00


	//----- nvinfo : EIATTR_SPARSE_MMA_MASK
	.align		4
.L_60:
        /*01a8*/ 	.byte	0x03, 0x50
        /*01aa*/ 	.short	0x0000


	//----- nvinfo : EIATTR_MAXREG_COUNT
	.align		4
        /*01ac*/ 	.byte	0x03, 0x1b
        /*01ae*/ 	.short	0x00ff


	//----- nvinfo : EIATTR_NUM_BARRIERS
	.align		4
        /*01b0*/ 	.byte	0x02, 0x4c
        /*01b2*/ 	.byte	0x01
	.zero		1


	//----- nvinfo : EIATTR_ANNOTATIONS
	.align		4
        /*01b4*/ 	.byte	0x04, 0x55
        /*01b6*/ 	.short	(.L_62 - .L_61)


	//   ....[0]....
.L_61:
        /*01b8*/ 	.word	0x00000001
        /*01bc*/ 	.byte	0x50, 0x02, 0x00, 0x00, 0x01, 0x00, 0x00, 0x00, 0x60, 0x03, 0x00, 0x00, 0x01, 0x00, 0x00, 0x00
        /* <DEDUP_REMOVED lines=2538> */
        /*a06c*/ 	.byte	0x10, 0x74, 0x04, 0x00, 0x01, 0x00, 0x00, 0x00, 0xc0, 0x74, 0x04, 0x00


	//----- nvinfo : EIATTR_MERCURY_ISA_VERSION
	.align		4
.L_62:
        /*a078*/ 	.byte	0x03, 0x5f
        /*a07a*/ 	.short	0x0101


	//----- nvinfo : EIATTR_COOP_GROUP_MASK_REGIDS
	.align		4
        /*a07c*/ 	.byte	0x04, 0x29
        /*a07e*/ 	.short	(.L_64 - .L_63)


	//   ....[0]....
.L_63:
        /*a080*/ 	.word	0xffffffff


	//   ....[1]....
        /*a084*/ 	.word	0xffffffff


	//   ....[2]....
        /*a088*/ 	.word	0xffffffff


	//   ....[3]....
        /*a08c*/ 	.word	0xffffffff


	//   ....[4]....
        /*a090*/ 	.word	0xffffffff


	//   ....[5]....
        /*a094*/ 	.word	0xffffffff


	//   ....[6]....
        /*a098*/ 	.word	0xffffffff


	//   ....[7]....
        /*a09c*/ 	.word	0xffffffff


	//   ....[8]....
        /*a0a0*/ 	.word	0xffffffff


	//   ....[9]....
        /*a0a4*/ 	.word	0xffffffff


	//   ....[10]....
        /*a0a8*/ 	.word	0xffffffff


	//   ....[11]....
        /*a0ac*/ 	.word	0xffffffff


	//   ....[12]....
        /*a0b0*/ 	.word	0xffffffff


	//   ....[13]....
        /*a0b4*/ 	.word	0xffffffff


	//   ....[14]....
        /*a0b8*/ 	.word	0xffffffff


	//   ....[15]....
        /*a0bc*/ 	.word	0xffffffff


	//----- nvinfo : EIATTR_COOP_GROUP_INSTR_OFFSETS
	.align		4
.L_64:
        /*a0c0*/ 	.byte	0x04, 0x28
        /*a0c2*/ 	.short	(.L_66 - .L_65)


	//   ....[0]....
.L_65:
        /*a0c4*/ 	.word	0x0001bbe0


	//   ....[1]....
        /*a0c8*/ 	.word	0x0001bbf0


	//   ....[2]....
        /*a0cc*/ 	.word	0x0001bc20


	//   ....[3]....
        /*a0d0*/ 	.word	0x0001bc40


	//   ....[4]....
        /*a0d4*/ 	.word	0x00020140


	//   ....[5]....
        /*a0d8*/ 	.word	0x000201b0


	//   ....[6]....
        /*a0dc*/ 	.word	0x000201d0


	//   ....[7]....
        /*a0e0*/ 	.word	0x000201f0


	//   ....[8]....
        /*a0e4*/ 	.word	0x00023cc0


	//   ....[9]....
        /*a0e8*/ 	.word	0x00023ea0


	//   ....[10]....
        /*a0ec*/ 	.word	0x00023eb0


	//   ....[11]....
        /*a0f0*/ 	.word	0x00023ec0


	//   ....[12]....
        /*a0f4*/ 	.word	0x00023f10


	//   ....[13]....
        /*a0f8*/ 	.word	0x00023f20


	//   ....[14]....
        /*a0fc*/ 	.word	0x00023f30


	//   ....[15]....
        /*a100*/ 	.word	0x00023f40


	//----- nvinfo : EIATTR_EXIT_INSTR_OFFSETS
	.align		4
.L_66:
        /*a104*/ 	.byte	0x04, 0x1c
        /*a106*/ 	.short	(.L_68 - .L_67)


	//   ....[0]....
.L_67:
        /*a108*/ 	.word	0x00047910


	//----- nvinfo : EIATTR_REQNTID
	.align		4
.L_68:
        /*a10c*/ 	.byte	0x04, 0x10
        /*a10e*/ 	.short	(.L_70 - .L_69)
.L_69:
        /*a110*/ 	.word	0x00000080
        /*a114*/ 	.word	0x00000001
        /*a118*/ 	.word	0x00000001


	//----- nvinfo : EIATTR_CBANK_PARAM_SIZE
	.align		4
.L_70:
        /*a11c*/ 	.byte	0x03, 0x19
        /*a11e*/ 	.short	0x0088


	//----- nvinfo : EIATTR_PARAM_CBANK
	.align		4
        /*a120*/ 	.byte	0x04, 0x0a
        /*a122*/ 	.short	(.L_72 - .L_71)
	.align		4
.L_71:
        /*a124*/ 	.word	index@(.nv.constant0.attn_fwd)
        /*a128*/ 	.short	0x0210
        /*a12a*/ 	.short	0x0088


	//----- nvinfo : EIATTR_SW_WAR
	.align		4
.L_72:
        /*a12c*/ 	.byte	0x04, 0x36
        /*a12e*/ 	.short	(.L_74 - .L_73)
.L_73:
        /*a130*/ 	.word	0x00000008
.L_74:


//--------------------- .nv.callgraph             --------------------------
	.section	.nv.callgraph,"",@"SHT_CUDA_CALLGRAPH"
	.align	4
	.sectionentsize	8
	.align		4
        /*0000*/ 	.word	0x00000000
	.align		4
        /*0004*/ 	.word	0xffffffff
	.align		4
        /*0008*/ 	.word	0x00000000
	.align		4
        /*000c*/ 	.word	0xfffffffe
	.align		4
        /*0010*/ 	.word	0x00000000
	.align		4
        /*0014*/ 	.word	0xfffffffd
	.align		4
        /*0018*/ 	.word	0x00000000
	.align		4
        /*001c*/ 	.word	0xfffffffc


//--------------------- .nv.constant4             --------------------------
	.section	.nv.constant4,"a",@progbits
	.align	8
	.align		8
.nv.constant4:
        /*0000*/ 	.dword	_$_str


//--------------------- .text.attn_fwd            --------------------------
	.section	.text.attn_fwd,"ax",@progbits
	.align	128
        .global         attn_fwd
        .type           attn_fwd,@function
        .size           attn_fwd,(.L_x_3 - attn_fwd)
        .other          attn_fwd,@"STO_CUDA_ENTRY STV_DEFAULT"
attn_fwd:
.text.attn_fwd:
[----:B------:R-:W0:Y:S01]  /*0000*/  LDC R1, c[0x0][0x28] ;  /* 0x00000a00ff017b82 */ /* 0x000e220000000800 */
[----:B------:R-:W1:Y:S07]  /*0010*/  S2R R0, SR_CTAID.X ;  /* 0x0000000000007919 */ /* 0x000e6e0000002500 */
[----:B------:R-:W2:Y:S01]  /*0020*/  LDC.64 R2, c[0x0][0x240] ;  /* 0x00009000ff027b82 */ /* 0x000ea20000000a00 */
[----:B0-----:R-:W-:Y:S01]  /*0030*/  IADD3 R1, R1, -0x12e0, RZ ;  /* 0xffffed2001017810 */ /* 0x001fe20007ffe0ff */
[----:B------:R-:W-:Y:S01]  /*0040*/  ULDC.64 UR60, c[0x0][0x208] ;  /* 0x00008200003c7ab9 */ /* 0x000fe20000000a00 */
[----:B------:R-:W0:Y:S01]  /*0050*/  S2R R92, SR_TID.X ;  /* 0x00000000005c7919 */ /* 0x000e220000002100 */
[----:B------:R-:W2:Y:S04]  /*0060*/  S2R R8, SR_CTAID.Y ;  /* 0x0000000000087919 */ /* 0x000ea80000002600 */
[----:B------:R-:W3:Y:S01]  /*0070*/  LDC.64 R6, c[0x0][0x210] ;  /* 0x00008400ff067b82 */ /* 0x000ee20000000a00 */
[----:B------:R-:W4:Y:S07]  /*0080*/  S2R R4, SR_CgaCtaId ;  /* 0x0000000000047919 */ /* 0x000f2e0000008800 */
[----:B------:R-:W5:Y:S08]  /*0090*/  LDC R26, c[0x0][0x248] ;  /* 0x00009200ff1a7b82 */ /* 0x000f700000000800 */
[----:B------:R-:W3:Y:S01]  /*00a0*/  LDC R75, c[0x0][0x248] ;  /* 0x00009200ff4b7b82 */ /* 0x000ee20000000800 */
[----:B-1----:R-:W-:-:S07]  /*00b0*/  SHF.L.U32 R5, R0, 0x7, RZ ;  /* 0x0000000700057819 */ /* 0x002fce00000006ff */
[----:B------:R-:W1:Y:S01]  /*00c0*/  LDC R62, c[0x0][0x248] ;  /* 0x00009200ff3e7b82 */ /* 0x000e620000000800 */
[----:B0-----:R-:W-:Y:S01]  /*00d0*/  LOP3.LUT R5, R5, 0x7f, R92, 0xf8, !PT ;  /* 0x0000007f05057812 */ /* 0x001fe200078ef85c */
[----:B--2---:R-:W-:-:S06]  /*00e0*/  IMAD R0, R8, R2, RZ ;  /* 0x0000000208007224 */ /* 0x004fcc00078e02ff */
[----:B------:R-:W0:Y:S01]  /*00f0*/  LDC R58, c[0x0][0x248] ;  /* 0x00009200ff3a7b82 */ /* 0x000e220000000800 */
[----:B------:R-:W-:Y:S01]  /*0100*/  IMAD R2, R5, R3, RZ ;  /* 0x0000000305027224 */ /* 0x000fe200078e02ff */
[----:B------:R-:W-:Y:S01]  /*0110*/  MOV R3, 0x400 ;  /* 0x0000040000037802 */ /* 0x000fe20000000f00 */
[----:B-----5:R-:W-:Y:S01]  /*0120*/  IMAD R24, R26, 0x90, RZ ;  /* 0x000000901a187824 */ /* 0x020fe200078e02ff */
[C---:B------:R-:W-:Y:S01]  /*0130*/  SHF.L.U32 R121, R0.reuse, 0x1, RZ ;  /* 0x0000000100797819 */ /* 0x040fe200000006ff */
[----:B------:R-:W-:Y:S01]  /*0140*/  IMAD.HI R0, R0, 0x2, RZ ;  /* 0x0000000200007827 */ /* 0x000fe200078e02ff */
[----:B------:R-:W-:Y:S02]  /*0150*/  SHF.L.U32 R120, R2, 0x1, RZ ;  /* 0x0000000102787819 */ /* 0x000fe400000006ff */
[----:B----4-:R-:W-:Y:S01]  /*0160*/  LEA R74, R4, R3, 0x18 ;  /* 0x00000003044a7211 */ /* 0x010fe200078ec0ff */
[----:B------:R-:W-:Y:S01]  /*0170*/  IMAD.HI R2, R2, 0x2, RZ ;  /* 0x0000000202027827 */ /* 0x000fe200078e02ff */
[----:B---3--:R-:W-:Y:S01]  /*0180*/  IADD3 R120, P0, P1, R120, R6, R121 ;  /* 0x0000000678787210 */ /* 0x008fe2000791e079 */
[----:B------:R-:W2:Y:S01]  /*0190*/  LDC R197, c[0x0][0x248] ;  /* 0x00009200ffc57b82 */ /* 0x000ea20000000800 */
[C---:B------:R-:W-:Y:S01]  /*01a0*/  SHF.L.U32 R5, R92.reuse, 0x2, RZ ;  /* 0x000000025c057819 */ /* 0x040fe200000006ff */
[----:B------:R-:W-:Y:S01]  /*01b0*/  IMAD.SHL.U32 R4, R92, 0x8, RZ ;  /* 0x000000085c047824 */ /* 0x000fe200078e00ff */
[----:B------:R-:W-:Y:S01]  /*01c0*/  IADD3.X R121, R2, R7, R0, P0, P1 ;  /* 0x0000000702797210 */ /* 0x000fe200007e2400 */
[----:B------:R-:W-:Y:S01]  /*01d0*/  IMAD R43, R26, 0x48, RZ ;  /* 0x000000481a2b7824 */ /* 0x000fe200078e02ff */
[----:B------:R-:W-:Y:S01]  /*01e0*/  SHF.L.U32 R0, R92, 0x4, RZ ;  /* 0x000000045c007819 */ /* 0x000fe200000006ff */
[----:B------:R-:W-:Y:S01]  /*01f0*/  IMAD R13, R26, 0x28, RZ ;  /* 0x000000281a0d7824 */ /* 0x000fe200078e02ff */
[----:B------:R-:W-:Y:S01]  /*0200*/  SHF.L.U32 R2, R92, 0x6, RZ ;  /* 0x000000065c027819 */ /* 0x000fe200000006ff */
[----:B------:R-:W-:Y:S01]  /*0210*/  IMAD R7, R26, 0x50, RZ ;  /* 0x000000501a077824 */ /* 0x000fe200078e02ff */
[----:B------:R-:W-:Y:S01]  /*0220*/  LOP3.LUT R0, R0, 0xf0, RZ, 0xc0, !PT ;  /* 0x000000f000007812 */ /* 0x000fe200078ec0ff */
[----:B------:R-:W-:Y:S01]  /*0230*/  IMAD R17, R26, 0xa0, RZ ;  /* 0x000000a01a117824 */ /* 0x000fe200078e02ff */
[----:B------:R-:W-:Y:S01]  /*0240*/  LOP3.LUT R3, R2, 0x400, RZ, 0xc0, !PT ;  /* 0x0000040002037812 */ /* 0x000fe200078ec0ff */
[----:B------:R-:W-:Y:S01]  /*0250*/  STL [R1+0xd10], R74 ;  /* 0x000d104a01007387 */ /* 0x000fe20000100800 */
[----:B------:R-:W-:Y:S01]  /*0260*/  LOP3.LUT R4, R4, 0x38, RZ, 0xc0, !PT ;  /* 0x0000003804047812 */ /* 0x000fe200078ec0ff */
[----:B------:R-:W3:Y:S01]  /*0270*/  LDC R198, c[0x0][0x248] ;  /* 0x00009200ffc67b82 */ /* 0x000ee20000000800 */
[----:B------:R-:W-:Y:S01]  /*0280*/  IADD3 R2, P0, R24, R120, RZ ;  /* 0x0000007818027210 */ /* 0x000fe20007f1e0ff */
[C---:B------:R-:W-:Y:S01]  /*0290*/  IMAD R59, R26.reuse, 0x18, RZ ;  /* 0x000000181a3b7824 */ /* 0x040fe200078e02ff */
[----:B------:R-:W-:Y:S01]  /*02a0*/  LOP3.LUT R5, R5, 0x1c0, RZ, 0xc0, !PT ;  /* 0x000001c005057812 */ /* 0x000fe200078ec0ff */
[C---:B------:R-:W-:Y:S01]  /*02b0*/  IMAD R21, R26.reuse, 0xb0, RZ ;  /* 0x000000b01a157824 */ /* 0x040fe200078e02ff */
[-C--:B------:R-:W-:Y:S01]  /*02c0*/  IADD3 R6, R3, R74.reuse, R0 ;  /* 0x0000004a03067210 */ /* 0x080fe20007ffe000 */
[C---:B------:R-:W-:Y:S01]  /*02d0*/  IMAD R9, R26.reuse, 0x60, RZ ;  /* 0x000000601a097824 */ /* 0x040fe200078e02ff */
[-C--:B------:R-:W-:Y:S01]  /*02e0*/  LEA.HI.X.SX32 R3, R43, R121.reuse, 0x1, P0 ;  /* 0x000000792b037211 */ /* 0x080fe200000f0eff */
[C---:B------:R-:W-:Y:S01]  /*02f0*/  IMAD R50, R26.reuse, 0xc0, RZ ;  /* 0x000000c01a327824 */ /* 0x040fe200078e02ff */
[----:B------:R-:W-:Y:S01]  /*0300*/  IADD3 R0, R5, R74, R4 ;  /* 0x0000004a05007210 */ /* 0x000fe20007ffe004 */
[C---:B------:R-:W-:Y:S01]  /*0310*/  IMAD R5, R26.reuse, 0x30, RZ ;  /* 0x000000301a057824 */ /* 0x040fe200078e02ff */
[-C--:B------:R-:W-:Y:S01]  /*0320*/  IADD3 R46, P0, R7, R120.reuse, RZ ;  /* 0x00000078072e7210 */ /* 0x080fe20007f1e0ff */
[----:B------:R4:W5:Y:S01]  /*0330*/  LDG.E.U16 R61, desc[UR60][R2.64] ;  /* 0x0000003c023d7981 */ /* 0x000962000c1e1500 */
[----:B------:R-:W5:Y:S02]  /*0340*/  LDC R210, c[0x0][0x248] ;  /* 0x00009200ffd27b82 */ /* 0x000f640000000800 */
[----:B------:R-:W-:Y:S01]  /*0350*/  LEA.HI.X.SX32 R47, R13, R121, 0x1, P0 ;  /* 0x000000790d2f7211 */ /* 0x000fe200000f0eff */
[----:B------:R1:W-:Y:S01]  /*0360*/  STL [R1+0xd28], R6 ;  /* 0x000d280601007387 */ /* 0x0003e20000100800 */
[C---:B------:R-:W-:Y:S01]  /*0370*/  IMAD R15, R26.reuse, 0x58, RZ ;  /* 0x000000581a0f7824 */ /* 0x040fe200078e02ff */
[-C--:B------:R-:W-:Y:S01]  /*0380*/  IADD3 R72, P2, R21, R120.reuse, RZ ;  /* 0x0000007815487210 */ /* 0x080fe20007f5e0ff */
[C---:B------:R-:W-:Y:S01]  /*0390*/  IMAD R16, R26.reuse, 0xd0, RZ ;  /* 0x000000d01a107824 */ /* 0x040fe200078e02ff */
[----:B------:R-:W5:Y:S01]  /*03a0*/  LDG.E.U16 R46, desc[UR60][R46.64] ;  /* 0x0000003c2e2e7981 */ /* 0x000f62000c1e1500 */
[----:B------:R-:W5:Y:S01]  /*03b0*/  LDC R211, c[0x0][0x248] ;  /* 0x00009200ffd37b82 */ /* 0x000f620000000800 */
[-C--:B----4-:R-:W-:Y:S01]  /*03c0*/  IADD3 R2, P0, R5, R120.reuse, RZ ;  /* 0x0000007805027210 */ /* 0x090fe20007f1e0ff */
[----:B------:R-:W-:Y:S01]  /*03d0*/  IMAD R11, R26, 0x70, RZ ;  /* 0x000000701a0b7824 */ /* 0x000fe200078e02ff */
[----:B------:R-:W4:Y:S01]  /*03e0*/  LDG.E.U16 R51, desc[UR60][R120.64] ;  /* 0x0000003c78337981 */ /* 0x000f22000c1e1500 */
[----:B-1----:R-:W-:-:S02]  /*03f0*/  IADD3 R6, P1, R17, R120, RZ ;  /* 0x0000007811067210 */ /* 0x002fc40007f3e0ff */
[-C--:B------:R-:W-:Y:S01]  /*0400*/  LEA.HI.X.SX32 R3, R59, R121.reuse, 0x1, P0 ;  /* 0x000000793b037211 */ /* 0x080fe200000f0eff */
[C---:B------:R-:W-:Y:S01]  /*0410*/  IMAD R22, R26.reuse, 0xe0, RZ ;  /* 0x000000e01a167824 */ /* 0x040fe200078e02ff */
[-C--:B------:R-:W-:Y:S01]  /*0420*/  LEA.HI.X.SX32 R7, R7, R121.reuse, 0x1, P1 ;  /* 0x0000007907077211 */ /* 0x080fe200008f0eff */
[C---:B------:R-:W-:Y:S01]  /*0430*/  IMAD R57, R26.reuse, 0x68, RZ ;  /* 0x000000681a397824 */ /* 0x040fe200078e02ff */
[-C--:B------:R-:W-:Y:S01]  /*0440*/  IADD3 R4, P0, R9, R120.reuse, RZ ;  /* 0x0000007809047210 */ /* 0x080fe20007f1e0ff */
[----:B------:R-:W-:Y:S01]  /*0450*/  IMAD R63, R26, 0x38, RZ ;  /* 0x000000381a3f7824 */ /* 0x000fe200078e02ff */
[-C--:B------:R-:W-:Y:S01]  /*0460*/  IADD3 R28, P1, R50, R120.reuse, RZ ;  /* 0x00000078321c7210 */ /* 0x080fe20007f3e0ff */
[----:B------:R1:W4:Y:S01]  /*0470*/  LDG.E.U16 R60, desc[UR60][R6.64] ;  /* 0x0000003c063c7981 */ /* 0x000322000c1e1500 */
[-C--:B------:R-:W-:Y:S01]  /*0480*/  LEA.HI.X.SX32 R73, R15, R121.reuse, 0x1, P2 ;  /* 0x000000790f497211 */ /* 0x080fe200010f0eff */
[C---:B------:R-:W-:Y:S01]  /*0490*/  IMAD R33, R26.reuse, 0x12, RZ ;  /* 0x000000121a217824 */ /* 0x040fe200078e02ff */
[-C--:B------:R-:W-:Y:S01]  /*04a0*/  LEA.HI.X.SX32 R5, R5, R121.reuse, 0x1, P0 ;  /* 0x0000007905057211 */ /* 0x080fe200000f0eff */
[----:B------:R-:W-:Y:S01]  /*04b0*/  IMAD R35, R26, 0x22, RZ ;  /* 0x000000221a237824 */ /* 0x000fe200078e02ff */
[-C--:B------:R-:W-:Y:S01]  /*04c0*/  IADD3 R8, P2, R16, R120.reuse, RZ ;  /* 0x0000007810087210 */ /* 0x080fe20007f5e0ff */
[----:B------:R-:W-:Y:S01]  /*04d0*/  IMAD R95, R26, 0xf0, RZ ;  /* 0x000000f01a5f7824 */ /* 0x000fe200078e02ff */
[-C--:B------:R-:W-:Y:S01]  /*04e0*/  IADD3 R68, P0, R11, R120.reuse, RZ ;  /* 0x000000780b447210 */ /* 0x080fe20007f1e0ff */
[----:B------:R0:W4:Y:S01]  /*04f0*/  LDG.E.U16 R23, desc[UR60][R2.64] ;  /* 0x0000003c02177981 */ /* 0x000122000c1e1500 */
[-C--:B------:R-:W-:Y:S01]  /*0500*/  LEA.HI.X.SX32 R29, R9, R121.reuse, 0x1, P1 ;  /* 0x00000079091d7211 */ /* 0x080fe200008f0eff */
[----:B------:R-:W5:Y:S01]  /*0510*/  LDC R209, c[0x0][0x248] ;  /* 0x00009200ffd17b82 */ /* 0x000f620000000800 */
[----:B-1----:R-:W-:Y:S01]  /*0520*/  IADD3 R6, P1, R22, R120, RZ ;  /* 0x0000007816067210 */ /* 0x002fe20007f3e0ff */
[----:B------:R1:W4:Y:S01]  /*0530*/  LDG.E.U16 R66, desc[UR60][R4.64] ;  /* 0x0000003c04427981 */ /* 0x000322000c1e1500 */
[----:B------:R-:W-:-:S02]  /*0540*/  LEA.HI.X.SX32 R9, R57, R121, 0x1, P2 ;  /* 0x0000007939097211 */ /* 0x000fc400010f0eff */
[-C--:B------:R-:W-:Y:S01]  /*0550*/  LEA.HI.X.SX32 R69, R63, R121.reuse, 0x1, P0 ;  /* 0x000000793f457211 */ /* 0x080fe200000f0eff */
[C---:B------:R-:W-:Y:S01]  /*0560*/  IMAD R25, R26.reuse, 0x78, RZ ;  /* 0x000000781a197824 */ /* 0x040fe200078e02ff */
[-C--:B------:R-:W-:Y:S01]  /*0570*/  IADD3 R90, P0, R33, R120.reuse, RZ ;  /* 0x00000078215a7210 */ /* 0x080fe20007f1e0ff */
[C---:B0-----:R-:W-:Y:S01]  /*0580*/  IMAD R3, R26.reuse, 0x9, RZ ;  /* 0x000000091a037824 */ /* 0x041fe200078e02ff */
[-C--:B------:R-:W-:Y:S01]  /*0590*/  LEA.HI.X.SX32 R7, R11, R121.reuse, 0x1, P1 ;  /* 0x000000790b077211 */ /* 0x080fe200008f0eff */
[C---:B------:R-:W-:Y:S01]  /*05a0*/  IMAD R49, R26.reuse, 0x42, RZ ;  /* 0x000000421a317824 */ /* 0x040fe200078e02ff */
[-C--:B------:R-:W-:Y:S01]  /*05b0*/  IADD3 R2, P1, R35, R120.reuse, RZ ;  /* 0x0000007823027210 */ /* 0x080fe20007f3e0ff */
[C---:B-1----:R-:W-:Y:S01]  /*05c0*/  IMAD R5, R26.reuse, 0x11, RZ ;  /* 0x000000111a057824 */ /* 0x042fe200078e02ff */
[-C--:B------:R-:W-:Y:S01]  /*05d0*/  IADD3 R10, P2, R95, R120.reuse, RZ ;  /* 0x000000785f0a7210 */ /* 0x080fe20007f5e0ff */
[C---:B------:R-:W-:Y:S01]  /*05e0*/  IMAD R53, R26.reuse, 0x52, RZ ;  /* 0x000000521a357824 */ /* 0x040fe200078e02ff */
[----:B------:R-:W4:Y:S01]  /*05f0*/  LDG.E.U16 R72, desc[UR60][R72.64] ;  /* 0x0000003c48487981 */ /* 0x000f22000c1e1500 */
[-C--:B------:R-:W-:Y:S01]  /*0600*/  LEA.HI.X.SX32 R91, R3, R121.reuse, 0x1, P0 ;  /* 0x00000079035b7211 */ /* 0x080fe200000f0eff */
[C---:B------:R-:W-:Y:S01]  /*0610*/  IMAD R19, R26.reuse, 0x29, RZ ;  /* 0x000000291a137824 */ /* 0x040fe200078e02ff */
[-C--:B------:R-:W-:Y:S01]  /*0620*/  LEA.HI.X.SX32 R3, R5, R121.reuse, 0x1, P1 ;  /* 0x0000007905037211 */ /* 0x080fe200008f0eff */
[----:B------:R0:W4:Y:S01]  /*0630*/  LDG.E.U16 R67, desc[UR60][R8.64] ;  /* 0x0000003c08437981 */ /* 0x000122000c1e1500 */
[----:B------:R-:W-:Y:S01]  /*0640*/  LEA.HI.X.SX32 R11, R25, R121, 0x1, P2 ;  /* 0x00000079190b7211 */ /* 0x000fe200010f0eff */
[C---:B------:R-:W-:Y:S01]  /*0650*/  IMAD R39, R26.reuse, 0x32, RZ ;  /* 0x000000321a277824 */ /* 0x040fe200078e02ff */
[----:B------:R-:W1:Y:S01]  /*0660*/  LDC R208, c[0x0][0x248] ;  /* 0x00009200ffd07b82 */ /* 0x000e620000000800 */
[C---:B------:R-:W-:Y:S01]  /*0670*/  IMAD R184, R26.reuse, 0x92, RZ ;  /* 0x000000921ab87824 */ /* 0x040fe200078e02ff */
[----:B------:R-:W4:Y:S04]  /*0680*/  LDG.E.U16 R28, desc[UR60][R28.64] ;  /* 0x0000003c1c1c7981 */ /* 0x000f28000c1e1500 */
[----:B------:R2:W4:Y:S01]  /*0690*/  LDG.E.U16 R73, desc[UR60][R6.64] ;  /* 0x0000003c06497981 */ /* 0x000522000c1e1500 */
[C---:B0-----:R-:W-:Y:S01]  /*06a0*/  IMAD R9, R26.reuse, 0x21, RZ ;  /* 0x000000211a097824 */ /* 0x041fe200078e02ff */
[-C--:B------:R-:W-:Y:S01]  /*06b0*/  IADD3 R8, P2, R53, R120.reuse, RZ ;  /* 0x0000007835087210 */ /* 0x080fe20007f5e0ff */
[C---:B------:R-:W-:Y:S01]  /*06c0*/  IMAD R5, R26.reuse, 0x19, RZ ;  /* 0x000000191a057824 */ /* 0x040fe200078e02ff */
[----:B------:R0:W4:Y:S01]  /*06d0*/  LDG.E.U16 R89, desc[UR60][R2.64] ;  /* 0x0000003c02597981 */ /* 0x000122000c1e1500 */
[C---:B------:R-:W-:Y:S01]  /*06e0*/  IMAD R55, R26.reuse, 0x62, RZ ;  /* 0x000000621a377824 */ /* 0x040fe200078e02ff */
[----:B------:R-:W1:Y:S02]  /*06f0*/  LDC R206, c[0x0][0x248] ;  /* 0x00009200ffce7b82 */ /* 0x000e640000000800 */
[----:B------:R3:W4:Y:S01]  /*0700*/  LDG.E.U16 R14, desc[UR60][R10.64] ;  /* 0x0000003c0a0e7981 */ /* 0x000722000c1e1500 */
[----:B--2---:R-:W-:Y:S01]  /*0710*/  IADD3 R6, P1, R49, R120, RZ ;  /* 0x0000007831067210 */ /* 0x004fe20007f3e0ff */
[----:B------:R-:W-:-:S02]  /*0720*/  IMAD R192, R26, 0xd2, RZ ;  /* 0x000000d21ac07824 */ /* 0x000fc400078e02ff */
[----:B------:R2:W-:Y:S01]  /*0730*/  STL [R1+0xd2c], R0 ;  /* 0x000d2c0001007387 */ /* 0x0005e20000100800 */
[-C--:B------:R-:W-:Y:S01]  /*0740*/  LEA.HI.X.SX32 R7, R9, R121.reuse, 0x1, P1 ;  /* 0x0000007909077211 */ /* 0x080fe200008f0eff */
[----:B------:R-:W4:Y:S01]  /*0750*/  LDC R207, c[0x0][0x248] ;  /* 0x00009200ffcf7b82 */ /* 0x000f220000000800 */
[-C--:B------:R-:W-:Y:S01]  /*0760*/  LEA.HI.X.SX32 R9, R19, R121.reuse, 0x1, P2 ;  /* 0x0000007913097211 */ /* 0x080fe200010f0eff */
[C---:B------:R-:W-:Y:S01]  /*0770*/  IMAD R65, R26.reuse, 0x82, RZ ;  /* 0x000000821a417824 */ /* 0x040fe200078e02ff */
[-C--:B------:R-:W-:Y:S01]  /*0780*/  IADD3 R4, P0, R39, R120.reuse, RZ ;  /* 0x0000007827047210 */ /* 0x080fe20007f1e0ff */
[C---:B------:R-:W-:Y:S01]  /*0790*/  IMAD R29, R26.reuse, 0x49, RZ ;  /* 0x000000491a1d7824 */ /* 0x040fe200078e02ff */
[----:B------:R-:W4:Y:S01]  /*07a0*/  LDG.E.U16 R87, desc[UR60][R6.64] ;  /* 0x0000003c06577981 */ /* 0x000f22000c1e1500 */
[C---:B0-----:R-:W-:Y:S01]  /*07b0*/  IMAD R3, R26.reuse, 0x31, RZ ;  /* 0x000000311a037824 */ /* 0x041fe200078e02ff */
[----:B------:R-:W-:Y:S01]  /*07c0*/  LEA.HI.X.SX32 R5, R5, R121, 0x1, P0 ;  /* 0x0000007905057211 */ /* 0x000fe200000f0eff */
[----:B------:R-:W0:Y:S01]  /*07d0*/  LDC R205, c[0x0][0x248] ;  /* 0x00009200ffcd7b82 */ /* 0x000e220000000800 */
[----:B------:R2:W4:Y:S01]  /*07e0*/  LDG.E.U16 R86, desc[UR60][R8.64] ;  /* 0x0000003c08567981 */ /* 0x000522000c1e1500 */
[----:B---3--:R-:W-:Y:S01]  /*07f0*/  IADD3 R10, P0, R55, R120, RZ ;  /* 0x00000078370a7210 */ /* 0x008fe20007f1e0ff */
[----:B------:R-:W-:-:S02]  /*0800*/  IMAD R19, R26, 0x39, RZ ;  /* 0x000000391a137824 */ /* 0x000fc400078e02ff */
[----:B------:R3:W4:Y:S01]  /*0810*/  LDG.E.U16 R88, desc[UR60][R4.64] ;  /* 0x0000003c04587981 */ /* 0x000722000c1e1500 */
[-C--:B------:R-:W-:Y:S01]  /*0820*/  LEA.HI.X.SX32 R11, R3, R121.reuse, 0x1, P0 ;  /* 0x00000079030b7211 */ /* 0x080fe200000f0eff */
[C---:B------:R-:W-:Y:S01]  /*0830*/  IMAD R27, R26.reuse, 0x41, RZ ;  /* 0x000000411a1b7824 */ /* 0x040fe200078e02ff */
[----:B------:R-:W0:Y:S01]  /*0840*/  LDC R204, c[0x0][0x248] ;  /* 0x00009200ffcc7b82 */ /* 0x000e220000000800 */
[----:B------:R-:W-:Y:S01]  /*0850*/  IMAD R186, R26, 0xa2, RZ ;  /* 0x000000a21aba7824 */ /* 0x000fe200078e02ff */
[----:B------:R-:W4:Y:S01]  /*0860*/  LDG.E.U16 R68, desc[UR60][R68.64] ;  /* 0x0000003c44447981 */ /* 0x000f22000c1e1500 */
[-C--:B--2---:R-:W-:Y:S01]  /*0870*/  IADD3 R8, P2, R184, R120.reuse, RZ ;  /* 0x00000078b8087210 */ /* 0x084fe20007f5e0ff */
[C---:B------:R-:W-:Y:S01]  /*0880*/  IMAD R3, R26.reuse, 0x72, RZ ;  /* 0x000000721a037824 */ /* 0x040fe200078e02ff */
[-C--:B------:R-:W-:Y:S01]  /*0890*/  IADD3 R6, P1, R65, R120.reuse, RZ ;  /* 0x0000007841067210 */ /* 0x080fe20007f3e0ff */
[C---:B------:R-:W-:Y:S01]  /*08a0*/  IMAD R150, R26.reuse, 0x10a, RZ ;  /* 0x0000010a1a967824 */ /* 0x040fe200078e02ff */
[-C--:B------:R-:W-:Y:S01]  /*08b0*/  LEA.HI.X.SX32 R9, R29, R121.reuse, 0x1, P2 ;  /* 0x000000791d097211 */ /* 0x080fe200010f0eff */
[C---:B------:R-:W-:Y:S01]  /*08c0*/  IMAD R29, R26.reuse, 0x69, RZ ;  /* 0x000000691a1d7824 */ /* 0x040fe200078e02ff */
[-C--:B---3--:R-:W-:Y:S01]  /*08d0*/  IADD3 R4, P0, R3, R120.reuse, RZ ;  /* 0x0000007803047210 */ /* 0x088fe20007f1e0ff */
[----:B------:R-:W2:Y:S01]  /*08e0*/  LDG.E.U16 R85, desc[UR60][R10.64] ;  /* 0x0000003c0a557981 */ /* 0x000ea2000c1e1500 */
[----:B------:R-:W3:Y:S03]  /*08f0*/  LDC R213, c[0x0][0x248] ;  /* 0x00009200ffd57b82 */ /* 0x000ee60000000800 */
[----:B------:R1:W2:Y:S01]  /*0900*/  LDG.E.U16 R82, desc[UR60][R8.64] ;  /* 0x0000003c08527981 */ /* 0x0002a2000c1e1500 */
[-C--:B------:R-:W-:Y:S01]  /*0910*/  LEA.HI.X.SX32 R5, R19, R121.reuse, 0x1, P0 ;  /* 0x0000007913057211 */ /* 0x080fe200000f0eff */
[C---:B------:R-:W-:Y:S01]  /*0920*/  IMAD R188, R26.reuse, 0xb2, RZ ;  /* 0x000000b21abc7824 */ /* 0x040fe200078e02ff */
[-C--:B------:R-:W-:Y:S01]  /*0930*/  LEA.HI.X.SX32 R7, R27, R121.reuse, 0x1, P1 ;  /* 0x000000791b077211 */ /* 0x080fe200008f0eff */
[----:B------:R-:W-:Y:S01]  /*0940*/  IMAD R190, R26, 0xc2, RZ ;  /* 0x000000c21abe7824 */ /* 0x000fe200078e02ff */
[----:B------:R-:W2:Y:S01]  /*0950*/  LDG.E.U16 R90, desc[UR60][R90.64] ;  /* 0x0000003c5a5a7981 */ /* 0x000ea2000c1e1500 */
[----:B------:R-:W2:Y:S01]  /*0960*/  LDC R101, c[0x0][0x248] ;  /* 0x00009200ff657b82 */ /* 0x000ea20000000800 */
[-C--:B-1----:R-:W-:Y:S01]  /*0970*/  IADD3 R8, P2, R192, R120.reuse, RZ ;  /* 0x00000078c0087210 */ /* 0x082fe20007f5e0ff */
[----:B------:R-:W-:Y:S01]  /*0980*/  IMAD R11, R26, 0x51, RZ ;  /* 0x000000511a0b7824 */ /* 0x000fe200078e02ff */
[-C--:B------:R-:W-:Y:S01]  /*0990*/  IADD3 R10, P0, R186, R120.reuse, RZ ;  /* 0x00000078ba0a7210 */ /* 0x080fe20007f1e0ff */
[----:B------:R1:W2:Y:S01]  /*09a0*/  LDG.E.U16 R84, desc[UR60][R4.64] ;  /* 0x0000003c04547981 */ /* 0x0002a2000c1e1500 */
[-C--:B------:R-:W-:Y:S01]  /*09b0*/  LEA.HI.X.SX32 R9, R29, R121.reuse, 0x1, P2 ;  /* 0x000000791d097211 */ /* 0x080fe200010f0eff */
[----:B------:R-:W-:Y:S01]  /*09c0*/  IMAD R29, R26, 0x85, RZ ;  /* 0x000000851a1d7824 */ /* 0x000fe200078e02ff */
[-C--:B------:R-:W-:Y:S01]  /*09d0*/  IADD3 R30, P2, R150, R120.reuse, RZ ;  /* 0x00000078961e7210 */ /* 0x080fe20007f5e0ff */
[----:B------:R1:W2:Y:S01]  /*09e0*/  LDG.E.U16 R83, desc[UR60][R6.64] ;  /* 0x0000003c06537981 */ /* 0x0002a2000c1e1500 */
[-C--:B------:R-:W-:Y:S01]  /*09f0*/  LEA.HI.X.SX32 R11, R11, R121.reuse, 0x1, P0 ;  /* 0x000000790b0b7211 */ /* 0x080fe200000f0eff */
[C---:B------:R-:W-:Y:S01]  /*0a00*/  IMAD R19, R26.reuse, 0x59, RZ ;  /* 0x000000591a137824 */ /* 0x040fe200078e02ff */
[-C--:B------:R-:W-:Y:S01]  /*0a10*/  LEA.HI.X.SX32 R31, R29, R121.reuse, 0x1, P2 ;  /* 0x000000791d1f7211 */ /* 0x080fe200010f0eff */
[----:B------:R-:W-:Y:S01]  /*0a20*/  IMAD R27, R26, 0x61, RZ ;  /* 0x000000611a1b7824 */ /* 0x000fe200078e02ff */
[----:B------:R-:W2:Y:S01]  /*0a30*/  LDG.E.U16 R78, desc[UR60][R8.64] ;  /* 0x0000003c084e7981 */ /* 0x000ea2000c1e1500 */
[-C--:B-1----:R-:W-:Y:S01]  /*0a40*/  IADD3 R4, P0, R188, R120.reuse, RZ ;  /* 0x00000078bc047210 */ /* 0x082fe20007f1e0ff */
[----:B------:R-:W-:Y:S01]  /*0a50*/  IMAD R194, R26, 0xe2, RZ ;  /* 0x000000e21ac27824 */ /* 0x000fe200078e02ff */
[----:B------:R-:W1:Y:S01]  /*0a60*/  LDC R203, c[0x0][0x248] ;  /* 0x00009200ffcb7b82 */ /* 0x000e620000000800 */
[----:B------:R0:W2:Y:S01]  /*0a70*/  LDG.E.U16 R81, desc[UR60][R10.64] ;  /* 0x0000003c0a517981 */ /* 0x0000a2000c1e1500 */
[----:B------:R-:W-:Y:S01]  /*0a80*/  IADD3 R6, P1, R190, R120, RZ ;  /* 0x00000078be067210 */ /* 0x000fe20007f3e0ff */
[----:B------:R-:W-:Y:S01]  /*0a90*/  IMAD R196, R26, 0xf2, RZ ;  /* 0x000000f21ac47824 */ /* 0x000fe200078e02ff */
[-C--:B------:R-:W-:Y:S01]  /*0aa0*/  LEA.HI.X.SX32 R5, R19, R121.reuse, 0x1, P0 ;  /* 0x0000007913057211 */ /* 0x080fe200000f0eff */
[----:B------:R-:W3:Y:S01]  /*0ab0*/  LDG.E.U16 R2, desc[UR60][R30.64] ;  /* 0x0000003c1e027981 */ /* 0x000ee2000c1e1500 */
[----:B------:R-:W-:-:S02]  /*0ac0*/  LEA.HI.X.SX32 R7, R27, R121, 0x1, P1 ;  /* 0x000000791b077211 */ /* 0x000fc400008f0eff */
[----:B------:R-:W1:Y:S01]  /*0ad0*/  LDC R102, c[0x0][0x248] ;  /* 0x00009200ff667b82 */ /* 0x000e620000000800 */
[----:B0-----:R-:W-:Y:S01]  /*0ae0*/  IMAD R11, R26, 0x71, RZ ;  /* 0x000000711a0b7824 */ /* 0x001fe200078e02ff */
[-C--:B------:R-:W-:Y:S01]  /*0af0*/  IADD3 R10, P0, R194, R120.reuse, RZ ;  /* 0x00000078c20a7210 */ /* 0x080fe20007f1e0ff */
[----:B------:R0:W2:Y:S01]  /*0b00*/  LDG.E.U16 R79, desc[UR60][R6.64] ;  /* 0x0000003c064f7981 */ /* 0x0000a2000c1e1500 */
[----:B------:R-:W-:Y:S02]  /*0b10*/  IMAD R19, R26, 0x79, RZ ;  /* 0x000000791a137824 */ /* 0x000fe400078e02ff */
[-C--:B------:R-:W-:Y:S01]  /*0b20*/  LEA.HI.X.SX32 R11, R11, R121.reuse, 0x1, P0 ;  /* 0x000000790b0b7211 */ /* 0x080fe200000f0eff */
[----:B------:R0:W2:Y:S01]  /*0b30*/  LDG.E.U16 R80, desc[UR60][R4.64] ;  /* 0x0000003c04507981 */ /* 0x0000a2000c1e1500 */
[----:B------:R-:W-:Y:S01]  /*0b40*/  IADD3 R18, P0, R196, R120, RZ ;  /* 0x00000078c4127210 */ /* 0x000fe20007f1e0ff */
[C---:B------:R-:W-:Y:S01]  /*0b50*/  IMAD R151, R26.reuse, 0x102, RZ ;  /* 0x000001021a977824 */ /* 0x040fe200078e02ff */
[----:B------:R-:W1:Y:S01]  /*0b60*/  LDC R212, c[0x0][0x248] ;  /* 0x00009200ffd47b82 */ /* 0x000e620000000800 */
[----:B------:R0:W2:Y:S02]  /*0b70*/  LDG.E.U16 R77, desc[UR60][R10.64] ;  /* 0x0000003c0a4d7981 */ /* 0x0000a4000c1e1500 */
[C---:B0-----:R-:W-:Y:S01]  /*0b80*/  IMAD R7, R26.reuse, 0xa, RZ ;  /* 0x0000000a1a077824 */ /* 0x041fe200078e02ff */
[----:B------:R-:W-:Y:S01]  /*0b90*/  LEA.HI.X.SX32 R19, R19, R121, 0x1, P0 ;  /* 0x0000007913137211 */ /* 0x000fe200000f0eff */
[----:B------:R-:W-:-:S03]  /*0ba0*/  IMAD R5, R26, 0x5, RZ ;  /* 0x000000051a057824 */ /* 0x000fc600078e02ff */
[-C--:B------:R-:W-:Y:S01]  /*0bb0*/  IADD3 R4, P0, R7, R120.reuse, RZ ;  /* 0x0000007807047210 */ /* 0x080fe20007f1e0ff */
[C---:B------:R-:W-:Y:S01]  /*0bc0*/  IMAD R27, R26.reuse, 0x81, RZ ;  /* 0x000000811a1b7824 */ /* 0x040fe200078e02ff */
[----:B------:R-:W-:Y:S01]  /*0bd0*/  IADD3 R8, P1, R151, R120, RZ ;  /* 0x0000007897087210 */ /* 0x000fe20007f3e0ff */
[C---:B------:R-:W-:Y:S01]  /*0be0*/  IMAD R11, R26.reuse, 0x14, RZ ;  /* 0x000000141a0b7824 */ /* 0x040fe200078e02ff */
[-C--:B------:R-:W-:Y:S01]  /*0bf0*/  LEA.HI.X.SX32 R5, R5, R121.reuse, 0x1, P0 ;  /* 0x0000007905057211 */ /* 0x080fe200000f0eff */
[----:B------:R-:W-:Y:S01]  /*0c00*/  IMAD R37, R26, 0x24, RZ ;  /* 0x000000241a257824 */ /* 0x000fe200078e02ff */
[----:B------:R0:W2:Y:S01]  /*0c10*/  LDG.E.U16 R76, desc[UR60][R18.64] ;  /* 0x0000003c124c7981 */ /* 0x0000a2000c1e1500 */
[----:B------:R-:W1:Y:S03]  /*0c20*/  LDC R103, c[0x0][0x248] ;  /* 0x00009200ff677b82 */ /* 0x000e660000000800 */
[----:B------:R-:W5:Y:S01]  /*0c30*/  LDG.E.U16 R0, desc[UR60][R4.64] ;  /* 0x0000003c04007981 */ /* 0x000f62000c1e1500 */
[----:B------:R-:W-:-:S02]  /*0c40*/  LEA.HI.X.SX32 R9, R27, R121, 0x1, P1 ;  /* 0x000000791b097211 */ /* 0x000fc400008f0eff */
[-C--:B------:R-:W-:Y:S01]  /*0c50*/  IADD3 R6, P1, R11, R120.reuse, RZ ;  /* 0x000000780b067210 */ /* 0x080fe20007f3e0ff */
[C---:B------:R-:W-:Y:S01]  /*0c60*/  IMAD R29, R26.reuse, 0x1a, RZ ;  /* 0x0000001a1a1d7824 */ /* 0x040fe200078e02ff */
[-C--:B------:R-:W-:Y:S01]  /*0c70*/  IADD3 R12, P0, R13, R120.reuse, RZ ;  /* 0x000000780d0c7210 */ /* 0x080fe20007f1e0ff */
[C---:B------:R-:W-:Y:S01]  /*0c80*/  IMAD R41, R26.reuse, 0x34, RZ ;  /* 0x000000341a297824 */ /* 0x040fe200078e02ff */
[-C--:B------:R-:W-:Y:S01]  /*0c90*/  LEA.HI.X.SX32 R7, R7, R121.reuse, 0x1, P1 ;  /* 0x0000007907077211 */ /* 0x080fe200008f0eff */
[----:B------:R0:W2:Y:S01]  /*0ca0*/  LDG.E.U16 R64, desc[UR60][R8.64] ;  /* 0x0000003c08407981 */ /* 0x0000a2000c1e1500 */
[-C--:B------:R-:W-:Y:S01]  /*0cb0*/  IADD3 R10, P1, R37, R120.reuse, RZ ;  /* 0x00000078250a7210 */ /* 0x080fe20007f3e0ff */
[C---:B------:R-:W-:Y:S01]  /*0cc0*/  IMAD R27, R26.reuse, 0xd, RZ ;  /* 0x0000000d1a1b7824 */ /* 0x040fe200078e02ff */
[-C--:B------:R-:W-:Y:S01]  /*0cd0*/  LEA.HI.X.SX32 R13, R11, R121.reuse, 0x1, P0 ;  /* 0x000000790b0d7211 */ /* 0x080fe200000f0eff */
[----:B------:R0:W2:Y:S01]  /*0ce0*/  LDG.E.U16 R45, desc[UR60][R6.64] ;  /* 0x0000003c062d7981 */ /* 0x0000a2000c1e1500 */
[----:B------:R-:W-:Y:S01]  /*0cf0*/  LEA.HI.X.SX32 R11, R33, R121, 0x1, P1 ;  /* 0x00000079210b7211 */ /* 0x000fe200008f0eff */
[----:B------:R-:W-:Y:S01]  /*0d00*/  IMAD R71, R26, 0x88, RZ ;  /* 0x000000881a477824 */ /* 0x000fe200078e02ff */
[-C--:B0-----:R-:W-:Y:S01]  /*0d10*/  IADD3 R18, P2, R43, R120.reuse, RZ ;  /* 0x000000782b127210 */ /* 0x081fe20007f5e0ff */
[----:B------:R-:W4:Y:S01]  /*0d20*/  LDG.E.U16 R36, desc[UR60][R12.64] ;  /* 0x0000003c0c247981 */ /* 0x000f22000c1e1500 */
[----:B------:R-:W0:Y:S01]  /*0d30*/  LDC R105, c[0x0][0x248] ;  /* 0x00009200ff697b82 */ /* 0x000e220000000800 */
[----:B------:R-:W-:-:S02]  /*0d40*/  IADD3 R8, P0, R29, R120, RZ ;  /* 0x000000781d087210 */ /* 0x000fc40007f1e0ff */
[----:B------:R-:W-:Y:S01]  /*0d50*/  IADD3 R6, P1, R41, R120, RZ ;  /* 0x0000007829067210 */ /* 0x000fe20007f3e0ff */
[----:B------:R1:W2:Y:S01]  /*0d60*/  LDG.E.U16 R44, desc[UR60][R10.64] ;  /* 0x0000003c0a2c7981 */ /* 0x0002a2000c1e1500 */
[----:B------:R-:W-:-:S03]  /*0d70*/  LEA.HI.X.SX32 R9, R27, R121, 0x1, P0 ;  /* 0x000000791b097211 */ /* 0x000fc600000f0eff */
[----:B------:R-:W0:Y:S01]  /*0d80*/  LDC R106, c[0x0][0x248] ;  /* 0x00009200ff6a7b82 */ /* 0x000e220000000800 */
[-C--:B------:R-:W-:Y:S01]  /*0d90*/  LEA.HI.X.SX32 R7, R29, R121.reuse, 0x1, P1 ;  /* 0x000000791d077211 */ /* 0x080fe200008f0eff */
[C---:B------:R-:W-:Y:S01]  /*0da0*/  IMAD R29, R26.reuse, 0x44, RZ ;  /* 0x000000441a1d7824 */ /* 0x040fe200078e02ff */
[-C--:B------:R-:W-:Y:S01]  /*0db0*/  LEA.HI.X.SX32 R19, R37, R121.reuse, 0x1, P2 ;  /* 0x0000007925137211 */ /* 0x080fe200010f0eff */
[----:B------:R-:W2:Y:S01]  /*0dc0*/  LDG.E.U16 R32, desc[UR60][R8.64] ;  /* 0x0000003c08207981 */ /* 0x000ea2000c1e1500 */
[-C--:B------:R-:W-:Y:S02]  /*0dd0*/  IADD3 R30, P0, R57, R120.reuse, RZ ;  /* 0x00000078391e7210 */ /* 0x080fe40007f1e0ff */
[-C--:B-1----:R-:W-:Y:S01]  /*0de0*/  IADD3 R10, P2, R71, R120.reuse, RZ ;  /* 0x00000078470a7210 */ /* 0x082fe20007f5e0ff */
[----:B------:R-:W2:Y:S01]  /*0df0*/  LDG.E.U16 R34, desc[UR60][R18.64] ;  /* 0x0000003c12227981 */ /* 0x000ea2000c1e1500 */
[-C--:B------:R-:W-:Y:S01]  /*0e00*/  LEA.HI.X.SX32 R31, R41, R121.reuse, 0x1, P0 ;  /* 0x00000079291f7211 */ /* 0x080fe200000f0eff */
[----:B------:R-:W1:Y:S01]  /*0e10*/  LDC R107, c[0x0][0x248] ;  /* 0x00009200ff6b7b82 */ /* 0x000e620000000800 */
[-C--:B------:R-:W-:Y:S01]  /*0e20*/  LEA.HI.X.SX32 R11, R29, R121.reuse, 0x1, P2 ;  /* 0x000000791d0b7211 */ /* 0x080fe200010f0eff */
[C---:B------:R-:W-:Y:S01]  /*0e30*/  IMAD R27, R26.reuse, 0x2a, RZ ;  /* 0x0000002a1a1b7824 */ /* 0x040fe200078e02ff */
[----:B------:R5:W2:Y:S04]  /*0e40*/  LDG.E.U16 R43, desc[UR60][R6.64] ;  /* 0x0000003c062b7981 */ /* 0x000aa8000c1e1500 */
[----:B------:R-:W2:Y:S01]  /*0e50*/  LDG.E.U16 R30, desc[UR60][R30.64] ;  /* 0x0000003c1e1e7981 */ /* 0x000ea2000c1e1500 */
[----:B------:R-:W-:Y:S01]  /*0e60*/  IMAD R5, R26, 0x15, RZ ;  /* 0x000000151a057824 */ /* 0x000fe200078e02ff */
[----:B------:R-:W-:Y:S01]  /*0e70*/  IADD3 R4, P0, R27, R120, RZ ;  /* 0x000000781b047210 */ /* 0x000fe20007f1e0ff */
[----:B------:R-:W1:Y:S03]  /*0e80*/  LDC R99, c[0x0][0x248] ;  /* 0x00009200ff637b82 */ /* 0x000e660000000800 */
[----:B------:R-:W-:-:S05]  /*0e90*/  LEA.HI.X.SX32 R5, R5, R121, 0x1, P0 ;  /* 0x0000007905057211 */ /* 0x000fca00000f0eff */
[----:B------:R-:W1:Y:S08]  /*0ea0*/  LDC R100, c[0x0][0x248] ;  /* 0x00009200ff647b82 */ /* 0x000e700000000800 */
        /* <DEDUP_REMOVED lines=25> */
[----:B------:R-:W1:Y:S01]  /*1040*/  LDC R165, c[0x0][0x248] ;  /* 0x00009200ffa57b82 */ /* 0x000e620000000800 */
[----:B---3--:R3:W-:Y:S07]  /*1050*/  STL [R1+0x34], R2 ;  /* 0x0000340201007387 */ /* 0x0087ee0000100800 */
[----:B------:R-:W1:Y:S01]  /*1060*/  LDC R177, c[0x0][0x248] ;  /* 0x00009200ffb17b82 */ /* 0x000e620000000800 */
[----:B---3--:R-:W3:Y:S07]  /*1070*/  LDG.E.U16 R2, desc[UR60][R10.64] ;  /* 0x0000003c0a027981 */ /* 0x008eee000c1e1500 */
[----:B------:R-:W1:Y:S08]  /*1080*/  LDC R182, c[0x0][0x248] ;  /* 0x00009200ffb67b82 */ /* 0x000e700000000800 */
[----:B------:R-:W1:Y:S08]  /*1090*/  LDC R173, c[0x0][0x248] ;  /* 0x00009200ffad7b82 */ /* 0x000e700000000800 */
[----:B------:R-:W1:Y:S01]  /*10a0*/  LDC R178, c[0x0][0x248] ;  /* 0x00009200ffb27b82 */ /* 0x000e620000000800 */
[----:B-----5:R5:W-:Y:S07]  /*10b0*/  STL [R1+0x108], R0 ;  /* 0x0001080001007387 */ /* 0x020bee0000100800 */
[----:B------:R-:W1:Y:S01]  /*10c0*/  LDC R143, c[0x0][0x248] ;  /* 0x00009200ff8f7b82 */ /* 0x000e620000000800 */
[----:B-----5:R5:W3:Y:S01]  /*10d0*/  LDG.E.U16 R0, desc[UR60][R4.64] ;  /* 0x0000003c04007981 */ /* 0x020ae2000c1e1500 */
[----:B------:R-:W-:Y:S01]  /*10e0*/  IADD3 R12, P1, R29, R120, RZ ;  /* 0x000000781d0c7210 */ /* 0x000fe20007f3e0ff */
[----:B------:R-:W-:-:S05]  /*10f0*/  IMAD R33, R26, 0x54, RZ ;  /* 0x000000541a217824 */ /* 0x000fca00078e02ff */
[----:B------:R-:W1:Y:S01]  /*1100*/  LDC R180, c[0x0][0x248] ;  /* 0x00009200ffb47b82 */ /* 0x000e620000000800 */
[C---:B------:R-:W-:Y:S01]  /*1110*/  IMAD R20, R26.reuse, 0xa8, RZ ;  /* 0x000000a81a147824 */ /* 0x040fe200078e02ff */
[-C--:B------:R-:W-:Y:S01]  /*1120*/  LEA.HI.X.SX32 R13, R35, R121.reuse, 0x1, P1 ;  /* 0x00000079230d7211 */ /* 0x080fe200008f0eff */
[----:B------:R-:W-:Y:S01]  /*1130*/  IMAD R29, R26, 0x3a, RZ ;  /* 0x0000003a1a1d7824 */ /* 0x000fe200078e02ff */
[-C--:B------:R-:W-:Y:S02]  /*1140*/  IADD3 R6, P1, R33, R120.reuse, RZ ;  /* 0x0000007821067210 */ /* 0x080fe40007f3e0ff */
[-C--:B------:R-:W-:Y:S01]  /*1150*/  IADD3 R18, P0, R20, R120.reuse, RZ ;  /* 0x0000007814127210 */ /* 0x080fe20007f1e0ff */
[C---:B------:R-:W-:Y:S01]  /*1160*/  IMAD R35, R26.reuse, 0x64, RZ ;  /* 0x000000641a237824 */ /* 0x040fe200078e02ff */
[-C--:B------:R-:W-:Y:S01]  /*1170*/  LEA.HI.X.SX32 R7, R27, R121.reuse, 0x1, P1 ;  /* 0x000000791b077211 */ /* 0x080fe200008f0eff */
[C---:B------:R-:W-:Y:S01]  /*1180*/  IMAD R47, R26.reuse, 0xc8, RZ ;  /* 0x000000c81a2f7824 */ /* 0x040fe200078e02ff */
[-C--:B------:R-:W-:Y:S01]  /*1190*/  LEA.HI.X.SX32 R19, R33, R121.reuse, 0x1, P0 ;  /* 0x0000007921137211 */ /* 0x080fe200000f0eff */
[C---:B------:R-:W-:Y:S01]  /*11a0*/  IMAD R27, R26.reuse, 0x1d, RZ ;  /* 0x0000001d1a1b7824 */ /* 0x040fe200078e02ff */
[-C--:B-----5:R-:W-:Y:S01]  /*11b0*/  IADD3 R4, P0, R29, R120.reuse, RZ ;  /* 0x000000781d047210 */ /* 0x0a0fe20007f1e0ff */
[C---:B------:R-:W-:Y:S01]  /*11c0*/  IMAD R94, R26.reuse, 0xe8, RZ ;  /* 0x000000e81a5e7824 */ /* 0x040fe200078e02ff */
[----:B------:R5:W3:Y:S01]  /*11d0*/  LDG.E.U16 R42, desc[UR60][R12.64] ;  /* 0x0000003c0c2a7981 */ /* 0x000ae2000c1e1500 */
[-C--:B------:R-:W-:Y:S01]  /*11e0*/  IADD3 R8, P1, R35, R120.reuse, RZ ;  /* 0x0000007823087210 */ /* 0x080fe20007f3e0ff */
[----:B------:R-:W1:Y:S01]  /*11f0*/  LDC R144, c[0x0][0x248] ;  /* 0x00009200ff907b82 */ /* 0x000e620000000800 */
[-C--:B------:R-:W-:Y:S01]  /*1200*/  IADD3 R10, P2, R47, R120.reuse, RZ ;  /* 0x000000782f0a7210 */ /* 0x080fe20007f5e0ff */
[----:B------:R0:W3:Y:S01]  /*1210*/  LDG.E.U16 R41, desc[UR60][R6.64] ;  /* 0x0000003c06297981 */ /* 0x0000e2000c1e1500 */
[----:B------:R-:W-:Y:S01]  /*1220*/  LEA.HI.X.SX32 R5, R27, R121, 0x1, P0 ;  /* 0x000000791b057211 */ /* 0x000fe200000f0eff */
[----:B-----5:R-:W-:Y:S01]  /*1230*/  IMAD R13, R26, 0x74, RZ ;  /* 0x000000741a0d7824 */ /* 0x020fe200078e02ff */
[----:B------:R-:W-:-:S03]  /*1240*/  IADD3 R12, P0, R94, R120, RZ ;  /* 0x000000785e0c7210 */ /* 0x000fc60007f1e0ff */
[----:B------:R-:W5:Y:S01]  /*1250*/  LDC R167, c[0x0][0x248] ;  /* 0x00009200ffa77b82 */ /* 0x000f620000000800 */
[-C--:B------:R-:W-:Y:S02]  /*1260*/  LEA.HI.X.SX32 R9, R39, R121.reuse, 0x1, P1 ;  /* 0x0000007927097211 */ /* 0x080fe400008f0eff */
[-C--:B------:R-:W-:Y:S01]  /*1270*/  LEA.HI.X.SX32 R11, R35, R121.reuse, 0x1, P2 ;  /* 0x00000079230b7211 */ /* 0x080fe200010f0eff */
[----:B----4-:R-:W-:Y:S01]  /*1280*/  STL [R1+0xec], R36 ;  /* 0x0000ec2401007387 */ /* 0x010fe20000100800 */
[C---:B0-----:R-:W-:Y:S02]  /*1290*/  IADD3 R6, P1, R13.reuse, R120, RZ ;  /* 0x000000780d067210 */ /* 0x041fe40007f3e0ff */
[----:B------:R-:W-:Y:S01]  /*12a0*/  LEA.HI.X.SX32 R13, R13, R121, 0x1, P0 ;  /* 0x000000790d0d7211 */ /* 0x000fe200000f0eff */
[----:B--2---:R0:W-:Y:S01]  /*12b0*/  STL [R1+0xcc], R34 ;  /* 0x0000cc2201007387 */ /* 0x0041e20000100800 */
[----:B------:R-:W2:Y:S03]  /*12c0*/  LDC R168, c[0x0][0x248] ;  /* 0x00009200ffa87b82 */ /* 0x000ea60000000800 */
[----:B------:R4:W-:Y:S01]  /*12d0*/  STL [R1+0xf8], R32 ;  /* 0x0000f82001007387 */ /* 0x0009e20000100800 */
[----:B------:R-:W-:-:S03]  /*12e0*/  IMAD R33, R26, 0x108, RZ ;  /* 0x000001081a217824 */ /* 0x000fc600078e02ff */
[----:B------:R1:W-:Y:S01]  /*12f0*/  STL [R1+0xac], R30 ;  /* 0x0000ac1e01007387 */ /* 0x0003e20000100800 */
[----:B------:R-:W2:Y:S03]  /*1300*/  LDC R155, c[0x0][0x248] ;  /* 0x00009200ff9b7b82 */ /* 0x000ea60000000800 */
[----:B0-----:R-:W5:Y:S04]  /*1310*/  LDG.E.U16 R34, desc[UR60][R18.64] ;  /* 0x0000003c12227981 */ /* 0x001f68000c1e1500 */
[----:B----4-:R-:W4:Y:S01]  /*1320*/  LDG.E.U16 R32, desc[UR60][R10.64] ;  /* 0x0000003c0a207981 */ /* 0x010f22000c1e1500 */
[C---:B------:R-:W-:Y:S01]  /*1330*/  IMAD R31, R26.reuse, 0x84, RZ ;  /* 0x000000841a1f7824 */ /* 0x040fe200078e02ff */
[----:B------:R-:W0:Y:S02]  /*1340*/  LDC R201, c[0x0][0x248] ;  /* 0x00009200ffc97b82 */ /* 0x000e240000000800 */
[----:B------:R1:W2:Y:S04]  /*1350*/  LDG.E.U16 R40, desc[UR60][R8.64] ;  /* 0x0000003c08287981 */ /* 0x0002a8000c1e1500 */
[----:B------:R1:W2:Y:S01]  /*1360*/  LDG.E.U16 R18, desc[UR60][R4.64] ;  /* 0x0000003c04127981 */ /* 0x0002a2000c1e1500 */
[-C--:B------:R-:W-:Y:S01]  /*1370*/  LEA.HI.X.SX32 R7, R29, R121.reuse, 0x1, P1 ;  /* 0x000000791d077211 */ /* 0x080fe200008f0eff */
[C---:B------:R-:W-:Y:S01]  /*1380*/  IMAD R29, R26.reuse, 0x4a, RZ ;  /* 0x0000004a1a1d7824 */ /* 0x040fe200078e02ff */
[-C--:B-1----:R-:W-:Y:S01]  /*1390*/  IADD3 R30, P2, R33, R120.reuse, RZ ;  /* 0x00000078211e7210 */ /* 0x082fe20007f5e0ff */
[C---:B------:R-:W-:Y:S01]  /*13a0*/  IMAD R27, R26.reuse, 0x25, RZ ;  /* 0x000000251a1b7824 */ /* 0x040fe200078e02ff */
[----:B------:R-:W1:Y:S01]  /*13b0*/  LDC R164, c[0x0][0x248] ;  /* 0x00009200ffa47b82 */ /* 0x000e620000000800 */
[CC--:B------:R-:W-:Y:S01]  /*13c0*/  IADD3 R8, P1, R31.reuse, R120.reuse, RZ ;  /* 0x000000781f087210 */ /* 0x0c0fe20007f3e0ff */
[C---:B------:R-:W-:Y:S01]  /*13d0*/  IMAD R19, R26.reuse, 0x94, RZ ;  /* 0x000000941a137824 */ /* 0x040fe200078e02ff */
[-C--:B------:R-:W-:Y:S01]  /*13e0*/  LEA.HI.X.SX32 R31, R31, R121.reuse, 0x1, P2 ;  /* 0x000000791f1f7211 */ /* 0x080fe200010f0eff */
[----:B------:R-:W-:Y:S01]  /*13f0*/  IMAD R218, R26, 0xa4, RZ ;  /* 0x000000a41ada7824 */ /* 0x000fe200078e02ff */
[----:B------:R-:W-:Y:S01]  /*1400*/  IADD3 R4, P0, R29, R120, RZ ;  /* 0x000000781d047210 */ /* 0x000fe20007f1e0ff */
[----:B------:R0:W2:Y:S01]  /*1410*/  LDG.E.U16 R39, desc[UR60][R6.64] ;  /* 0x0000003c06277981 */ /* 0x0000a2000c1e1500 */
[-C--:B------:R-:W-:Y:S01]  /*1420*/  LEA.HI.X.SX32 R9, R49, R121.reuse, 0x1, P1 ;  /* 0x0000007931097211 */ /* 0x080fe200008f0eff */
[----:B------:R-:W1:Y:S01]  /*1430*/  LDC R172, c[0x0][0x248] ;  /* 0x00009200ffac7b82 */ /* 0x000e620000000800 */
[----:B------:R-:W-:-:S02]  /*1440*/  LEA.HI.X.SX32 R5, R27, R121, 0x1, P0 ;  /* 0x000000791b057211 */ /* 0x000fc400000f0eff */
[-C--:B------:R-:W-:Y:S01]  /*1450*/  IADD3 R10, P1, R19, R120.reuse, RZ ;  /* 0x00000078130a7210 */ /* 0x080fe20007f3e0ff */
[----:B------:R0:W2:Y:S02]  /*1460*/  LDG.E.U16 R38, desc[UR60][R8.64] ;  /* 0x0000003c08267981 */ /* 0x0000a4000c1e1500 */
[C---:B0-----:R-:W-:Y:S01]  /*1470*/  IMAD R7, R26.reuse, 0x2d, RZ ;  /* 0x0000002d1a077824 */ /* 0x041fe200078e02ff */
[-C--:B------:R-:W-:Y:S01]  /*1480*/  LEA.HI.X.SX32 R11, R29, R121.reuse, 0x1, P1 ;  /* 0x000000791d0b7211 */ /* 0x080fe200008f0eff */
[----:B------:R-:W-:Y:S01]  /*1490*/  IMAD R221, R26, 0xb4, RZ ;  /* 0x000000b41add7824 */ /* 0x000fe200078e02ff */
[----:B------:R-:W0:Y:S01]  /*14a0*/  LDC R49, c[0x0][0x248] ;  /* 0x00009200ff317b82 */ /* 0x000e220000000800 */
[----:B------:R-:W-:Y:S01]  /*14b0*/  IADD3 R8, P1, R218, R120, RZ ;  /* 0x00000078da087210 */ /* 0x000fe20007f3e0ff */
[----:B------:R-:W-:Y:S01]  /*14c0*/  IMAD R69, R26, 0x6a, RZ ;  /* 0x0000006a1a457824 */ /* 0x000fe200078e02ff */
[----:B------:R-:W2:Y:S02]  /*14d0*/  LDG.E.U16 R37, desc[UR60][R10.64] ;  /* 0x0000003c0a257981 */ /* 0x000ea4000c1e1500 */
[----:B------:R-:W-:-:S03]  /*14e0*/  LEA.HI.X.SX32 R9, R53, R121, 0x1, P1 ;  /* 0x0000007935097211 */ /* 0x000fc600008f0eff */
[----:B------:R-:W1:Y:S02]  /*14f0*/  LDC R27, c[0x0][0x248] ;  /* 0x00009200ff1b7b82 */ /* 0x000e640000000800 */
[----:B------:R0:W2:Y:S06]  /*1500*/  LDG.E.U16 R36, desc[UR60][R8.64] ;  /* 0x0000003c08247981 */ /* 0x0000ac000c1e1500 */
[----:B------:R-:W1:Y:S01]  /*1510*/  LDC R29, c[0x0][0x248] ;  /* 0x00009200ff1d7b82 */ /* 0x000e620000000800 */
[C---:B0-----:R-:W-:Y:S02]  /*1520*/  IMAD R9, R26.reuse, 0x35, RZ ;  /* 0x000000351a097824 */ /* 0x041fe400078e02ff */
[----:B------:R-:W-:-:S05]  /*1530*/  IMAD R224, R26, 0xc4, RZ ;  /* 0x000000c41ae07824 */ /* 0x000fca00078e02ff */
[----:B------:R-:W0:Y:S08]  /*1540*/  LDC R53, c[0x0][0x248] ;  /* 0x00009200ff357b82 */ /* 0x000e300000000800 */
        /* <DEDUP_REMOVED lines=18> */
[----:B------:R-:W0:Y:S01]  /*1670*/  LDC R227, c[0x0][0x248] ;  /* 0x00009200ffe37b82 */ /* 0x000e220000000800 */
[----:B---3--:R3:W-:Y:S07]  /*1680*/  STL [R1+0x90], R2 ;  /* 0x0000900201007387 */ /* 0x0087ee0000100800 */
[----:B------:R-:W0:Y:S01]  /*1690*/  LDC R232, c[0x0][0x248] ;  /* 0x00009200ffe87b82 */ /* 0x000e220000000800 */
[----:B---3--:R3:W2:Y:S07]  /*16a0*/  LDG.E.U16 R2, desc[UR60][R12.64] ;  /* 0x0000003c0c027981 */ /* 0x0086ae000c1e1500 */
[----:B------:R-:W0:Y:S08]  /*16b0*/  LDC R228, c[0x0][0x248] ;  /* 0x00009200ffe47b82 */ /* 0x000e300000000800 */
[----:B------:R-:W0:Y:S01]  /*16c0*/  LDC R233, c[0x0][0x248] ;  /* 0x00009200ffe97b82 */ /* 0x000e220000000800 */
[----:B------:R1:W2:Y:S01]  /*16d0*/  LDG.E.U16 R12, desc[UR60][R30.64] ;  /* 0x0000003c1e0c7981 */ /* 0x0002a2000c1e1500 */
[----:B---3--:R-:W-:-:S05]  /*16e0*/  IMAD R13, R26, 0x5a, RZ ;  /* 0x0000005a1a0d7824 */ /* 0x008fca00078e02ff */
[----:B------:R-:W-:Y:S01]  /*16f0*/  IADD3 R6, P0, R13, R120, RZ ;  /* 0x000000780d067210 */ /* 0x000fe20007f1e0ff */
[----:B------:R-:W3:Y:S01]  /*1700*/  LDC R230, c[0x0][0x248] ;  /* 0x00009200ffe67b82 */ /* 0x000ee20000000800 */
[----:B------:R1:W-:Y:S02]  /*1710*/  STL [R1+0xe8], R0 ;  /* 0x0000e80001007387 */ /* 0x0003e40000100800 */
[----:B------:R-:W-:-:S05]  /*1720*/  LEA.HI.X.SX32 R7, R7, R121, 0x1, P0 ;  /* 0x0000007907077211 */ /* 0x000fca00000f0eff */
[----:B-1----:R-:W1:Y:S01]  /*1730*/  LDC R31, c[0x0][0x248] ;  /* 0x00009200ff1f7b82 */ /* 0x002e620000000800 */
[----:B------:R-:W3:Y:S04]  /*1740*/  LDG.E.U16 R6, desc[UR60][R6.64] ;  /* 0x0000003c06067981 */ /* 0x000ee8000c1e1500 */
[----:B------:R0:W3:Y:S03]  /*1750*/  LDG.E.U16 R0, desc[UR60][R4.64] ;  /* 0x0000003c04007981 */ /* 0x0000e6000c1e1500 */
[----:B------:R-:W1:Y:S08]  /*1760*/  LDC R231, c[0x0][0x248] ;  /* 0x00009200ffe77b82 */ /* 0x000e700000000800 */
[----:B------:R-:W1:Y:S01]  /*1770*/  LDC R235, c[0x0][0x248] ;  /* 0x00009200ffeb7b82 */ /* 0x000e620000000800 */
[----:B0-----:R-:W-:-:S04]  /*1780*/  IADD3 R4, P2, R221, R120, RZ ;  /* 0x00000078dd047210 */ /* 0x001fc80007f5e0ff */
[-C--:B------:R-:W-:Y:S02]  /*1790*/  LEA.HI.X.SX32 R5, R13, R121.reuse, 0x1, P2 ;  /* 0x000000790d057211 */ /* 0x080fe400010f0eff */
[----:B------:R-:W-:Y:S01]  /*17a0*/  IADD3 R8, P2, R69, R120, RZ ;  /* 0x0000007845087210 */ /* 0x000fe20007f5e0ff */
[----:B------:R-:W0:Y:S01]  /*17b0*/  LDC R237, c[0x0][0x248] ;  /* 0x00009200ffed7b82 */ /* 0x000e220000000800 */
[----:B------:R-:W-:Y:S01]  /*17c0*/  SHF.L.U32 R13, R26, 0x3, RZ ;  /* 0x000000031a0d7819 */ /* 0x000fe200000006ff */
[----:B------:R2:W3:Y:S01]  /*17d0*/  LDG.E.U16 R35, desc[UR60][R4.64] ;  /* 0x0000003c04237981 */ /* 0x0004e2000c1e1500 */
[----:B------:R-:W-:-:S05]  /*17e0*/  LEA.HI.X.SX32 R9, R9, R121, 0x1, P2 ;  /* 0x0000007909097211 */ /* 0x000fca00010f0eff */
[----:B------:R1:W3:Y:S01]  /*17f0*/  LDG.E.U16 R30, desc[UR60][R8.64] ;  /* 0x0000003c081e7981 */ /* 0x0002e2000c1e1500 */
[-C--:B------:R-:W-:Y:S01]  /*1800*/  LEA R48, P0, R49, R120.reuse, 0x4 ;  /* 0x0000007831307211 */ /* 0x080fe200078020ff */
[----:B------:R-:W0:Y:S02]  /*1810*/  LDC R241, c[0x0][0x248] ;  /* 0x00009200fff17b82 */ /* 0x000e240000000800 */
[----:B-----5:R-:W-:Y:S04]  /*1820*/  STL [R1+0x78], R34 ;  /* 0x0000782201007387 */ /* 0x020fe80000100800 */
[----:B----4-:R-:W-:Y:S04]  /*1830*/  STL [R1+0x60], R32 ;  /* 0x0000602001007387 */ /* 0x010fe80000100800 */
[----:B--2---:R2:W-:Y:S01]  /*1840*/  STL [R1+0xd8], R18 ;  /* 0x0000d81201007387 */ /* 0x0045e20000100800 */
[----:B------:R-:W-:-:S02]  /*1850*/  IADD3 R10, P1, R224, R120, RZ ;  /* 0x00000078e00a7210 */ /* 0x000fc40007f3e0ff */
[-C--:B------:R-:W-:Y:S02]  /*1860*/  LEA.HI.X.SX32 R49, R13, R121.reuse, 0x1, P0 ;  /* 0x000000790d317211 */ /* 0x080fe400000f0eff */
[----:B------:R-:W4:Y:S01]  /*1870*/  LDC R13, c[0x0][0x248] ;  /* 0x00009200ff0d7b82 */ /* 0x000f220000000800 */
[----:B------:R-:W-:Y:S02]  /*1880*/  LEA.HI.X.SX32 R11, R55, R121, 0x1, P1 ;  /* 0x00000079370b7211 */ /* 0x000fe400008f0eff */
[-C--:B------:R-:W-:Y:S01]  /*1890*/  LEA R54, P1, R27, R120.reuse, 0x5 ;  /* 0x000000781b367211 */ /* 0x080fe200078228ff */
[----:B------:R-:W5:Y:S04]  /*18a0*/  LDG.E.U16 R48, desc[UR60][R48.64] ;  /* 0x0000003c30307981 */ /* 0x000f68000c1e1500 */
[----:B--2---:R-:W2:Y:S01]  /*18b0*/  LDC R18, c[0x0][0x248] ;  /* 0x00009200ff127b82 */ /* 0x004ea20000000800 */
[----:B------:R-:W-:Y:S01]  /*18c0*/  LEA R4, P2, R29, R120, 0x6 ;  /* 0x000000781d047211 */ /* 0x000fe200078430ff */
[----:B------:R1:W5:Y:S06]  /*18d0*/  LDG.E.U16 R34, desc[UR60][R10.64] ;  /* 0x0000003c0a227981 */ /* 0x00036c000c1e1500 */
[----:B------:R-:W0:Y:S01]  /*18e0*/  LDC R27, c[0x0][0x248] ;  /* 0x00009200ff1b7b82 */ /* 0x000e220000000800 */
[----:B------:R-:W-:-:S02]  /*18f0*/  SHF.L.U32 R5, R26, 0x5, RZ ;  /* 0x000000051a057819 */ /* 0x000fc400000006ff */
[C---:B------:R-:W-:Y:S02]  /*1900*/  SHF.L.U32 R7, R26.reuse, 0x4, RZ ;  /* 0x000000041a077819 */ /* 0x040fe400000006ff */
[-C--:B------:R-:W-:Y:S02]  /*1910*/  LEA.HI.X.SX32 R5, R5, R121.reuse, 0x1, P2 ;  /* 0x0000007905057211 */ /* 0x080fe400010f0eff */
[----:B------:R-:W-:Y:S02]  /*1920*/  LEA.HI.X.SX32 R55, R7, R121, 0x1, P1 ;  /* 0x0000007907377211 */ /* 0x000fe400008f0eff */
[C---:B------:R-:W-:Y:S01]  /*1930*/  SHF.L.U32 R7, R26.reuse, 0x6, RZ ;  /* 0x000000061a077819 */ /* 0x040fe200000006ff */
[----:B------:R4:W5:Y:S01]  /*1940*/  LDG.E.U16 R57, desc[UR60][R4.64] ;  /* 0x0000003c04397981 */ /* 0x000962000c1e1500 */
[C---:B-1----:R-:W-:Y:S01]  /*1950*/  SHF.L.U32 R9, R26.reuse, 0x7, RZ ;  /* 0x000000071a097819 */ /* 0x042fe200000006ff */
[----:B------:R-:W-:Y:S01]  /*1960*/  IMAD.SHL.U32 R11, R26, 0x100, RZ ;  /* 0x000001001a0b7824 */ /* 0x000fe200078e00ff */
[-C--:B------:R-:W-:Y:S01]  /*1970*/  LEA R8, P2, R75, R120.reuse, 0x9 ;  /* 0x000000784b087211 */ /* 0x080fe200078448ff */
[----:B----4-:R-:W-:Y:S01]  /*1980*/  IMAD R13, R13, 0x110, RZ ;  /* 0x000001100d0d7824 */ /* 0x010fe200078e02ff */
[----:B------:R-:W4:Y:S01]  /*1990*/  LDG.E.U16 R54, desc[UR60][R54.64] ;  /* 0x0000003c36367981 */ /* 0x000f22000c1e1500 */
[----:B------:R-:W-:-:S04]  /*19a0*/  LEA R4, P1, R53, R120, 0x8 ;  /* 0x0000007835047211 */ /* 0x000fc800078240ff */
[-C--:B------:R-:W-:Y:S02]  /*19b0*/  LEA.HI.X.SX32 R5, R9, R121.reuse, 0x1, P1 ;  /* 0x0000007909057211 */ /* 0x080fe400008f0eff */
[----:B------:R-:W-:Y:S01]  /*19c0*/  LEA.HI.X.SX32 R9, R11, R121, 0x1, P2 ;  /* 0x000000790b097211 */ /* 0x000fe200010f0eff */
[----:B0-----:R-:W-:Y:S02]  /*19d0*/  IMAD R27, R27, 0x240, RZ ;  /* 0x000002401b1b7824 */ /* 0x001fe400078e02ff */
[----:B------:R-:W-:Y:S01]  /*19e0*/  IMAD R225, R26, 0xd4, RZ ;  /* 0x000000d41ae17824 */ /* 0x000fe200078e02ff */
[----:B------:R-:W4:Y:S01]  /*19f0*/  LDG.E.U16 R55, desc[UR60][R4.64] ;  /* 0x0000003c04377981 */ /* 0x000f22000c1e1500 */
[----:B------:R-:W-:Y:S02]  /*1a00*/  IMAD R62, R62, 0x120, RZ ;  /* 0x000001203e3e7824 */ /* 0x000fe400078e02ff */
[C---:B------:R-:W-:Y:S01]  /*1a10*/  IMAD R226, R26.reuse, 0xe4, RZ ;  /* 0x000000e41ae27824 */ /* 0x040fe200078e02ff */
[----:B------:R-:W4:Y:S01]  /*1a20*/  LDG.E.U16 R56, desc[UR60][R8.64] ;  /* 0x0000003c08387981 */ /* 0x000f22000c1e1500 */
[----:B------:R-:W-:-:S02]  /*1a30*/  IMAD R229, R26, 0xf4, RZ ;  /* 0x000000f41ae57824 */ /* 0x000fc400078e02ff */
[C---:B------:R-:W-:Y:S02]  /*1a40*/  IMAD R185, R26.reuse, 0x8a, RZ ;  /* 0x0000008a1ab97824 */ /* 0x040fe400078e02ff */
[C---:B------:R-:W-:Y:S02]  /*1a50*/  IMAD R183, R26.reuse, 0x9a, RZ ;  /* 0x0000009a1ab77824 */ /* 0x040fe400078e02ff */
[C---:B------:R-:W-:Y:S02]  /*1a60*/  IMAD R187, R26.reuse, 0xaa, RZ ;  /* 0x000000aa1abb7824 */ /* 0x040fe400078e02ff */
[----:B------:R-:W-:Y:S01]  /*1a70*/  IMAD R189, R26, 0xba, RZ ;  /* 0x000000ba1abd7824 */ /* 0x000fe200078e02ff */
[----:B------:R0:W-:Y:S02]  /*1a80*/  STL [R1+0x48], R2 ;  /* 0x0000480201007387 */ /* 0x0001e40000100800 */
[----:B0-----:R-:W0:Y:S02]  /*1a90*/  LDC R2, c[0x0][0x248] ;  /* 0x00009200ff027b82 */ /* 0x001e240000000800 */
[----:B------:R1:W-:Y:S06]  /*1aa0*/  STL [R1+0x38], R12 ;  /* 0x0000380c01007387 */ /* 0x0003ec0000100800 */
[----:B-1----:R-:W1:Y:S01]  /*1ab0*/  LDC R12, c[0x0][0x248] ;  /* 0x00009200ff0c7b82 */ /* 0x002e620000000800 */
[----:B---3--:R3:W-:Y:S01]  /*1ac0*/  STL [R1+0xc8], R0 ;  /* 0x0000c80001007387 */ /* 0x0087e20000100800 */
[----:B0-----:R-:W-:-:S06]  /*1ad0*/  IMAD R29, R2, 0x210, RZ ;  /* 0x00000210021d7824 */ /* 0x001fcc00078e02ff */
[----:B------:R-:W0:Y:S08]  /*1ae0*/  LDC R2, c[0x0][0x248] ;  /* 0x00009200ff027b82 */ /* 0x000e300000000800 */
[----:B---3--:R-:W3:Y:S01]  /*1af0*/  LDC R0, c[0x0][0x248] ;  /* 0x00009200ff007b82 */ /* 0x008ee20000000800 */
[----:B------:R2:W-:Y:S02]  /*1b00*/  STL [R1+0xb8], R6 ;  /* 0x0000b80601007387 */ /* 0x0005e40000100800 */
[----:B--2---:R-:W-:-:S04]  /*1b10*/  LEA R6, P0, R31, R120, 0x7 ;  /* 0x000000781f067211 */ /* 0x004fc800078038ff */
[-C--:B------:R-:W-:Y:S02]  /*1b20*/  LEA.HI.X.SX32 R7, R7, R121.reuse, 0x1, P0 ;  /* 0x0000007907077211 */ /* 0x080fe400000f0eff */
[-C--:B------:R-:W-:Y:S01]  /*1b30*/  IADD3 R10, P0, R29, R120.reuse, RZ ;  /* 0x000000781d0a7210 */ /* 0x080fe20007f1e0ff */
[----:B-1----:R-:W-:Y:S02]  /*1b40*/  IMAD R31, R12, 0x220, RZ ;  /* 0x000002200c1f7824 */ /* 0x002fe400078e02ff */
[----:B------:R1:W2:Y:S01]  /*1b50*/  LDG.E.U16 R52, desc[UR60][R6.64] ;  /* 0x0000003c06347981 */ /* 0x0002a2000c1e1500 */
[----:B------:R-:W-:Y:S01]  /*1b60*/  LEA.HI.X.SX32 R11, R33, R121, 0x1, P0 ;  /* 0x00000079210b7211 */ /* 0x000fe200000f0eff */
[----:B------:R-:W-:Y:S02]  /*1b70*/  IMAD R33, R18, 0x230, RZ ;  /* 0x0000023012217824 */ /* 0x000fe400078e02ff */
[----:B------:R0:W-:Y:S01]  /*1b80*/  STL [R1+0xa8], R30 ;  /* 0x0000a81e01007387 */ /* 0x0001e20000100800 */
[----:B---3--:R-:W-:Y:S01]  /*1b90*/  IMAD R49, R0, 0x118, RZ ;  /* 0x0000011800317824 */ /* 0x008fe200078e02ff */
[-C--:B-1----:R-:W-:Y:S01]  /*1ba0*/  IADD3 R6, P0, R13, R120.reuse, RZ ;  /* 0x000000780d067210 */ /* 0x082fe20007f1e0ff */
[----:B0-----:R-:W-:Y:S01]  /*1bb0*/  IMAD R9, R2, 0x250, RZ ;  /* 0x0000025002097824 */ /* 0x001fe200078e02ff */
[-C--:B------:R-:W-:Y:S01]  /*1bc0*/  IADD3 R32, P2, R33, R120.reuse, RZ ;  /* 0x0000007821207210 */ /* 0x080fe20007f5e0ff */
[----:B------:R0:W3:Y:S01]  /*1bd0*/  LDG.E.U16 R53, desc[UR60][R10.64] ;  /* 0x0000003c0a357981 */ /* 0x0000e2000c1e1500 */
[----:B------:R-:W-:-:S02]  /*1be0*/  IADD3 R30, P1, R31, R120, RZ ;  /* 0x000000781f1e7210 */ /* 0x000fc40007f3e0ff */
[-C--:B------:R-:W-:Y:S01]  /*1bf0*/  LEA.HI.X.SX32 R7, R71, R121.reuse, 0x1, P0 ;  /* 0x0000007947077211 */ /* 0x080fe200000f0eff */
[C---:B------:R-:W-:Y:S01]  /*1c00*/  IMAD R71, R26.reuse, 0x7a, RZ ;  /* 0x0000007a1a477824 */ /* 0x040fe200078e02ff */
[-C--:B------:R-:W-:Y:S02]  /*1c10*/  IADD3 R12, P0, R27, R120.reuse, RZ ;  /* 0x000000781b0c7210 */ /* 0x080fe40007f1e0ff */
[-C--:B------:R-:W-:Y:S01]  /*1c20*/  LEA.HI.X.SX32 R31, R13, R121.reuse, 0x1, P1 ;  /* 0x000000790d1f7211 */ /* 0x080fe200008f0eff */
[----:B------:R1:W4:Y:S01]  /*1c30*/  LDG.E.U16 R27, desc[UR60][R6.64] ;  /* 0x0000003c061b7981 */ /* 0x000322000c1e1500 */
[----:B------:R-:W-:Y:S01]  /*1c40*/  IADD3 R4, P1, R225, R120, RZ ;  /* 0x00000078e1047210 */ /* 0x000fe20007f3e0ff */
[----:B0-----:R-:W-:Y:S01]  /*1c50*/  IMAD R11, R26, 0x3d, RZ ;  /* 0x0000003d1a0b7824 */ /* 0x001fe200078e02ff */
[-C--:B------:R-:W-:Y:S01]  /*1c60*/  LEA.HI.X.SX32 R33, R49, R121.reuse, 0x1, P2 ;  /* 0x0000007931217211 */ /* 0x080fe200010f0eff */
[----:B------:R0:W2:Y:S01]  /*1c70*/  LDG.E.U16 R29, desc[UR60][R30.64] ;  /* 0x0000003c1e1d7981 */ /* 0x0000a2000c1e1500 */
[----:B------:R-:W-:-:S02]  /*1c80*/  LEA.HI.X.SX32 R13, R62, R121, 0x1, P0 ;  /* 0x000000793e0d7211 */ /* 0x000fc400000f0eff */
[-C--:B------:R-:W-:Y:S01]  /*1c90*/  IADD3 R8, P2, R226, R120.reuse, RZ ;  /* 0x00000078e2087210 */ /* 0x080fe20007f5e0ff */
[----:B------:R-:W5:Y:S01]  /*1ca0*/  LDG.E.U16 R18, desc[UR60][R32.64] ;  /* 0x0000003c20127981 */ /* 0x000f62000c1e1500 */
[-C--:B------:R-:W-:Y:S02]  /*1cb0*/  IADD3 R2, P0, R71, R120.reuse, RZ ;  /* 0x0000007847027210 */ /* 0x080fe40007f1e0ff */
[-C--:B------:R-:W-:Y:S01]  /*1cc0*/  LEA.HI.X.SX32 R5, R69, R121.reuse, 0x1, P1 ;  /* 0x0000007945057211 */ /* 0x080fe200008f0eff */
[----:B-1----:R-:W-:Y:S01]  /*1cd0*/  IMAD R7, R26, 0x45, RZ ;  /* 0x000000451a077824 */ /* 0x002fe200078e02ff */
[----:B------:R-:W-:Y:S01]  /*1ce0*/  IADD3 R10, P1, R9, R120, RZ ;  /* 0x00000078090a7210 */ /* 0x000fe20007f3e0ff */
[----:B0-----:R-:W-:Y:S01]  /*1cf0*/  IMAD R30, R58, 0x128, RZ ;  /* 0x000001283a1e7824 */ /* 0x001fe200078e02ff */
[-C--:B------:R-:W-:Y:S01]  /*1d00*/  LEA.HI.X.SX32 R9, R3, R121.reuse, 0x1, P2 ;  /* 0x0000007903097211 */ /* 0x080fe200010f0eff */
[----:B------:R-:W-:Y:S01]  /*1d10*/  IMAD R31, R26, 0x4d, RZ ;  /* 0x0000004d1a1f7824 */ /* 0x000fe200078e02ff */
[-C--:B------:R-:W-:Y:S01]  /*1d20*/  LEA.HI.X.SX32 R3, R11, R121.reuse, 0x1, P0 ;  /* 0x000000790b037211 */ /* 0x080fe200000f0eff */
[----:B------:R0:W4:Y:S04]  /*1d30*/  LDG.E.U16 R33, desc[UR60][R4.64] ;  /* 0x0000003c04217981 */ /* 0x000128000c1e1500 */
[----:B------:R1:W3:Y:S01]  /*1d40*/  LDG.E.U16 R0, desc[UR60][R2.64] ;  /* 0x0000003c02007981 */ /* 0x0002e2000c1e1500 */
[----:B------:R-:W-:-:S02]  /*1d50*/  LEA.HI.X.SX32 R11, R30, R121, 0x1, P1 ;  /* 0x000000791e0b7211 */ /* 0x000fc400008f0eff */
[-C--:B------:R-:W-:Y:S01]  /*1d60*/  IADD3 R70, P2, R229, R120.reuse, RZ ;  /* 0x00000078e5467210 */ /* 0x080fe20007f5e0ff */
[----:B------:R-:W4:Y:S01]  /*1d70*/  LDG.E.U16 R12, desc[UR60][R12.64] ;  /* 0x0000003c0c0c7981 */ /* 0x000f22000c1e1500 */
[-C--:B------:R-:W-:Y:S02]  /*1d80*/  IADD3 R6, P0, R185, R120.reuse, RZ ;  /* 0x00000078b9067210 */ /* 0x080fe40007f1e0ff */
[-C--:B0-----:R-:W-:Y:S01]  /*1d90*/  IADD3 R4, P1, R183, R120.reuse, RZ ;  /* 0x00000078b7047210 */ /* 0x081fe20007f3e0ff */
[----:B------:R0:W4:Y:S01]  /*1da0*/  LDG.E.U16 R32, desc[UR60][R8.64] ;  /* 0x0000003c08207981 */ /* 0x000122000c1e1500 */
[-C--:B------:R-:W-:Y:S01]  /*1db0*/  LEA.HI.X.SX32 R71, R71, R121.reuse, 0x1, P2 ;  /* 0x0000007947477211 */ /* 0x080fe200010f0eff */
[C---:B-1----:R-:W-:Y:S01]  /*1dc0*/  IMAD R3, R26.reuse, 0x55, RZ ;  /* 0x000000551a037824 */ /* 0x042fe200078e02ff */
[-C--:B------:R-:W-:Y:S02]  /*1dd0*/  IADD3 R2, P2, R187, R120.reuse, RZ ;  /* 0x00000078bb027210 */ /* 0x080fe40007f5e0ff */
[-C--:B------:R-:W-:Y:S01]  /*1de0*/  LEA.HI.X.SX32 R7, R7, R121.reuse, 0x1, P0 ;  /* 0x0000007907077211 */ /* 0x080fe200000f0eff */
[----:B------:R1:W4:Y:S01]  /*1df0*/  LDG.E.U16 R13, desc[UR60][R10.64] ;  /* 0x0000003c0a0d7981 */ /* 0x000322000c1e1500 */
[-C--:B------:R-:W-:Y:S01]  /*1e00*/  LEA.HI.X.SX32 R5, R31, R121.reuse, 0x1, P1 ;  /* 0x000000791f057211 */ /* 0x080fe200008f0eff */
[----:B0-----:R-:W-:Y:S01]  /*1e10*/  IMAD R9, R26, 0x5d, RZ ;  /* 0x0000005d1a097824 */ /* 0x001fe200078e02ff */
[----:B------:R-:W-:Y:S01]  /*1e20*/  LEA.HI.X.SX32 R3, R3, R121, 0x1, P2 ;  /* 0x0000007903037211 */ /* 0x000fe200010f0eff */
[----:B------:R0:W2:Y:S01]  /*1e30*/  LDG.E.U16 R96, desc[UR60][R6.64] ;  /* 0x0000003c06607981 */ /* 0x0000a2000c1e1500 */
[----:B-1----:R-:W-:-:S03]  /*1e40*/  IADD3 R10, P0, R189, R120, RZ ;  /* 0x00000078bd0a7210 */ /* 0x002fc60007f1e0ff */
[----:B------:R-:W4:Y:S01]  /*1e50*/  LDG.E.U16 R31, desc[UR60][R70.64] ;  /* 0x0000003c461f7981 */ /* 0x000f22000c1e1500 */
[----:B------:R-:W-:-:S03]  /*1e60*/  LEA.HI.X.SX32 R11, R9, R121, 0x1, P0 ;  /* 0x00000079090b7211 */ /* 0x000fc600000f0eff */
[----:B------:R-:W5:Y:S04]  /*1e70*/  LDG.E.U16 R93, desc[UR60][R4.64] ;  /* 0x0000003c045d7981 */ /* 0x000f68000c1e1500 */
[----:B------:R-:W4:Y:S04]  /*1e80*/  LDG.E.U16 R58, desc[UR60][R10.64] ;  /* 0x0000003c0a3a7981 */ /* 0x000f28000c1e1500 */
[----:B------:R1:W4:Y:S01]  /*1e90*/  LDG.E.U16 R70, desc[UR60][R2.64] ;  /* 0x0000003c02467981 */ /* 0x000322000c1e1500 */
[C---:B------:R-:W-:Y:S02]  /*1ea0*/  IMAD R191, R26.reuse, 0xca, RZ ;  /* 0x000000ca1abf7824 */ /* 0x040fe400078e02ff */
[----:B------:R-:W-:-:S02]  /*1eb0*/  IMAD R193, R26, 0xda, RZ ;  /* 0x000000da1ac17824 */ /* 0x000fc400078e02ff */
[C---:B------:R-:W-:Y:S01]  /*1ec0*/  IMAD R69, R26.reuse, 0x65, RZ ;  /* 0x000000651a457824 */ /* 0x040fe200078e02ff */
[-C--:B------:R-:W-:Y:S01]  /*1ed0*/  IADD3 R8, P1, R191, R120.reuse, RZ ;  /* 0x00000078bf087210 */ /* 0x080fe20007f3e0ff */
[C---:B------:R-:W-:Y:S01]  /*1ee0*/  IMAD R195, R26.reuse, 0xea, RZ ;  /* 0x000000ea1ac37824 */ /* 0x040fe200078e02ff */
[-C--:B0-----:R-:W-:Y:S01]  /*1ef0*/  IADD3 R6, P0, R193, R120.reuse, RZ ;  /* 0x00000078c1067210 */ /* 0x081fe20007f1e0ff */
[C---:B------:R-:W-:Y:S02]  /*1f00*/  IMAD R7, R26.reuse, 0x6d, RZ ;  /* 0x0000006d1a077824 */ /* 0x040fe400078e02ff */
[C---:B------:R-:W-:Y:S01]  /*1f10*/  IMAD R214, R26.reuse, 0xfa, RZ ;  /* 0x000000fa1ad67824 */ /* 0x040fe200078e02ff */
[-C--:B------:R-:W-:Y:S01]  /*1f20*/  LEA.HI.X.SX32 R9, R69, R121.reuse, 0x1, P1 ;  /* 0x0000007945097211 */ /* 0x080fe200008f0eff */
[C---:B-1----:R-:W-:Y:S01]  /*1f30*/  IMAD R3, R26.reuse, 0x75, RZ ;  /* 0x000000751a037824 */ /* 0x042fe200078e02ff */
[-C--:B------:R-:W-:Y:S01]  /*1f40*/  IADD3 R2, P1, R195, R120.reuse, RZ ;  /* 0x00000078c3027210 */ /* 0x080fe20007f3e0ff */
[C---:B------:R-:W-:Y:S01]  /*1f50*/  IMAD R5, R26.reuse, 0x7d, RZ ;  /* 0x0000007d1a057824 */ /* 0x040fe200078e02ff */
[-C--:B------:R-:W-:Y:S01]  /*1f60*/  LEA.HI.X.SX32 R7, R7, R121.reuse, 0x1, P0 ;  /* 0x0000007907077211 */ /* 0x080fe200000f0eff */
[----:B------:R-:W-:Y:S01]  /*1f70*/  IMAD R11, R26, 0x6, RZ ;  /* 0x000000061a0b7824 */ /* 0x000fe200078e02ff */
[----:B------:R-:W-:Y:S01]  /*1f80*/  IADD3 R4, P0, R214, R120, RZ ;  /* 0x00000078d6047210 */ /* 0x000fe20007f1e0ff */
[----:B------:R0:W4:Y:S01]  /*1f90*/  LDG.E.U16 R91, desc[UR60][R8.64] ;  /* 0x0000003c085b7981 */ /* 0x000122000c1e1500 */
[----:B------:R-:W-:-:S02]  /*1fa0*/  LEA.HI.X.SX32 R3, R3, R121, 0x1, P1 ;  /* 0x0000007903037211 */ /* 0x000fc400008f0eff */
[----:B------:R-:W-:Y:S01]  /*1fb0*/  LEA.HI.X.SX32 R5, R5, R121, 0x1, P0 ;  /* 0x0000007905057211 */ /* 0x000fe200000f0eff */
[----:B------:R-:W4:Y:S01]  /*1fc0*/  LDG.E.U16 R75, desc[UR60][R6.64] ;  /* 0x0000003c064b7981 */ /* 0x000f22000c1e1500 */
[C---:B------:R-:W-:Y:S01]  /*1fd0*/  IMAD R69, R26.reuse, 0xc, RZ ;  /* 0x0000000c1a457824 */ /* 0x040fe200078e02ff */
[----:B------:R-:W-:Y:S02]  /*1fe0*/  IADD3 R162, P0, R11, R120, RZ ;  /* 0x000000780ba27210 */ /* 0x000fe40007f1e0ff */
[----:B------:R-:W4:Y:S01]  /*1ff0*/  LDG.E.U16 R71, desc[UR60][R2.64] ;  /* 0x0000003c02477981 */ /* 0x000f22000c1e1500 */
[----:B0-----:R-:W-:-:S03]  /*2000*/  IMAD R9, R26, 0x3, RZ ;  /* 0x000000031a097824 */ /* 0x001fc600078e02ff */
[----:B------:R0:W4:Y:S02]  /*2010*/  LDG.E.U16 R10, desc[UR60][R4.64] ;  /* 0x0000003c040a7981 */ /* 0x000124000c1e1500 */
[----:B------:R-:W-:Y:S02]  /*2020*/  LEA.HI.X.SX32 R163, R9, R121, 0x1, P0 ;  /* 0x0000007909a37211 */ /* 0x000fe400000f0eff */
[----:B---3--:R1:W-:Y:S01]  /*2030*/  STL [R1+0x98], R0 ;  /* 0x0000980001007387 */ /* 0x0083e20000100800 */
[----:B0-----:R-:W-:Y:S01]  /*2040*/  IADD3 R4, P0, R59, R120, RZ ;  /* 0x000000783b047210 */ /* 0x001fe20007f1e0ff */
[C---:B------:R-:W-:Y:S02]  /*2050*/  IMAD R9, R26.reuse, 0x7, RZ ;  /* 0x000000071a097824 */ /* 0x040fe400078e02ff */
[C---:B------:R-:W-:Y:S01]  /*2060*/  IMAD R216, R26.reuse, 0x9c, RZ ;  /* 0x0000009c1ad87824 */ /* 0x040fe200078e02ff */
[C---:B------:R-:W-:Y:S01]  /*2070*/  SHF.L.U32 R148, R26.reuse, 0x1, RZ ;  /* 0x000000011a947819 */ /* 0x040fe200000006ff */
[C---:B------:R-:W-:Y:S01]  /*2080*/  IMAD R217, R26.reuse, 0xac, RZ ;  /* 0x000000ac1ad97824 */ /* 0x040fe200078e02ff */
[----:B------:R0:W3:Y:S01]  /*2090*/  LDG.E.U16 R162, desc[UR60][R162.64] ;  /* 0x0000003ca2a27981 */ /* 0x0000e2000c1e1500 */
[----:B-1----:R-:W-:-:S05]  /*20a0*/  IMAD R0, R26, 0x104, RZ ;  /* 0x000001041a007824 */ /* 0x002fca00078e02ff */
[-C--:B------:R-:W-:Y:S02]  /*20b0*/  IADD3 R2, P1, R0, R120.reuse, RZ ;  /* 0x0000007800027210 */ /* 0x080fe40007f3e0ff */
[-C--:B------:R-:W-:Y:S01]  /*20c0*/  LEA.HI.X.SX32 R5, R69, R121.reuse, 0x1, P0 ;  /* 0x0000007945057211 */ /* 0x080fe200000f0eff */
[----:B--2---:R-:W-:Y:S01]  /*20d0*/  STL [R1+0x8c], R96 ;  /* 0x00008c6001007387 */ /* 0x004fe20000100800 */
[-C--:B------:R-:W-:Y:S01]  /*20e0*/  LEA.HI.X.SX32 R3, R65, R121.reuse, 0x1, P1 ;  /* 0x0000007941037211 */ /* 0x080fe200008f0eff */
[C---:B------:R-:W-:Y:S01]  /*20f0*/  IMAD R59, R26.reuse, 0xe, RZ ;  /* 0x0000000e1a3b7824 */ /* 0x040fe200078e02ff */
[----:B------:R-:W-:Y:S01]  /*2100*/  IADD3 R6, P1, R69, R120, RZ ;  /* 0x0000007845067210 */ /* 0x000fe20007f3e0ff */
[C---:B------:R-:W-:Y:S01]  /*2110*/  IMAD R220, R26.reuse, 0xbc, RZ ;  /* 0x000000bc1adc7824 */ /* 0x040fe200078e02ff */
[----:B0-----:R-:W0:Y:S02]  /*2120*/  LDC R163, c[0x0][0x248] ;  /* 0x00009200ffa37b82 */ /* 0x001e240000000800 */
[----:B------:R-:W-:Y:S01]  /*2130*/  LEA.HI.X.SX32 R7, R11, R121, 0x1, P1 ;  /* 0x000000790b077211 */ /* 0x000fe200008f0eff */
[----:B-----5:R-:W-:Y:S01]  /*2140*/  STL [R1+0x80], R93 ;  /* 0x0000805d01007387 */ /* 0x020fe20000100800 */
[----:B------:R-:W-:-:S03]  /*2150*/  IMAD R65, R26, 0x16, RZ ;  /* 0x000000161a417824 */ /* 0x000fc600078e02ff */
[----:B------:R-:W2:Y:S04]  /*2160*/  LDG.E.U16 R3, desc[UR60][R2.64] ;  /* 0x0000003c02037981 */ /* 0x000ea8000c1e1500 */
[----:B----4-:R1:W-:Y:S04]  /*2170*/  STL [R1+0x74], R70 ;  /* 0x0000744601007387 */ /* 0x0103e80000100800 */
[----:B------:R4:W-:Y:S04]  /*2180*/  STL [R1+0x68], R58 ;  /* 0x0000683a01007387 */ /* 0x0009e80000100800 */
[----:B-1----:R-:W5:Y:S04]  /*2190*/  LDG.E.U16 R70, desc[UR60][R6.64] ;  /* 0x0000003c06467981 */ /* 0x002f68000c1e1500 */
[----:B----4-:R1:W4:Y:S01]  /*21a0*/  LDG.E.U16 R58, desc[UR60][R4.64] ;  /* 0x0000003c043a7981 */ /* 0x010322000c1e1500 */
[----:B------:R-:W-:Y:S01]  /*21b0*/  IADD3 R8, P0, R59, R120, RZ ;  /* 0x000000783b087210 */ /* 0x000fe20007f1e0ff */
[----:B------:R-:W-:-:S02]  /*21c0*/  IMAD R69, R26, 0x1c, RZ ;  /* 0x0000001c1a457824 */ /* 0x000fc400078e02ff */
[C---:B------:R-:W-:Y:S01]  /*21d0*/  IMAD R11, R26.reuse, 0xb, RZ ;  /* 0x0000000b1a0b7824 */ /* 0x040fe200078e02ff */
[-C--:B------:R-:W-:Y:S02]  /*21e0*/  LEA.HI.X.SX32 R9, R9, R121.reuse, 0x1, P0 ;  /* 0x0000007909097211 */ /* 0x080fe400000f0eff */
[-C--:B------:R-:W-:Y:S02]  /*21f0*/  IADD3 R160, P0, R65, R120.reuse, RZ ;  /* 0x0000007841a07210 */ /* 0x080fe40007f1e0ff */
[-C--:B-1----:R-:W-:Y:S01]  /*2200*/  IADD3 R4, P2, R63, R120.reuse, RZ ;  /* 0x000000783f047210 */ /* 0x082fe20007f5e0ff */
[----:B------:R-:W3:Y:S01]  /*2210*/  LDG.E.U16 R93, desc[UR60][R8.64] ;  /* 0x0000003c085d7981 */ /* 0x000ee2000c1e1500 */
[C---:B------:R-:W-:Y:S02]  /*2220*/  IADD3 R6, P1, R69.reuse, R120, RZ ;  /* 0x0000007845067210 */ /* 0x040fe40007f3e0ff */
[-C--:B------:R-:W-:Y:S02]  /*2230*/  LEA.HI.X.SX32 R5, R69, R121.reuse, 0x1, P2 ;  /* 0x0000007945057211 */ /* 0x080fe400010f0eff */
[-C--:B------:R-:W-:Y:S01]  /*2240*/  LEA.HI.X.SX32 R161, R11, R121.reuse, 0x1, P0 ;  /* 0x000000790ba17211 */ /* 0x080fe200000f0eff */
[C---:B------:R-:W-:Y:S01]  /*2250*/  IMAD R11, R26.reuse, 0x2c, RZ ;  /* 0x0000002c1a0b7824 */ /* 0x040fe200078e02ff */
[----:B------:R-:W-:Y:S01]  /*2260*/  LEA.HI.X.SX32 R7, R59, R121, 0x1, P1 ;  /* 0x000000793b077211 */ /* 0x000fe200008f0eff */
[----:B------:R1:W2:Y:S04]  /*2270*/  LDG.E.U16 R0, desc[UR60][R4.64] ;  /* 0x0000003c04007981 */ /* 0x0002a8000c1e1500 */
[----:B------:R0:W2:Y:S01]  /*2280*/  LDG.E.U16 R2, desc[UR60][R6.64] ;  /* 0x0000003c06027981 */ /* 0x0000a2000c1e1500 */
[----:B------:R-:W-:-:S03]  /*2290*/  IMAD R63, R26, 0x3c, RZ ;  /* 0x0000003c1a3f7824 */ /* 0x000fc600078e02ff */
[----:B------:R-:W-:Y:S01]  /*22a0*/  STL [R1+0x5c], R91 ;  /* 0x00005c5b01007387 */ /* 0x000fe20000100800 */
[-C--:B-1----:R-:W-:Y:S01]  /*22b0*/  IADD3 R4, P0, R11, R120.reuse, RZ ;  /* 0x000000780b047210 */ /* 0x082fe20007f1e0ff */
[C---:B------:R-:W-:Y:S02]  /*22c0*/  IMAD R9, R26.reuse, 0xf, RZ ;  /* 0x0000000f1a097824 */ /* 0x040fe400078e02ff */
[----:B------:R1:W2:Y:S01]  /*22d0*/  LDG.E.U16 R160, desc[UR60][R160.64] ;  /* 0x0000003ca0a07981 */ /* 0x0002a2000c1e1500 */
[----:B------:R-:W-:Y:S01]  /*22e0*/  LEA.HI.X.SX32 R5, R65, R121, 0x1, P0 ;  /* 0x0000007941057211 */ /* 0x000fe200000f0eff */
[C---:B------:R-:W-:Y:S02]  /*22f0*/  IMAD R59, R26.reuse, 0x1e, RZ ;  /* 0x0000001e1a3b7824 */ /* 0x040fe400078e02ff */
[----:B------:R-:W-:Y:S04]  /*2300*/  STL [R1+0x50], R75 ;  /* 0x0000504b01007387 */ /* 0x000fe80000100800 */
[----:B------:R1:W-:Y:S01]  /*2310*/  STL [R1+0x44], R71 ;  /* 0x0000444701007387 */ /* 0x0003e20000100800 */
[-C--:B0-----:R-:W-:Y:S01]  /*2320*/  IADD3 R6, P1, R63, R120.reuse, RZ ;  /* 0x000000783f067210 */ /* 0x081fe20007f3e0ff */
[----:B------:R-:W-:Y:S01]  /*2330*/  IMAD R69, R26, 0x5c, RZ ;  /* 0x0000005c1a457824 */ /* 0x000fe200078e02ff */
[----:B-1----:R-:W0:Y:S01]  /*2340*/  LDC R161, c[0x0][0x248] ;  /* 0x00009200ffa17b82 */ /* 0x002e220000000800 */
[----:B------:R1:W-:Y:S01]  /*2350*/  STL [R1+0x3c], R10 ;  /* 0x00003c0a01007387 */ /* 0x0003e20000100800 */
[----:B------:R-:W-:-:S03]  /*2360*/  IADD3 R8, P0, R59, R120, RZ ;  /* 0x000000783b087210 */ /* 0x000fc60007f1e0ff */
[----:B------:R1:W2:Y:S02]  /*2370*/  LDG.E.U16 R71, desc[UR60][R4.64] ;  /* 0x0000003c04477981 */ /* 0x0002a4000c1e1500 */
[----:B-1----:R-:W-:-:S04]  /*2380*/  IADD3 R10, P2, R15, R120, RZ ;  /* 0x000000780f0a7210 */ /* 0x002fc80007f5e0ff */
[-C--:B------:R-:W-:Y:S02]  /*2390*/  LEA.HI.X.SX32 R11, R11, R121.reuse, 0x1, P2 ;  /* 0x000000790b0b7211 */ /* 0x080fe400010f0eff */
[----:B------:R-:W-:Y:S02]  /*23a0*/  IADD3 R4, P2, R25, R120, RZ ;  /* 0x0000007819047210 */ /* 0x000fe40007f5e0ff */
[-C--:B------:R-:W-:Y:S01]  /*23b0*/  LEA.HI.X.SX32 R9, R9, R121.reuse, 0x1, P0 ;  /* 0x0000007909097211 */ /* 0x080fe200000f0eff */
[----:B------:R1:W2:Y:S01]  /*23c0*/  LDG.E.U16 R91, desc[UR60][R10.64] ;  /* 0x0000003c0a5b7981 */ /* 0x0002a2000c1e1500 */
[-C--:B------:R-:W-:Y:S02]  /*23d0*/  LEA.HI.X.SX32 R7, R59, R121.reuse, 0x1, P1 ;  /* 0x000000793b077211 */ /* 0x080fe400008f0eff */
[----:B------:R-:W-:Y:S01]  /*23e0*/  LEA.HI.X.SX32 R5, R63, R121, 0x1, P2 ;  /* 0x000000793f057211 */ /* 0x000fe200010f0eff */
[----:B------:R-:W2:Y:S04]  /*23f0*/  LDG.E.U16 R75, desc[UR60][R8.64] ;  /* 0x0000003c084b7981 */ /* 0x000ea8000c1e1500 */
[----:B-----5:R5:W-:Y:S04]  /*2400*/  STL [R1+0x104], R70 ;  /* 0x0001044601007387 */ /* 0x020be80000100800 */
[----:B----4-:R4:W-:Y:S04]  /*2410*/  STL [R1+0xfc], R58 ;  /* 0x0000fc3a01007387 */ /* 0x0109e80000100800 */
[----:B-----5:R-:W5:Y:S04]  /*2420*/  LDG.E.U16 R70, desc[UR60][R6.64] ;  /* 0x0000003c06467981 */ /* 0x020f68000c1e1500 */
[----:B----4-:R4:W5:Y:S01]  /*2430*/  LDG.E.U16 R58, desc[UR60][R4.64] ;  /* 0x0000003c043a7981 */ /* 0x010962000c1e1500 */
[----:B------:R-:W-:-:S02]  /*2440*/  IMAD R25, R26, 0x26, RZ ;  /* 0x000000261a197824 */ /* 0x000fc400078e02ff */
[C---:B------:R-:W-:Y:S02]  /*2450*/  IMAD R15, R26.reuse, 0x13, RZ ;  /* 0x000000131a0f7824 */ /* 0x040fe400078e02ff */
[C---:B------:R-:W-:Y:S01]  /*2460*/  IMAD R63, R26.reuse, 0x2e, RZ ;  /* 0x0000002e1a3f7824 */ /* 0x040fe200078e02ff */
[-C--:B------:R-:W-:Y:S01]  /*2470*/  IADD3 R158, P0, R25, R120.reuse, RZ ;  /* 0x00000078199e7210 */ /* 0x080fe20007f1e0ff */
[C---:B-1----:R-:W-:Y:S02]  /*2480*/  IMAD R11, R26.reuse, 0x17, RZ ;  /* 0x000000171a0b7824 */ /* 0x042fe400078e02ff */
[C---:B------:R-:W-:Y:S01]  /*2490*/  IMAD R65, R26.reuse, 0x4c, RZ ;  /* 0x0000004c1a417824 */ /* 0x040fe200078e02ff */
[-C--:B------:R-:W-:Y:S02]  /*24a0*/  LEA.HI.X.SX32 R159, R15, R121.reuse, 0x1, P0 ;  /* 0x000000790f9f7211 */ /* 0x080fe400000f0eff */
[-C--:B----4-:R-:W-:Y:S01]  /*24b0*/  IADD3 R4, P0, R63, R120.reuse, RZ ;  /* 0x000000783f047210 */ /* 0x090fe20007f1e0ff */
[----:B------:R-:W-:Y:S01]  /*24c0*/  IMAD R59, R26, 0x98, RZ ;  /* 0x000000981a3b7824 */ /* 0x000fe200078e02ff */
[----:B------:R-:W-:Y:S01]  /*24d0*/  IADD3 R8, P1, R65, R120, RZ ;  /* 0x0000007841087210 */ /* 0x000fe20007f3e0ff */
[----:B---3--:R-:W-:Y:S01]  /*24e0*/  STL [R1+0x100], R93 ;  /* 0x0001005d01007387 */ /* 0x008fe20000100800 */
[----:B------:R-:W-:-:S03]  /*24f0*/  LEA.HI.X.SX32 R5, R11, R121, 0x1, P0 ;  /* 0x000000790b057211 */ /* 0x000fc600000f0eff */
[----:B--2---:R1:W-:Y:S01]  /*2500*/  STL [R1+0xf4], R2 ;  /* 0x0000f40201007387 */ /* 0x0043e20000100800 */
[-C--:B------:R-:W-:Y:S02]  /*2510*/  IADD3 R6, P2, R59, R120.reuse, RZ ;  /* 0x000000783b067210 */ /* 0x080fe40007f5e0ff */
[-C--:B------:R-:W-:Y:S01]  /*2520*/  LEA.HI.X.SX32 R9, R25, R121.reuse, 0x1, P1 ;  /* 0x0000007919097211 */ /* 0x080fe200008f0eff */
[----:B------:R2:W-:Y:S01]  /*2530*/  STL [R1+0xdc], R0 ;  /* 0x0000dc0001007387 */ /* 0x0005e20000100800 */
[C---:B------:R-:W-:Y:S01]  /*2540*/  IMAD R25, R26.reuse, 0xb8, RZ ;  /* 0x000000b81a197824 */ /* 0x040fe200078e02ff */
[----:B------:R-:W-:Y:S01]  /*2550*/  LEA.HI.X.SX32 R7, R65, R121, 0x1, P2 ;  /* 0x0000007941077211 */ /* 0x000fe200010f0eff */
[C---:B------:R-:W-:Y:S01]  /*2560*/  IMAD R15, R26.reuse, 0xd8, RZ ;  /* 0x000000d81a0f7824 */ /* 0x040fe200078e02ff */
[----:B------:R3:W4:Y:S01]  /*2570*/  LDG.E.U16 R10, desc[UR60][R8.64] ;  /* 0x0000003c080a7981 */ /* 0x000722000c1e1500 */
[C---:B------:R-:W-:Y:S02]  /*2580*/  IMAD R222, R26.reuse, 0xdc, RZ ;  /* 0x000000dc1ade7824 */ /* 0x040fe400078e02ff */
[----:B------:R-:W-:Y:S01]  /*2590*/  IMAD R219, R26, 0xcc, RZ ;  /* 0x000000cc1adb7824 */ /* 0x000fe200078e02ff */
[----:B-1----:R-:W4:Y:S04]  /*25a0*/  LDG.E.U16 R2, desc[UR60][R6.64] ;  /* 0x0000003c06027981 */ /* 0x002f28000c1e1500 */
[----:B--2---:R1:W2:Y:S01]  /*25b0*/  LDG.E.U16 R0, desc[UR60][R4.64] ;  /* 0x0000003c04007981 */ /* 0x0042a2000c1e1500 */
[----:B---3--:R-:W-:-:S03]  /*25c0*/  IADD3 R8, P2, R25, R120, RZ ;  /* 0x0000007819087210 */ /* 0x008fc60007f5e0ff */
[----:B------:R3:W-:Y:S01]  /*25d0*/  STL [R1+0xe4], R71 ;  /* 0x0000e44701007387 */ /* 0x0007e20000100800 */
[----:B------:R-:W-:Y:S02]  /*25e0*/  IMAD R197, R197, 0x138, RZ ;  /* 0x00000138c5c57824 */ /* 0x000fe400078e02ff */
[----:B------:R-:W-:Y:S01]  /*25f0*/  IMAD R198, R198, 0x148, RZ ;  /* 0x00000148c6c67824 */ /* 0x000fe200078e02ff */
[----:B------:R0:W2:Y:S01]  /*2600*/  LDG.E.U16 R158, desc[UR60][R158.64] ;  /* 0x0000003c9e9e7981 */ /* 0x0000a2000c1e1500 */
[----:B-1----:R-:W-:Y:S01]  /*2610*/  IADD3 R4, P0, R69, R120, RZ ;  /* 0x0000007845047210 */ /* 0x002fe20007f1e0ff */
[----:B---3--:R-:W-:-:S03]  /*2620*/  IMAD R71, R26, 0x6c, RZ ;  /* 0x0000006c1a477824 */ /* 0x008fc600078e02ff */
[-C--:B------:R-:W-:Y:S01]  /*2630*/  LEA.HI.X.SX32 R5, R63, R121.reuse, 0x1, P0 ;  /* 0x000000793f057211 */ /* 0x080fe200000f0eff */
[C---:B------:R-:W-:Y:S01]  /*2640*/  IMAD R65, R26.reuse, 0x36, RZ ;  /* 0x000000361a417824 */ /* 0x040fe200078e02ff */
[-C--:B------:R-:W-:Y:S01]  /*2650*/  LEA.HI.X.SX32 R9, R69, R121.reuse, 0x1, P2 ;  /* 0x0000007945097211 */ /* 0x080fe200010f0eff */
[----:B------:R-:W-:Y:S01]  /*2660*/  STL [R1+0xbc], R91 ;  /* 0x0000bc5b01007387 */ /* 0x000fe20000100800 */
[----:B------:R-:W-:Y:S01]  /*2670*/  IADD3 R6, P1, R71, R120, RZ ;  /* 0x0000007847067210 */ /* 0x000fe20007f3e0ff */
[----:B------:R-:W-:Y:S01]  /*2680*/  IMAD R11, R26, 0x1b, RZ ;  /* 0x0000001b1a0b7824 */ /* 0x000fe200078e02ff */
[----:B0-----:R-:W0:Y:S01]  /*2690*/  LDC R159, c[0x0][0x248] ;  /* 0x00009200ff9f7b82 */ /* 0x001e220000000800 */
[----:B------:R1:W3:Y:S01]  /*26a0*/  LDG.E.U16 R96, desc[UR60][R4.64] ;  /* 0x0000003c04607981 */ /* 0x0002e2000c1e1500 */
[----:B------:R-:W-:-:S03]  /*26b0*/  LEA.HI.X.SX32 R7, R65, R121, 0x1, P1 ;  /* 0x0000007941077211 */ /* 0x000fc600008f0eff */
[----:B------:R-:W-:Y:S04]  /*26c0*/  STL [R1+0xf0], R75 ;  /* 0x0000f04b01007387 */ /* 0x000fe80000100800 */
[----:B------:R5:W3:Y:S01]  /*26d0*/  LDG.E.U16 R93, desc[UR60][R8.64] ;  /* 0x0000003c085d7981 */ /* 0x000ae2000c1e1500 */
[----:B-1----:R-:W-:-:S04]  /*26e0*/  IADD3 R4, P2, R15, R120, RZ ;  /* 0x000000780f047210 */ /* 0x002fc80007f5e0ff */
[----:B------:R-:W-:Y:S01]  /*26f0*/  LEA.HI.X.SX32 R5, R71, R121, 0x1, P2 ;  /* 0x0000007947057211 */ /* 0x000fe200010f0eff */
[----:B-----5:R1:W-:Y:S04]  /*2700*/  STL [R1+0xd4], R70 ;  /* 0x0000d44601007387 */ /* 0x0203e80000100800 */
[----:B------:R5:W-:Y:S04]  /*2710*/  STL [R1+0x9c], R58 ;  /* 0x00009c3a01007387 */ /* 0x000be80000100800 */
[----:B-1----:R1:W3:Y:S04]  /*2720*/  LDG.E.U16 R70, desc[UR60][R6.64] ;  /* 0x0000003c06467981 */ /* 0x0022e8000c1e1500 */
[----:B-----5:R5:W3:Y:S01]  /*2730*/  LDG.E.U16 R58, desc[UR60][R4.64] ;  /* 0x0000003c043a7981 */ /* 0x020ae2000c1e1500 */
[----:B------:R-:W-:Y:S01]  /*2740*/  IADD3 R156, P0, R65, R120, RZ ;  /* 0x00000078419c7210 */ /* 0x000fe20007f1e0ff */
[----:B------:R-:W-:-:S02]  /*2750*/  IMAD R63, R26, 0x3e, RZ ;  /* 0x0000003e1a3f7824 */ /* 0x000fc400078e02ff */
[C---:B------:R-:W-:Y:S01]  /*2760*/  IMAD R69, R26.reuse, 0x7c, RZ ;  /* 0x0000007c1a457824 */ /* 0x040fe200078e02ff */
[-C--:B------:R-:W-:Y:S01]  /*2770*/  LEA.HI.X.SX32 R157, R11, R121.reuse, 0x1, P0 ;  /* 0x000000790b9d7211 */ /* 0x080fe200000f0eff */
[C---:B------:R-:W-:Y:S01]  /*2780*/  IMAD R91, R26.reuse, 0xf8, RZ ;  /* 0x000000f81a5b7824 */ /* 0x040fe200078e02ff */
[-C--:B------:R-:W-:Y:S01]  /*2790*/  IADD3 R8, P0, R63, R120.reuse, RZ ;  /* 0x000000783f087210 */ /* 0x080fe20007f1e0ff */
[C---:B------:R-:W-:Y:S01]  /*27a0*/  IMAD R11, R26.reuse, 0x1f, RZ ;  /* 0x0000001f1a0b7824 */ /* 0x040fe200078e02ff */
[-C--:B-1----:R-:W-:Y:S01]  /*27b0*/  IADD3 R6, P1, R69, R120.reuse, RZ ;  /* 0x0000007845067210 */ /* 0x082fe20007f3e0ff */
[C---:B------:R-:W-:Y:S01]  /*27c0*/  IMAD R65, R26.reuse, 0x46, RZ ;  /* 0x000000461a417824 */ /* 0x040fe200078e02ff */
[-C--:B-----5:R-:W-:Y:S01]  /*27d0*/  IADD3 R4, P2, R91, R120.reuse, RZ ;  /* 0x000000785b047210 */ /* 0x0a0fe20007f5e0ff */
[C---:B------:R-:W-:Y:S01]  /*27e0*/  IMAD R75, R26.reuse, 0x8c, RZ ;  /* 0x0000008c1a4b7824 */ /* 0x040fe200078e02ff */
[-C--:B------:R-:W-:Y:S01]  /*27f0*/  LEA.HI.X.SX32 R9, R11, R121.reuse, 0x1, P0 ;  /* 0x000000790b097211 */ /* 0x080fe200000f0eff */
[C---:B------:R-:W-:Y:S01]  /*2800*/  IMAD R11, R26.reuse, 0x23, RZ ;  /* 0x000000231a0b7824 */ /* 0x040fe200078e02ff */
[----:B------:R-:W-:Y:S01]  /*2810*/  IADD3 R152, P0, R65, R120, RZ ;  /* 0x0000007841987210 */ /* 0x000fe20007f1e0ff */
[C---:B------:R-:W-:Y:S01]  /*2820*/  IMAD R71, R26.reuse, 0x56, RZ ;  /* 0x000000561a477824 */ /* 0x040fe200078e02ff */
[-C--:B------:R-:W-:Y:S01]  /*2830*/  LEA.HI.X.SX32 R7, R63, R121.reuse, 0x1, P1 ;  /* 0x000000793f077211 */ /* 0x080fe200008f0eff */
[----:B----4-:R1:W-:Y:S01]  /*2840*/  STL [R1+0xc4], R10 ;  /* 0x0000c40a01007387 */ /* 0x0103e20000100800 */
[-C--:B------:R-:W-:Y:S01]  /*2850*/  LEA.HI.X.SX32 R5, R69, R121.reuse, 0x1, P2 ;  /* 0x0000007945057211 */ /* 0x080fe200010f0eff */
[C---:B------:R-:W-:Y:S01]  /*2860*/  IMAD R69, R26.reuse, 0x4e, RZ ;  /* 0x0000004e1a457824 */ /* 0x040fe200078e02ff */
[----:B------:R-:W-:Y:S01]  /*2870*/  LEA.HI.X.SX32 R153, R11, R121, 0x1, P0 ;  /* 0x000000790b997211 */ /* 0x000fe200000f0eff */
[----:B------:R4:W-:Y:S01]  /*2880*/  STL [R1+0x84], R2 ;  /* 0x0000840201007387 */ /* 0x0009e20000100800 */
[----:B------:R-:W-:-:S03]  /*2890*/  IMAD R11, R26, 0x27, RZ ;  /* 0x000000271a0b7824 */ /* 0x000fc600078e02ff */
[----:B--2---:R2:W-:Y:S04]  /*28a0*/  STL [R1+0xe0], R0 ;  /* 0x0000e00001007387 */ /* 0x0045e80000100800 */
[----:B-1----:R1:W5:Y:S04]  /*28b0*/  LDG.E.U16 R10, desc[UR60][R8.64] ;  /* 0x0000003c080a7981 */ /* 0x002368000c1e1500 */
[----:B----4-:R4:W5:Y:S04]  /*28c0*/  LDG.E.U16 R2, desc[UR60][R6.64] ;  /* 0x0000003c06027981 */ /* 0x010968000c1e1500 */
[----:B--2---:R2:W5:Y:S01]  /*28d0*/  LDG.E.U16 R0, desc[UR60][R4.64] ;  /* 0x0000003c04007981 */ /* 0x004562000c1e1500 */
[----:B-1----:R-:W-:Y:S01]  /*28e0*/  IADD3 R8, P1, R75, R120, RZ ;  /* 0x000000784b087210 */ /* 0x002fe20007f3e0ff */
[----:B------:R-:W-:-:S02]  /*28f0*/  IMAD R63, R26, 0x2b, RZ ;  /* 0x0000002b1a3f7824 */ /* 0x000fc400078e02ff */
[----:B------:R1:W5:Y:S01]  /*2900*/  LDG.E.U16 R152, desc[UR60][R152.64] ;  /* 0x0000003c98987981 */ /* 0x000362000c1e1500 */
[-C--:B----4-:R-:W-:Y:S02]  /*2910*/  IADD3 R6, P0, R69, R120.reuse, RZ ;  /* 0x0000007845067210 */ /* 0x090fe40007f1e0ff */
[-C--:B------:R-:W-:Y:S01]  /*2920*/  LEA.HI.X.SX32 R9, R65, R121.reuse, 0x1, P1 ;  /* 0x0000007941097211 */ /* 0x080fe200008f0eff */
[----:B------:R-:W-:Y:S01]  /*2930*/  IMAD R210, R210, 0x158, RZ ;  /* 0x00000158d2d27824 */ /* 0x000fe200078e02ff */
[----:B--2---:R-:W-:Y:S01]  /*2940*/  IADD3 R4, P2, R216, R120, RZ ;  /* 0x00000078d8047210 */ /* 0x004fe20007f5e0ff */
[----:B------:R-:W-:Y:S01]  /*2950*/  IMAD R211, R211, 0x168, RZ ;  /* 0x00000168d3d37824 */ /* 0x000fe200078e02ff */
[-C--:B------:R-:W-:Y:S01]  /*2960*/  LEA.HI.X.SX32 R7, R11, R121.reuse, 0x1, P0 ;  /* 0x000000790b077211 */ /* 0x080fe200000f0eff */
[----:B---3--:R-:W-:Y:S01]  /*2970*/  STL [R1+0xb4], R96 ;  /* 0x0000b46001007387 */ /* 0x008fe20000100800 */
[----:B------:R-:W-:Y:S01]  /*2980*/  LEA.HI.X.SX32 R5, R69, R121, 0x1, P2 ;  /* 0x0000007945057211 */ /* 0x000fe200010f0eff */
[----:B------:R-:W-:Y:S01]  /*2990*/  IMAD R209, R209, 0x178, RZ ;  /* 0x00000178d1d17824 */ /* 0x000fe200078e02ff */
[----:B-1----:R-:W1:Y:S01]  /*29a0*/  LDC R153, c[0x0][0x248] ;  /* 0x00009200ff997b82 */ /* 0x002e620000000800 */
[----:B------:R-:W-:Y:S04]  /*29b0*/  STL [R1+0x6c], R93 ;  /* 0x00006c5d01007387 */ /* 0x000fe80000100800 */
[----:B------:R-:W2:Y:S04]  /*29c0*/  LDG.E.U16 R98, desc[UR60][R8.64] ;  /* 0x0000003c08627981 */ /* 0x000ea8000c1e1500 */
[----:B------:R-:W3:Y:S01]  /*29d0*/  LDG.E.U16 R97, desc[UR60][R6.64] ;  /* 0x0000003c06617981 */ /* 0x000ee2000c1e1500 */
[----:B------:R-:W-:-:S02]  /*29e0*/  IMAD R208, R208, 0x188, RZ ;  /* 0x00000188d0d07824 */ /* 0x000fc400078e02ff */
[----:B------:R-:W-:Y:S01]  /*29f0*/  IMAD R206, R206, 0x198, RZ ;  /* 0x00000198cece7824 */ /* 0x000fe200078e02ff */
[----:B------:R4:W3:Y:S01]  /*2a00*/  LDG.E.U16 R156, desc[UR60][R156.64] ;  /* 0x0000003c9c9c7981 */ /* 0x0008e2000c1e1500 */
[----:B------:R-:W-:-:S03]  /*2a10*/  IMAD R65, R26, 0x5e, RZ ;  /* 0x0000005e1a417824 */ /* 0x000fc600078e02ff */
[----:B------:R-:W-:Y:S01]  /*2a20*/  STL [R1+0xa4], R70 ;  /* 0x0000a44601007387 */ /* 0x000fe20000100800 */
[-C--:B------:R-:W-:Y:S01]  /*2a30*/  IADD3 R146, P1, R71, R120.reuse, RZ ;  /* 0x0000007847927210 */ /* 0x080fe20007f3e0ff */
[C---:B------:R-:W-:Y:S01]  /*2a40*/  IMAD R11, R26.reuse, 0x2f, RZ ;  /* 0x0000002f1a0b7824 */ /* 0x040fe200078e02ff */
[----:B----4-:R-:W4:Y:S01]  /*2a50*/  LDC R157, c[0x0][0x248] ;  /* 0x00009200ff9d7b82 */ /* 0x010f220000000800 */
[----:B------:R0:W-:Y:S04]  /*2a60*/  STL [R1+0x54], R58 ;  /* 0x0000543a01007387 */ /* 0x0001e80000100800 */
[----:B0-----:R0:W4:Y:S01]  /*2a70*/  LDG.E.U16 R58, desc[UR60][R4.64] ;  /* 0x0000003c043a7981 */ /* 0x001122000c1e1500 */
[----:B------:R-:W-:Y:S01]  /*2a80*/  IADD3 R6, P0, R65, R120, RZ ;  /* 0x0000007841067210 */ /* 0x000fe20007f1e0ff */
[----:B------:R-:W-:Y:S01]  /*2a90*/  IMAD R69, R26, 0x66, RZ ;  /* 0x000000661a457824 */ /* 0x000fe200078e02ff */
[----:B------:R-:W-:-:S02]  /*2aa0*/  LEA.HI.X.SX32 R147, R63, R121, 0x1, P1 ;  /* 0x000000793f937211 */ /* 0x000fc400008f0eff */
[-C--:B------:R-:W-:Y:S02]  /*2ab0*/  IADD3 R8, P1, R217, R120.reuse, RZ ;  /* 0x00000078d9087210 */ /* 0x080fe40007f3e0ff */
[-C--:B------:R-:W-:Y:S02]  /*2ac0*/  LEA.HI.X.SX32 R7, R11, R121.reuse, 0x1, P0 ;  /* 0x000000790b077211 */ /* 0x080fe400000f0eff */
[-C--:B0-----:R-:W-:Y:S01]  /*2ad0*/  IADD3 R4, P2, R220, R120.reuse, RZ ;  /* 0x00000078dc047210 */ /* 0x081fe20007f5e0ff */
[C---:B------:R-:W-:Y:S01]  /*2ae0*/  IMAD R63, R26.reuse, 0x33, RZ ;  /* 0x000000331a3f7824 */ /* 0x040fe200078e02ff */
[-C--:B------:R-:W-:Y:S01]  /*2af0*/  LEA.HI.X.SX32 R9, R71, R121.reuse, 0x1, P1 ;  /* 0x0000007947097211 */ /* 0x080fe200008f0eff */
[----:B------:R0:W4:Y:S01]  /*2b00*/  LDG.E.U16 R93, desc[UR60][R6.64] ;  /* 0x0000003c065d7981 */ /* 0x000122000c1e1500 */
[-C--:B------:R-:W-:Y:S01]  /*2b10*/  LEA.HI.X.SX32 R5, R65, R121.reuse, 0x1, P2 ;  /* 0x0000007941057211 */ /* 0x080fe200010f0eff */
[----:B------:R-:W-:Y:S01]  /*2b20*/  IMAD R71, R26, 0x6e, RZ ;  /* 0x0000006e1a477824 */ /* 0x000fe200078e02ff */
[----:B------:R-:W-:Y:S01]  /*2b30*/  IADD3 R136, P1, R69, R120, RZ ;  /* 0x0000007845887210 */ /* 0x000fe20007f3e0ff */
[----:B------:R1:W4:Y:S04]  /*2b40*/  LDG.E.U16 R96, desc[UR60][R8.64] ;  /* 0x0000003c08607981 */ /* 0x000328000c1e1500 */
[----:B-----5:R5:W-:Y:S01]  /*2b50*/  STL [R1+0xd0], R10 ;  /* 0x0000d00a01007387 */ /* 0x020be20000100800 */
[----:B------:R-:W-:-:S02]  /*2b60*/  LEA.HI.X.SX32 R137, R63, R121, 0x1, P1 ;  /* 0x000000793f897211 */ /* 0x000fc400008f0eff */
[-C--:B0-----:R-:W-:Y:S01]  /*2b70*/  IADD3 R6, P2, R222, R120.reuse, RZ ;  /* 0x00000078de067210 */ /* 0x081fe20007f5e0ff */
[----:B------:R0:W-:Y:S01]  /*2b80*/  STL [R1+0x94], R2 ;  /* 0x0000940201007387 */ /* 0x0001e20000100800 */
[C---:B------:R-:W-:Y:S01]  /*2b90*/  IMAD R63, R26.reuse, 0x37, RZ ;  /* 0x000000371a3f7824 */ /* 0x040fe200078e02ff */
[-C--:B-1----:R-:W-:Y:S02]  /*2ba0*/  IADD3 R8, P0, R71, R120.reuse, RZ ;  /* 0x0000007847087210 */ /* 0x082fe40007f1e0ff */
[----:B------:R1:W4:Y:S01]  /*2bb0*/  LDG.E.U16 R70, desc[UR60][R4.64] ;  /* 0x0000003c04467981 */ /* 0x000322000c1e1500 */
[----:B-----5:R-:W-:Y:S01]  /*2bc0*/  IADD3 R10, P1, R219, R120, RZ ;  /* 0x00000078db0a7210 */ /* 0x020fe20007f3e0ff */
[----:B------:R-:W-:Y:S02]  /*2bd0*/  IMAD R65, R26, 0x3b, RZ ;  /* 0x0000003b1a417824 */ /* 0x000fe400078e02ff */
[----:B------:R-:W5:Y:S01]  /*2be0*/  LDG.E.U16 R136, desc[UR60][R136.64] ;  /* 0x0000003c88887981 */ /* 0x000f62000c1e1500 */
[----:B0-----:R-:W-:-:S03]  /*2bf0*/  SHF.L.U32 R2, R92, 0x1, RZ ;  /* 0x000000015c027819 */ /* 0x001fc600000006ff */
[----:B------:R0:W-:Y:S01]  /*2c00*/  STL [R1+0x40], R0 ;  /* 0x0000400001007387 */ /* 0x0001e20000100800 */
[----:B-1----:R-:W-:Y:S01]  /*2c10*/  IMAD R4, R26, 0x76, RZ ;  /* 0x000000761a047824 */ /* 0x002fe200078e02ff */
[-C--:B------:R-:W-:Y:S01]  /*2c20*/  LEA.HI.X.SX32 R7, R71, R121.reuse, 0x1, P2 ;  /* 0x0000007947077211 */ /* 0x080fe200010f0eff */
[----:B------:R-:W-:Y:S01]  /*2c30*/  IMAD R207, R207, 0x1a8, RZ ;  /* 0x000001a8cfcf7824 */ /* 0x000fe200078e02ff */
[----:B------:R-:W-:Y:S01]  /*2c40*/  LOP3.LUT R2, R2, 0x7e, RZ, 0xc0, !PT ;  /* 0x0000007e02027812 */ /* 0x000fe200078ec0ff */
[----:B------:R-:W-:Y:S01]  /*2c50*/  IMAD R205, R205, 0x1b8, RZ ;  /* 0x000001b8cdcd7824 */ /* 0x000fe200078e02ff */
[-C--:B------:R-:W-:Y:S01]  /*2c60*/  LEA.HI.X.SX32 R11, R69, R121.reuse, 0x1, P1 ;  /* 0x00000079450b7211 */ /* 0x080fe200008f0eff */
[----:B------:R-:W-:Y:S01]  /*2c70*/  IMAD R204, R204, 0x1c8, RZ ;  /* 0x000001c8cccc7824 */ /* 0x000fe200078e02ff */
[----:B------:R-:W5:Y:S01]  /*2c80*/  LDG.E.U16 R146, desc[UR60][R146.64] ;  /* 0x0000003c92927981 */ /* 0x000f62000c1e1500 */
[----:B0-----:R-:W-:Y:S02]  /*2c90*/  LOP3.LUT R0, R92, 0x40, RZ, 0xc0, !PT ;  /* 0x000000405c007812 */ /* 0x001fe400078ec0ff */
[----:B------:R-:W-:Y:S01]  /*2ca0*/  IADD3 R4, P1, R4, R120, RZ ;  /* 0x0000007804047210 */ /* 0x000fe20007f3e0ff */
[----:B--2---:R0:W-:Y:S01]  /*2cb0*/  STL [R1+0x88], R98 ;  /* 0x0000886201007387 */ /* 0x0041e20000100800 */
[----:B------:R-:W-:Y:S01]  /*2cc0*/  LEA.HI.X.SX32 R9, R63, R121, 0x1, P0 ;  /* 0x000000793f097211 */ /* 0x000fe200000f0eff */
[----:B------:R-:W1:Y:S02]  /*2cd0*/  LDC R92, c[0x0][0x248] ;  /* 0x00009200ff5c7b82 */ /* 0x000e640000000800 */
[----:B---3--:R2:W-:Y:S01]  /*2ce0*/  STL [R1+0xc0], R97 ;  /* 0x0000c06101007387 */ /* 0x0085e20000100800 */
[----:B------:R-:W-:-:S02]  /*2cf0*/  LEA R2, R0, R2, 0x9 ;  /* 0x0000000200027211 */ /* 0x000fc400078e48ff */
[----:B------:R-:W-:Y:S01]  /*2d00*/  LEA.HI.X.SX32 R5, R65, R121, 0x1, P1 ;  /* 0x0000007941057211 */ /* 0x000fe200008f0eff */
[----:B------:R3:W5:Y:S01]  /*2d10*/  LDG.E.U16 R69, desc[UR60][R10.64] ;  /* 0x0000003c0a457981 */ /* 0x000762000c1e1500 */
[----:B------:R-:W-:Y:S01]  /*2d20*/  IMAD R213, R213, 0x1d8, RZ ;  /* 0x000001d8d5d57824 */ /* 0x000fe200078e02ff */
[----:B0-----:R-:W0:Y:S02]  /*2d30*/  LDC R98, c[0x0][0x248] ;  /* 0x00009200ff627b82 */ /* 0x001e240000000800 */
[----:B------:R2:W5:Y:S04]  /*2d40*/  LDG.E.U16 R65, desc[UR60][R8.64] ;  /* 0x0000003c08417981 */ /* 0x000568000c1e1500 */
[----:B------:R-:W5:Y:S02]  /*2d50*/  LDG.E.U16 R0, desc[UR60][R4.64] ;  /* 0x0000003c04007981 */ /* 0x000f64000c1e1500 */
[----:B---3--:R-:W3:Y:S01]  /*2d60*/  LDC R10, c[0x0][0x248] ;  /* 0x00009200ff0a7b82 */ /* 0x008ee20000000800 */
[----:B--2---:R-:W-:-:S07]  /*2d70*/  IADD3 R8, R2, R74, RZ ;  /* 0x0000004a02087210 */ /* 0x004fce0007ffe0ff */
[----:B------:R-:W2:Y:S01]  /*2d80*/  LDC R9, c[0x0][0x248] ;  /* 0x00009200ff097b82 */ /* 0x000ea20000000800 */
[----:B------:R-:W-:Y:S04]  /*2d90*/  STS.U16 [R8], R51 ;  /* 0x0000003308007388 */ /* 0x000fe80000000400 */
[----:B------:R-:W-:Y:S03]  /*2da0*/  STS.U16 [R8+0x10c00], R18 ;  /* 0x010c001208007388 */ /* 0x000fe60000000400 */
[----:B------:R-:W1:Y:S08]  /*2db0*/  LDC R11, c[0x0][0x248] ;  /* 0x00009200ff0b7b82 */ /* 0x000e700000000800 */
[----:B------:R-:W0:Y:S01]  /*2dc0*/  LDC R97, c[0x0][0x248] ;  /* 0x00009200ff617b82 */ /* 0x000e220000000800 */
[----:B----4-:R4:W-:Y:S04]  /*2dd0*/  STL [R1+0x7c], R58 ;  /* 0x00007c3a01007387 */ /* 0x0109e80000100800 */
[----:B----4-:R4:W5:Y:S02]  /*2de0*/  LDG.E.U16 R58, desc[UR60][R6.64] ;  /* 0x0000003c063a7981 */ /* 0x010964000c1e1500 */
[----:B----4-:R-:W-:-:S02]  /*2df0*/  IADD3 R6, P0, R49, R120, RZ ;  /* 0x0000007831067210 */ /* 0x010fc40007f1e0ff */
[----:B------:R4:W-:Y:S01]  /*2e00*/  STS.U16 [R8+0x400], R48 ;  /* 0x0004003008007388 */ /* 0x0009e20000000400 */
[-C--:B------:R-:W-:Y:S01]  /*2e10*/  IADD3 R62, P1, R62, R120.reuse, RZ ;  /* 0x000000783e3e7210 */ /* 0x080fe20007f3e0ff */
[----:B--2---:R-:W-:Y:S01]  /*2e20*/  IMAD R9, R9, 0x130, RZ ;  /* 0x0000013009097824 */ /* 0x004fe200078e02ff */
[----:B------:R-:W-:Y:S01]  /*2e30*/  LEA.HI.X.SX32 R7, R75, R121, 0x1, P0 ;  /* 0x000000794b077211 */ /* 0x000fe200000f0eff */
[----:B------:R2:W-:Y:S01]  /*2e40*/  STS.U16 [R8+0x10800], R29 ;  /* 0x0108001d08007388 */ /* 0x0005e20000000400 */
[----:B------:R-:W0:Y:S03]  /*2e50*/  LDC R49, c[0x0][0x248] ;  /* 0x00009200ff317b82 */ /* 0x000e260000000800 */
[----:B------:R1:W5:Y:S01]  /*2e60*/  LDG.E.U16 R51, desc[UR60][R6.64] ;  /* 0x0000003c06337981 */ /* 0x000362000c1e1500 */
[----:B------:R-:W-:-:S04]  /*2e70*/  IADD3 R4, P0, R30, R120, RZ ;  /* 0x000000781e047210 */ /* 0x000fc80007f1e0ff */
[-C--:B------:R-:W-:Y:S01]  /*2e80*/  LEA.HI.X.SX32 R5, R19, R121.reuse, 0x1, P0 ;  /* 0x0000007913057211 */ /* 0x080fe200000f0eff */
[----:B----4-:R-:W4:Y:S04]  /*2e90*/  LDC R48, c[0x0][0x248] ;  /* 0x00009200ff307b82 */ /* 0x010f280000000800 */
[----:B------:R4:W5:Y:S04]  /*2ea0*/  LDG.E.U16 R18, desc[UR60][R4.64] ;  /* 0x0000003c04127981 */ /* 0x000968000c1e1500 */
[----:B------:R-:W0:Y:S01]  /*2eb0*/  LDC R30, c[0x0][0x248] ;  /* 0x00009200ff1e7b82 */ /* 0x000e220000000800 */
[----:B------:R-:W-:Y:S01]  /*2ec0*/  LEA.HI.X.SX32 R63, R24, R121, 0x1, P1 ;  /* 0x00000079183f7211 */ /* 0x000fe200008f0eff */
[----:B---3--:R-:W-:Y:S01]  /*2ed0*/  IMAD R19, R10, 0x140, RZ ;  /* 0x000001400a137824 */ /* 0x008fe200078e02ff */
[----:B-1----:R-:W-:Y:S01]  /*2ee0*/  IADD3 R6, P0, R9, R120, RZ ;  /* 0x0000007809067210 */ /* 0x002fe20007f1e0ff */
[----:B------:R1:W-:Y:S04]  /*2ef0*/  STS.U16 [R8+0x10400], R53 ;  /* 0x0104003508007388 */ /* 0x0003e80000000400 */
[----:B------:R-:W3:Y:S01]  /*2f00*/  LDC R24, c[0x0][0x248] ;  /* 0x00009200ff187b82 */ /* 0x000ee20000000800 */
[----:B------:R-:W-:Y:S07]  /*2f10*/  STL [R1+0x70], R96 ;  /* 0x0000706001007387 */ /* 0x000fee0000100800 */
[----:B--2---:R-:W2:Y:S01]  /*2f20*/  LDC R29, c[0x0][0x248] ;  /* 0x00009200ff1d7b82 */ /* 0x004ea20000000800 */
[----:B----4-:R-:W-:Y:S01]  /*2f30*/  IMAD R7, R48, 0x270, RZ ;  /* 0x0000027030077824 */ /* 0x010fe200078e02ff */
[----:B------:R-:W-:Y:S01]  /*2f40*/  STL [R1+0xb0], R93 ;  /* 0x0000b05d01007387 */ /* 0x000fe20000100800 */
[----:B------:R-:W-:-:S03]  /*2f50*/  IMAD R11, R11, 0x260, RZ ;  /* 0x000002600b0b7824 */ /* 0x000fc600078e02ff */
[-C--:B------:R-:W-:Y:S01]  /*2f60*/  IADD3 R10, P2, R7, R120.reuse, RZ ;  /* 0x00000078070a7210 */ /* 0x080fe20007f5e0ff */
[----:B------:R4:W-:Y:S01]  /*2f70*/  STS.U16 [R8+0x11000], R12 ;  /* 0x0110000c08007388 */ /* 0x0009e20000000400 */
[----:B------:R-:W2:Y:S01]  /*2f80*/  LDC R48, c[0x0][0x248] ;  /* 0x00009200ff307b82 */ /* 0x000ea20000000800 */
[----:B------:R-:W-:Y:S02]  /*2f90*/  LEA.HI.X.SX32 R7, R59, R121, 0x1, P0 ;  /* 0x000000793b077211 */ /* 0x000fe400000f0eff */
[----:B------:R-:W-:Y:S01]  /*2fa0*/  STL [R1+0x64], R70 ;  /* 0x0000644601007387 */ /* 0x000fe20000100800 */
[----:B------:R-:W-:-:S03]  /*2fb0*/  IADD3 R4, P0, R19, R120, RZ ;  /* 0x0000007813047210 */ /* 0x000fc60007f1e0ff */
[----:B------:R0:W-:Y:S01]  /*2fc0*/  STS.U16 [R8+0x2000], R52 ;  /* 0x0020003408007388 */ /* 0x0001e20000000400 */
[----:B-1----:R-:W1:Y:S03]  /*2fd0*/  LDC R53, c[0x0][0x248] ;  /* 0x00009200ff357b82 */ /* 0x002e660000000800 */
[----:B-----5:R-:W-:Y:S01]  /*2fe0*/  STL [R1+0x58], R69 ;  /* 0x0000584501007387 */ /* 0x020fe20000100800 */
[----:B------:R-:W-:-:S03]  /*2ff0*/  LEA.HI.X.SX32 R5, R17, R121, 0x1, P0 ;  /* 0x0000007911057211 */ /* 0x000fc600000f0eff */
[----:B------:R-:W-:Y:S01]  /*3000*/  STL [R1+0xa0], R65 ;  /* 0x0000a04101007387 */ /* 0x000fe20000100800 */
[----:B----4-:R-:W-:Y:S01]  /*3010*/  IADD3 R12, P1, R11, R120, RZ ;  /* 0x000000780b0c7210 */ /* 0x010fe20007f3e0ff */
[----:B0-----:R-:W0:Y:S02]  /*3020*/  LDC R52, c[0x0][0x248] ;  /* 0x00009200ff347b82 */ /* 0x001e240000000800 */
[----:B------:R4:W-:Y:S04]  /*3030*/  STS.U16 [R8+0x4000], R55 ;  /* 0x0040003708007388 */ /* 0x0009e80000000400 */
[----:B------:R5:W-:Y:S04]  /*3040*/  STS.U16 [R8+0x11400], R13 ;  /* 0x0114000d08007388 */ /* 0x000be80000000400 */
[----:B------:R2:W-:Y:S01]  /*3050*/  STS.U16 [R8+0x800], R54 ;  /* 0x0008003608007388 */ /* 0x0005e20000000400 */
[----:B------:R-:W-:Y:S01]  /*3060*/  IMAD R49, R49, 0x2a0, RZ ;  /* 0x000002a031317824 */ /* 0x000fe200078e02ff */
[----:B----4-:R-:W4:Y:S02]  /*3070*/  LDC R55, c[0x0][0x248] ;  /* 0x00009200ff377b82 */ /* 0x010f240000000800 */
[----:B------:R-:W4:Y:S01]  /*3080*/  LDG.E.U16 R69, desc[UR60][R4.64] ;  /* 0x0000003c04457981 */ /* 0x000f22000c1e1500 */
[----:B-----5:R-:W-:Y:S01]  /*3090*/  LEA.HI.X.SX32 R13, R9, R121, 0x1, P1 ;  /* 0x00000079090d7211 */ /* 0x020fe200008f0eff */
[----:B---3--:R-:W-:-:S02]  /*30a0*/  IMAD R9, R24, 0x150, RZ ;  /* 0x0000015018097824 */ /* 0x008fc400078e02ff */
[----:B------:R3:W-:Y:S02]  /*30b0*/  STS.U16 [R8+0x4400], R27 ;  /* 0x0044001b08007388 */ /* 0x0007e40000000400 */
[----:B--2---:R-:W2:Y:S01]  /*30c0*/  LDC R54, c[0x0][0x248] ;  /* 0x00009200ff367b82 */ /* 0x004ea20000000800 */
[----:B------:R-:W-:Y:S01]  /*30d0*/  LEA.HI.X.SX32 R11, R197, R121, 0x1, P2 ;  /* 0x00000079c50b7211 */ /* 0x000fe200010f0eff */
[----:B------:R-:W-:Y:S01]  /*30e0*/  IMAD R29, R29, 0x290, RZ ;  /* 0x000002901d1d7824 */ /* 0x000fe200078e02ff */
[----:B------:R-:W5:Y:S01]  /*30f0*/  LDG.E.U16 R7, desc[UR60][R6.64] ;  /* 0x0000003c06077981 */ /* 0x000f62000c1e1500 */
[----:B-1----:R-:W-:-:S03]  /*3100*/  IMAD R53, R53, 0x2c0, RZ ;  /* 0x000002c035357824 */ /* 0x002fc600078e02ff */
[----:B------:R-:W5:Y:S01]  /*3110*/  LDG.E.U16 R17, desc[UR60][R10.64] ;  /* 0x0000003c0a117981 */ /* 0x000f62000c1e1500 */
[----:B------:R-:W1:Y:S03]  /*3120*/  LDC R24, c[0x0][0x248] ;  /* 0x00009200ff187b82 */ /* 0x000e660000000800 */
[----:B---3--:R3:W5:Y:S04]  /*3130*/  LDG.E.U16 R27, desc[UR60][R12.64] ;  /* 0x0000003c0c1b7981 */ /* 0x008768000c1e1500 */
[----:B------:R0:W-:Y:S01]  /*3140*/  STS.U16 [R8+0x10000], R56 ;  /* 0x0100003808007388 */ /* 0x0001e20000000400 */
[----:B------:R-:W2:Y:S03]  /*3150*/  LDC R59, c[0x0][0x248] ;  /* 0x00009200ff3b7b82 */ /* 0x000ea60000000800 */
[----:B------:R0:W5:Y:S01]  /*3160*/  LDG.E.U16 R62, desc[UR60][R62.64] ;  /* 0x0000003c3e3e7981 */ /* 0x000162000c1e1500 */
[----:B---3--:R-:W-:-:S04]  /*3170*/  IADD3 R12, P0, R9, R120, RZ ;  /* 0x00000078090c7210 */ /* 0x008fc80007f1e0ff */
[----:B------:R-:W3:Y:S01]  /*3180*/  LDC R65, c[0x0][0x248] ;  /* 0x00009200ff417b82 */ /* 0x000ee20000000800 */
[----:B------:R-:W-:-:S05]  /*3190*/  LEA.HI.X.SX32 R13, R20, R121, 0x1, P0 ;  /* 0x00000079140d7211 */ /* 0x000fca00000f0eff */
[----:B------:R-:W5:Y:S01]  /*31a0*/  LDG.E.U16 R6, desc[UR60][R12.64] ;  /* 0x0000003c0c067981 */ /* 0x000f62000c1e1500 */
[----:B----4-:R-:W-:Y:S01]  /*31b0*/  IMAD R55, R55, 0x2f0, RZ ;  /* 0x000002f037377824 */ /* 0x010fe200078e02ff */
[----:B0-----:R-:W0:Y:S08]  /*31c0*/  LDC R56, c[0x0][0x248] ;  /* 0x00009200ff387b82 */ /* 0x001e300000000800 */
[----:B------:R-:W4:Y:S01]  /*31d0*/  LDC R63, c[0x0][0x248] ;  /* 0x00009200ff3f7b82 */ /* 0x000f220000000800 */
[----:B------:R1:W-:Y:S01]  /*31e0*/  STS.U16 [R8+0x1000], R57 ;  /* 0x0010003908007388 */ /* 0x0003e20000000400 */
[----:B--2---:R-:W-:-:S06]  /*31f0*/  IMAD R59, R59, 0x340, RZ ;  /* 0x000003403b3b7824 */ /* 0x004fcc00078e02ff */
[----:B------:R-:W2:Y:S08]  /*3200*/  LDC R70, c[0x0][0x248] ;  /* 0x00009200ff467b82 */ /* 0x000eb00000000800 */
[----:B-1----:R-:W1:Y:S01]  /*3210*/  LDC R57, c[0x0][0x248] ;  /* 0x00009200ff397b82 */ /* 0x002e620000000800 */
[----:B----4-:R-:W-:-:S07]  /*3220*/  IMAD R63, R63, 0x350, RZ ;  /* 0x000003503f3f7824 */ /* 0x010fce00078e02ff */
[----:B------:R-:W4:Y:S01]  /*3230*/  LDC R93, c[0x0][0x248] ;  /* 0x00009200ff5d7b82 */ /* 0x000f220000000800 */
[----:B---3--:R-:W-:-:S07]  /*3240*/  IMAD R65, R65, 0x360, RZ ;  /* 0x0000036041417824 */ /* 0x008fce00078e02ff */
[----:B------:R-:W3:Y:S01]  /*3250*/  LDC R96, c[0x0][0x248] ;  /* 0x00009200ff607b82 */ /* 0x000ee20000000800 */
[----:B------:R-:W-:Y:S02]  /*3260*/  IMAD R97, R97, 0x3d0, RZ ;  /* 0x000003d061617824 */ /* 0x000fe400078e02ff */
[----:B------:R-:W-:Y:S01]  /*3270*/  IMAD R101, R101, 0x3e0, RZ ;  /* 0x000003e065657824 */ /* 0x000fe200078e02ff */
[----:B------:R0:W-:Y:S04]  /*3280*/  STL [R1+0x4c], R58 ;  /* 0x00004c3a01007387 */ /* 0x0001e80000100800 */
[----:B0-----:R-:W0:Y:S01]  /*3290*/  LDC R58, c[0x0][0x248] ;  /* 0x00009200ff3a7b82 */ /* 0x001e220000000800 */
[----:B------:R2:W-:Y:S02]  /*32a0*/  STL [R1+0x30], R51 ;  /* 0x0000303301007387 */ /* 0x0005e40000100800 */
[----:B--2---:R-:W-:-:S05]  /*32b0*/  IMAD R51, R30, 0x280, RZ ;  /* 0x000002801e337824 */ /* 0x004fca00078e02ff */
[-C--:B------:R-:W-:Y:S02]  /*32c0*/  IADD3 R4, P1, R51, R120.reuse, RZ ;  /* 0x0000007833047210 */ /* 0x080fe40007f3e0ff */
[----:B------:R-:W2:Y:S02]  /*32d0*/  LDC R51, c[0x0][0x248] ;  /* 0x00009200ff337b82 */ /* 0x000ea40000000800 */
[----:B------:R-:W-:Y:S01]  /*32e0*/  LEA.HI.X.SX32 R5, R19, R121, 0x1, P1 ;  /* 0x0000007913057211 */ /* 0x000fe200008f0eff */
[----:B------:R1:W-:Y:S01]  /*32f0*/  STL [R1+0x2c], R18 ;  /* 0x00002c1201007387 */ /* 0x0003e20000100800 */
[----:B------:R-:W-:-:S03]  /*3300*/  IADD3 R10, P1, R49, R120, RZ ;  /* 0x00000078310a7210 */ /* 0x000fc60007f3e0ff */
[----:B------:R3:W5:Y:S01]  /*3310*/  LDG.E.U16 R4, desc[UR60][R4.64] ;  /* 0x0000003c04047981 */ /* 0x000762000c1e1500 */
[----:B------:R-:W0:Y:S01]  /*3320*/  LDC R49, c[0x0][0x248] ;  /* 0x00009200ff317b82 */ /* 0x000e220000000800 */
[----:B-1----:R-:W-:Y:S01]  /*3330*/  IADD3 R18, P2, R29, R120, RZ ;  /* 0x000000781d127210 */ /* 0x002fe20007f5e0ff */
[----:B---3--:R-:W-:-:S03]  /*3340*/  IMAD R5, R48, 0x160, RZ ;  /* 0x0000016030057824 */ /* 0x008fc600078e02ff */
[-C--:B------:R-:W-:Y:S02]  /*3350*/  LEA.HI.X.SX32 R19, R198, R121.reuse, 0x1, P2 ;  /* 0x00000079c6137211 */ /* 0x080fe400010f0eff */
[-C--:B------:R-:W-:Y:S02]  /*3360*/  IADD3 R20, P2, R53, R120.reuse, RZ ;  /* 0x0000007835147210 */ /* 0x080fe40007f5e0ff */
[----:B------:R-:W-:Y:S01]  /*3370*/  IADD3 R12, P0, R5, R120, RZ ;  /* 0x00000078050c7210 */ /* 0x000fe20007f1e0ff */
[----:B------:R-:W1:Y:S01]  /*3380*/  LDC R53, c[0x0][0x248] ;  /* 0x00009200ff357b82 */ /* 0x000e620000000800 */
[-C--:B------:R-:W-:Y:S01]  /*3390*/  LEA.HI.X.SX32 R11, R9, R121.reuse, 0x1, P1 ;  /* 0x00000079090b7211 */ /* 0x080fe200008f0eff */
[----:B------:R-:W-:Y:S01]  /*33a0*/  IMAD R9, R52, 0x2b0, RZ ;  /* 0x000002b034097824 */ /* 0x000fe200078e02ff */
[-C--:B------:R-:W-:Y:S01]  /*33b0*/  LEA.HI.X.SX32 R13, R21, R121.reuse, 0x1, P0 ;  /* 0x00000079150d7211 */ /* 0x080fe200000f0eff */
[----:B------:R3:W5:Y:S01]  /*33c0*/  LDG.E.U16 R29, desc[UR60][R18.64] ;  /* 0x0000003c121d7981 */ /* 0x000762000c1e1500 */
[----:B------:R-:W-:-:S03]  /*33d0*/  LEA.HI.X.SX32 R21, R5, R121, 0x1, P2 ;  /* 0x0000007905157211 */ /* 0x000fc600010f0eff */
[----:B------:R3:W5:Y:S01]  /*33e0*/  LDG.E.U16 R30, desc[UR60][R10.64] ;  /* 0x0000003c0a1e7981 */ /* 0x000762000c1e1500 */
[----:B------:R-:W4:Y:S03]  /*33f0*/  LDC R52, c[0x0][0x248] ;  /* 0x00009200ff347b82 */ /* 0x000f260000000800 */
[----:B------:R2:W5:Y:S01]  /*3400*/  LDG.E.U16 R20, desc[UR60][R20.64] ;  /* 0x0000003c14147981 */ /* 0x000562000c1e1500 */
[----:B---3--:R-:W-:Y:S01]  /*3410*/  IADD3 R18, P1, R9, R120, RZ ;  /* 0x0000007809127210 */ /* 0x008fe20007f3e0ff */
[----:B------:R-:W-:-:S03]  /*3420*/  IMAD R11, R54, 0x2d0, RZ ;  /* 0x000002d0360b7824 */ /* 0x000fc600078e02ff */
[-C--:B------:R-:W-:Y:S01]  /*3430*/  LEA.HI.X.SX32 R19, R210, R121.reuse, 0x1, P1 ;  /* 0x00000079d2137211 */ /* 0x080fe200008f0eff */
[----:B------:R-:W3:Y:S01]  /*3440*/  LDC R54, c[0x0][0x248] ;  /* 0x00009200ff367b82 */ /* 0x000ee20000000800 */
[----:B--2---:R-:W-:Y:S01]  /*3450*/  IMAD R21, R24, 0x180, RZ ;  /* 0x0000018018157824 */ /* 0x004fe200078e02ff */
[-C--:B------:R-:W-:Y:S01]  /*3460*/  IADD3 R24, P2, R55, R120.reuse, RZ ;  /* 0x0000007837187210 */ /* 0x080fe20007f5e0ff */
[----:B------:R-:W-:Y:S01]  /*3470*/  IMAD R51, R51, 0x170, RZ ;  /* 0x0000017033337824 */ /* 0x000fe200078e02ff */
[----:B------:R-:W-:Y:S01]  /*3480*/  IADD3 R10, P1, R11, R120, RZ ;  /* 0x000000780b0a7210 */ /* 0x000fe20007f3e0ff */
[----:B0-----:R-:W-:Y:S01]  /*3490*/  IMAD R49, R49, 0x2e0, RZ ;  /* 0x000002e031317824 */ /* 0x001fe200078e02ff */
[----:B------:R-:W2:Y:S02]  /*34a0*/  LDG.E.U16 R9, desc[UR60][R18.64] ;  /* 0x0000003c12097981 */ /* 0x000ea4000c1e1500 */
[----:B------:R-:W0:Y:S01]  /*34b0*/  LDC R55, c[0x0][0x248] ;  /* 0x00009200ff377b82 */ /* 0x000e220000000800 */
[----:B------:R-:W-:-:S02]  /*34c0*/  LEA.HI.X.SX32 R11, R211, R121, 0x1, P1 ;  /* 0x00000079d30b7211 */ /* 0x000fc400008f0eff */
[----:B------:R-:W-:-:S03]  /*34d0*/  IADD3 R48, P0, R51, R120, RZ ;  /* 0x0000007833307210 */ /* 0x000fc60007f1e0ff */
[----:B------:R1:W2:Y:S02]  /*34e0*/  LDG.E.U16 R5, desc[UR60][R10.64] ;  /* 0x0000003c0a057981 */ /* 0x0002a4000c1e1500 */
[----:B-1----:R-:W-:Y:S02]  /*34f0*/  IMAD R53, R53, 0x300, RZ ;  /* 0x0000030035357824 */ /* 0x002fe400078e02ff */
[----:B------:R1:W2:Y:S01]  /*3500*/  LDG.E.U16 R19, desc[UR60][R12.64] ;  /* 0x0000003c0c137981 */ /* 0x0002a2000c1e1500 */
[----:B------:R-:W-:Y:S02]  /*3510*/  IADD3 R10, P1, R49, R120, RZ ;  /* 0x00000078310a7210 */ /* 0x000fe40007f3e0ff */
[-C--:B------:R-:W-:Y:S02]  /*3520*/  LEA.HI.X.SX32 R49, R25, R121.reuse, 0x1, P0 ;  /* 0x0000007919317211 */ /* 0x080fe400000f0eff */
[-C--:B------:R-:W-:Y:S02]  /*3530*/  LEA.HI.X.SX32 R25, R209, R121.reuse, 0x1, P2 ;  /* 0x00000079d1197211 */ /* 0x080fe400010f0eff */
[----:B------:R-:W-:-:S02]  /*3540*/  LEA.HI.X.SX32 R11, R51, R121, 0x1, P1 ;  /* 0x00000079330b7211 */ /* 0x000fc400008f0eff */
[-C--:B-1----:R-:W-:Y:S01]  /*3550*/  IADD3 R12, P0, R21, R120.reuse, RZ ;  /* 0x00000078150c7210 */ /* 0x082fe20007f1e0ff */
[----:B------:R1:W2:Y:S01]  /*3560*/  LDG.E.U16 R18, desc[UR60][R24.64] ;  /* 0x0000003c18127981 */ /* 0x0002a2000c1e1500 */
[----:B0-----:R-:W-:Y:S02]  /*3570*/  IMAD R55, R55, 0x320, RZ ;  /* 0x0000032037377824 */ /* 0x001fe400078e02ff */
[----:B------:R-:W-:Y:S01]  /*3580*/  LEA.HI.X.SX32 R13, R50, R121, 0x1, P0 ;  /* 0x00000079320d7211 */ /* 0x000fe200000f0eff */
[----:B------:R4:W2:Y:S01]  /*3590*/  LDG.E.U16 R10, desc[UR60][R10.64] ;  /* 0x0000003c0a0a7981 */ /* 0x0008a2000c1e1500 */
[----:B------:R-:W-:Y:S02]  /*35a0*/  IMAD R71, R58, 0x330, RZ ;  /* 0x000003303a477824 */ /* 0x000fe400078e02ff */
[----:B---3--:R-:W-:Y:S01]  /*35b0*/  IMAD R51, R54, 0x310, RZ ;  /* 0x0000031036337824 */ /* 0x008fe200078e02ff */
[----:B------:R-:W0:Y:S01]  /*35c0*/  LDC R58, c[0x0][0x248] ;  /* 0x00009200ff3a7b82 */ /* 0x000e220000000800 */
[----:B------:R-:W3:Y:S04]  /*35d0*/  LDG.E.U16 R49, desc[UR60][R48.64] ;  /* 0x0000003c30317981 */ /* 0x000ee8000c1e1500 */
[----:B------:R4:W3:Y:S03]  /*35e0*/  LDG.E.U16 R25, desc[UR60][R12.64] ;  /* 0x0000003c0c197981 */ /* 0x0008e6000c1e1500 */
[----:B-1----:R-:W1:Y:S01]  /*35f0*/  LDC R24, c[0x0][0x248] ;  /* 0x00009200ff187b82 */ /* 0x002e620000000800 */
[----:B----4-:R-:W-:Y:S01]  /*3600*/  IMAD R11, R52, 0x190, RZ ;  /* 0x00000190340b7824 */ /* 0x010fe200078e02ff */
[----:B------:R-:W-:-:S04]  /*3610*/  IADD3 R52, P1, R53, R120, RZ ;  /* 0x0000007835347210 */ /* 0x000fc80007f3e0ff */
[-C--:B------:R-:W-:Y:S02]  /*3620*/  LEA.HI.X.SX32 R53, R21, R121.reuse, 0x1, P1 ;  /* 0x0000007915357211 */ /* 0x080fe400008f0eff */
[-C--:B------:R-:W-:Y:S02]  /*3630*/  IADD3 R12, P1, R55, R120.reuse, RZ ;  /* 0x00000078370c7210 */ /* 0x080fe40007f3e0ff */
[-C--:B------:R-:W-:Y:S01]  /*3640*/  IADD3 R54, P2, R51, R120.reuse, RZ ;  /* 0x0000007833367210 */ /* 0x080fe20007f5e0ff */
[----:B------:R-:W-:Y:S01]  /*3650*/  IMAD R21, R56, 0x1a0, RZ ;  /* 0x000001a038157824 */ /* 0x000fe200078e02ff */
[CC--:B------:R-:W-:Y:S01]  /*3660*/  LEA.HI.X.SX32 R13, R11.reuse, R121.reuse, 0x1, P1 ;  /* 0x000000790b0d7211 */ /* 0x0c0fe200008f0eff */
[----:B------:R-:W4:Y:S01]  /*3670*/  LDG.E.U16 R52, desc[UR60][R52.64] ;  /* 0x0000003c34347981 */ /* 0x000f22000c1e1500 */
[----:B------:R-:W-:Y:S02]  /*3680*/  IADD3 R50, P0, R11, R120, RZ ;  /* 0x000000780b327210 */ /* 0x000fe40007f1e0ff */
[-C--:B------:R-:W-:Y:S01]  /*3690*/  LEA.HI.X.SX32 R55, R208, R121.reuse, 0x1, P2 ;  /* 0x00000079d0377211 */ /* 0x080fe200010f0eff */
[----:B------:R0:W3:Y:S01]  /*36a0*/  LDG.E.U16 R11, desc[UR60][R12.64] ;  /* 0x0000003c0c0b7981 */ /* 0x0000e2000c1e1500 */
[----:B------:R-:W-:-:S02]  /*36b0*/  LEA.HI.X.SX32 R51, R47, R121, 0x1, P0 ;  /* 0x000000792f337211 */ /* 0x000fc400000f0eff */
[-C--:B------:R-:W-:Y:S01]  /*36c0*/  IADD3 R74, P0, R21, R120.reuse, RZ ;  /* 0x00000078154a7210 */ /* 0x080fe20007f1e0ff */
[----:B------:R1:W4:Y:S01]  /*36d0*/  LDG.E.U16 R48, desc[UR60][R54.64] ;  /* 0x0000003c36307981 */ /* 0x000322000c1e1500 */
[-C--:B0-----:R-:W-:Y:S01]  /*36e0*/  IADD3 R12, P1, R71, R120.reuse, RZ ;  /* 0x00000078470c7210 */ /* 0x081fe20007f3e0ff */
[----:B-1----:R-:W-:Y:S02]  /*36f0*/  IMAD R53, R24, 0x1b0, RZ ;  /* 0x000001b018357824 */ /* 0x002fe400078e02ff */
[----:B------:R0:W4:Y:S01]  /*3700*/  LDG.E.U16 R47, desc[UR60][R50.64] ;  /* 0x0000003c322f7981 */ /* 0x000122000c1e1500 */
[-C--:B------:R-:W-:Y:S01]  /*3710*/  LEA.HI.X.SX32 R75, R16, R121.reuse, 0x1, P0 ;  /* 0x00000079104b7211 */ /* 0x080fe200000f0eff */
[----:B------:R-:W1:Y:S01]  /*3720*/  LDC R24, c[0x0][0x248] ;  /* 0x00009200ff187b82 */ /* 0x000e620000000800 */
[-C--:B------:R-:W-:Y:S02]  /*3730*/  LEA.HI.X.SX32 R13, R206, R121.reuse, 0x1, P1 ;  /* 0x00000079ce0d7211 */ /* 0x080fe400008f0eff */
[-C--:B------:R-:W-:Y:S01]  /*3740*/  IADD3 R54, P2, R63, R120.reuse, RZ ;  /* 0x000000783f367210 */ /* 0x080fe20007f5e0ff */
[----:B------:R-:W-:Y:S01]  /*3750*/  IMAD R71, R70, 0x370, RZ ;  /* 0x0000037046477824 */ /* 0x000fe200078e02ff */
[----:B------:R0:W4:Y:S03]  /*3760*/  LDG.E.U16 R74, desc[UR60][R74.64] ;  /* 0x0000003c4a4a7981 */ /* 0x000126000c1e1500 */
[----:B------:R-:W1:Y:S01]  /*3770*/  LDC R63, c[0x0][0x248] ;  /* 0x00009200ff3f7b82 */ /* 0x000e620000000800 */
[----:B0-----:R-:W-:Y:S01]  /*3780*/  IADD3 R50, P1, R59, R120, RZ ;  /* 0x000000783b327210 */ /* 0x001fe20007f3e0ff */
[----:B------:R0:W4:Y:S03]  /*3790*/  LDG.E.U16 R16, desc[UR60][R12.64] ;  /* 0x0000003c0c107981 */ /* 0x000126000c1e1500 */
[----:B------:R-:W-:-:S02]  /*37a0*/  LEA.HI.X.SX32 R51, R21, R121, 0x1, P1 ;  /* 0x0000007915337211 */ /* 0x000fc400008f0eff */
[-C--:B------:R-:W-:Y:S01]  /*37b0*/  LEA.HI.X.SX32 R55, R207, R121.reuse, 0x1, P2 ;  /* 0x00000079cf377211 */ /* 0x080fe200010f0eff */
[----:B------:R-:W1:Y:S01]  /*37c0*/  LDC R75, c[0x0][0x248] ;  /* 0x00009200ff4b7b82 */ /* 0x000e620000000800 */
[-C--:B0-----:R-:W-:Y:S02]  /*37d0*/  IADD3 R12, P0, R53, R120.reuse, RZ ;  /* 0x00000078350c7210 */ /* 0x081fe40007f1e0ff */
[----:B------:R0:W4:Y:S02]  /*37e0*/  LDG.E.U16 R51, desc[UR60][R50.64] ;  /* 0x0000003c32337981 */ /* 0x000124000c1e1500 */
[-C--:B------:R-:W-:Y:S01]  /*37f0*/  LEA.HI.X.SX32 R13, R15, R121.reuse, 0x1, P0 ;  /* 0x000000790f0d7211 */ /* 0x080fe200000f0eff */
[----:B------:R-:W-:Y:S01]  /*3800*/  IMAD R21, R57, 0x1c0, RZ ;  /* 0x000001c039157824 */ /* 0x000fe200078e02ff */
[-C--:B------:R-:W-:Y:S01]  /*3810*/  IADD3 R56, P1, R65, R120.reuse, RZ ;  /* 0x0000007841387210 */ /* 0x080fe20007f3e0ff */
[----:B------:R1:W4:Y:S04]  /*3820*/  LDG.E.U16 R54, desc[UR60][R54.64] ;  /* 0x0000003c36367981 */ /* 0x000328000c1e1500 */
[----:B------:R1:W4:Y:S01]  /*3830*/  LDG.E.U16 R15, desc[UR60][R12.64] ;  /* 0x0000003c0c0f7981 */ /* 0x000322000c1e1500 */
[----:B0-----:R-:W0:Y:S01]  /*3840*/  LDC R50, c[0x0][0x248] ;  /* 0x00009200ff327b82 */ /* 0x001e220000000800 */
[----:B------:R-:W-:Y:S01]  /*3850*/  LEA.HI.X.SX32 R57, R53, R121, 0x1, P1 ;  /* 0x0000007935397211 */ /* 0x000fe200008f0eff */
[----:B-1----:R-:W-:Y:S01]  /*3860*/  IMAD R63, R63, 0x390, RZ ;  /* 0x000003903f3f7824 */ /* 0x002fe200078e02ff */
[----:B------:R-:W-:Y:S01]  /*3870*/  IADD3 R70, P2, R71, R120, RZ ;  /* 0x0000007847467210 */ /* 0x000fe20007f5e0ff */
[----:B------:R-:W-:-:S02]  /*3880*/  IMAD R55, R92, 0x3a0, RZ ;  /* 0x000003a05c377824 */ /* 0x000fc400078e02ff */
[----:B------:R-:W4:Y:S01]  /*3890*/  LDG.E.U16 R56, desc[UR60][R56.64] ;  /* 0x0000003c38387981 */ /* 0x000f22000c1e1500 */
[----:B------:R-:W-:Y:S01]  /*38a0*/  IMAD R13, R58, 0x380, RZ ;  /* 0x000003803a0d7824 */ /* 0x000fe200078e02ff */
[----:B------:R-:W-:-:S04]  /*38b0*/  IADD3 R58, P0, R21, R120, RZ ;  /* 0x00000078153a7210 */ /* 0x000fc80007f1e0ff */
[----:B------:R-:W-:-:S04]  /*38c0*/  IADD3 R12, P1, R13, R120, RZ ;  /* 0x000000780d0c7210 */ /* 0x000fc80007f3e0ff */
[-C--:B------:R-:W-:Y:S01]  /*38d0*/  LEA.HI.X.SX32 R13, R21, R121.reuse, 0x1, P1 ;  /* 0x00000079150d7211 */ /* 0x080fe200008f0eff */
[----:B------:R-:W-:Y:S01]  /*38e0*/  IMAD R21, R24, 0x1d0, RZ ;  /* 0x000001d018157824 */ /* 0x000fe200078e02ff */
[-C--:B------:R-:W-:Y:S02]  /*38f0*/  LEA.HI.X.SX32 R71, R205, R121.reuse, 0x1, P2 ;  /* 0x00000079cd477211 */ /* 0x080fe400010f0eff */
[----:B------:R-:W-:Y:S01]  /*3900*/  LEA.HI.X.SX32 R59, R22, R121, 0x1, P0 ;  /* 0x00000079163b7211 */ /* 0x000fe200000f0eff */
[----:B------:R1:W4:Y:S01]  /*3910*/  LDG.E.U16 R53, desc[UR60][R12.64] ;  /* 0x0000003c0c357981 */ /* 0x000322000c1e1500 */
[----:B------:R-:W-:-:S03]  /*3920*/  IADD3 R92, P1, R63, R120, RZ ;  /* 0x000000783f5c7210 */ /* 0x000fc60007f3e0ff */
[----:B------:R0:W4:Y:S04]  /*3930*/  LDG.E.U16 R22, desc[UR60][R70.64] ;  /* 0x0000003c46167981 */ /* 0x000128000c1e1500 */
[----:B------:R0:W4:Y:S01]  /*3940*/  LDG.E.U16 R65, desc[UR60][R58.64] ;  /* 0x0000003c3a417981 */ /* 0x000122000c1e1500 */
[----:B-1----:R-:W-:Y:S01]  /*3950*/  IMAD R13, R93, 0x3b0, RZ ;  /* 0x000003b05d0d7824 */ /* 0x002fe200078e02ff */
[----:B------:R-:W-:Y:S02]  /*3960*/  LEA.HI.X.SX32 R93, R204, R121, 0x1, P1 ;  /* 0x00000079cc5d7211 */ /* 0x000fe400008f0eff */
[-C--:B0-----:R-:W-:Y:S02]  /*3970*/  IADD3 R70, P2, R55, R120.reuse, RZ ;  /* 0x0000007837467210 */ /* 0x081fe40007f5e0ff */
[----:B------:R-:W-:-:S02]  /*3980*/  IADD3 R12, P1, R13, R120, RZ ;  /* 0x000000780d0c7210 */ /* 0x000fc40007f3e0ff */
[CC--:B------:R-:W-:Y:S01]  /*3990*/  IADD3 R58, P0, R21.reuse, R120.reuse, RZ ;  /* 0x00000078153a7210 */ /* 0x0c0fe20007f1e0ff */
[----:B------:R-:W-:Y:S01]  /*39a0*/  IMAD R57, R50, 0x1e0, RZ ;  /* 0x000001e032397824 */ /* 0x000fe200078e02ff */
[-C--:B------:R-:W-:Y:S01]  /*39b0*/  LEA.HI.X.SX32 R71, R21, R121.reuse, 0x1, P2 ;  /* 0x0000007915477211 */ /* 0x080fe200010f0eff */
[----:B------:R-:W0:Y:S01]  /*39c0*/  LDC R50, c[0x0][0x248] ;  /* 0x00009200ff327b82 */ /* 0x000e220000000800 */
[-C--:B------:R-:W-:Y:S01]  /*39d0*/  LEA.HI.X.SX32 R59, R94, R121.reuse, 0x1, P0 ;  /* 0x000000795e3b7211 */ /* 0x080fe200000f0eff */
[----:B------:R1:W4:Y:S01]  /*39e0*/  LDG.E.U16 R21, desc[UR60][R92.64] ;  /* 0x0000003c5c157981 */ /* 0x000322000c1e1500 */
[----:B------:R-:W-:Y:S01]  /*39f0*/  LEA.HI.X.SX32 R13, R213, R121, 0x1, P1 ;  /* 0x00000079d50d7211 */ /* 0x000fe200008f0eff */
[----:B------:R-:W-:Y:S02]  /*3a00*/  IMAD R75, R75, 0x1f0, RZ ;  /* 0x000001f04b4b7824 */ /* 0x000fe400078e02ff */
[----:B------:R-:W-:Y:S01]  /*3a10*/  IMAD R63, R96, 0x3c0, RZ ;  /* 0x000003c0603f7824 */ /* 0x000fe200078e02ff */
[----:B------:R-:W4:Y:S04]  /*3a20*/  LDG.E.U16 R59, desc[UR60][R58.64] ;  /* 0x0000003c3a3b7981 */ /* 0x000f28000c1e1500 */
[----:B------:R-:W4:Y:S01]  /*3a30*/  LDG.E.U16 R55, desc[UR60][R70.64] ;  /* 0x0000003c46377981 */ /* 0x000f22000c1e1500 */
[----:B-1----:R-:W-:-:S02]  /*3a40*/  IADD3 R92, P2, R97, R120, RZ ;  /* 0x00000078615c7210 */ /* 0x002fc40007f5e0ff */
[----:B------:R-:W1:Y:S01]  /*3a50*/  LDC R97, c[0x0][0x248] ;  /* 0x00009200ff617b82 */ /* 0x000e620000000800 */
[----:B------:R0:W4:Y:S01]  /*3a60*/  LDG.E.U16 R58, desc[UR60][R12.64] ;  /* 0x0000003c0c3a7981 */ /* 0x000122000c1e1500 */
[----:B------:R-:W-:Y:S01]  /*3a70*/  IMAD R203, R203, 0x1e8, RZ ;  /* 0x000001e8cbcb7824 */ /* 0x000fe200078e02ff */
[-C--:B------:R-:W-:Y:S02]  /*3a80*/  IADD3 R94, P1, R63, R120.reuse, RZ ;  /* 0x000000783f5e7210 */ /* 0x080fe40007f3e0ff */
[----:B0-----:R-:W-:-:S04]  /*3a90*/  IADD3 R12, P0, R57, R120, RZ ;  /* 0x00000078390c7210 */ /* 0x001fc80007f1e0ff */
[-C--:B------:R-:W-:Y:S02]  /*3aa0*/  LEA.HI.X.SX32 R13, R95, R121.reuse, 0x1, P0 ;  /* 0x000000795f0d7211 */ /* 0x080fe400000f0eff */
[-C--:B------:R-:W-:Y:S02]  /*3ab0*/  IADD3 R70, P0, R75, R120.reuse, RZ ;  /* 0x000000784b467210 */ /* 0x080fe40007f1e0ff */
[-C--:B------:R-:W-:Y:S01]  /*3ac0*/  LEA.HI.X.SX32 R95, R57, R121.reuse, 0x1, P1 ;  /* 0x00000079395f7211 */ /* 0x080fe200008f0eff */
[----:B------:R-:W4:Y:S01]  /*3ad0*/  LDG.E.U16 R12, desc[UR60][R12.64] ;  /* 0x0000003c0c0c7981 */ /* 0x000f22000c1e1500 */
[-C--:B------:R-:W-:Y:S02]  /*3ae0*/  LEA.HI.X.SX32 R71, R91, R121.reuse, 0x1, P0 ;  /* 0x000000795b477211 */ /* 0x080fe400000f0eff */
[----:B------:R-:W-:Y:S01]  /*3af0*/  IADD3 R96, P0, R101, R120, RZ ;  /* 0x0000007865607210 */ /* 0x000fe20007f1e0ff */
[----:B------:R0:W4:Y:S01]  /*3b00*/  LDG.E.U16 R63, desc[UR60][R94.64] ;  /* 0x0000003c5e3f7981 */ /* 0x000122000c1e1500 */
[----:B------:R-:W5:Y:S01]  /*3b10*/  LDC R101, c[0x0][0x248] ;  /* 0x00009200ff657b82 */ /* 0x000f620000000800 */
[----:B------:R-:W-:-:S02]  /*3b20*/  LEA.HI.X.SX32 R93, R203, R121, 0x1, P2 ;  /* 0x00000079cb5d7211 */ /* 0x000fc400010f0eff */
[----:B------:R0:W4:Y:S04]  /*3b30*/  LDG.E.U16 R24, desc[UR60][R70.64] ;  /* 0x0000003c46187981 */ /* 0x000128000c1e1500 */
[----:B------:R1:W4:Y:S01]  /*3b40*/  LDG.E.U16 R13, desc[UR60][R92.64] ;  /* 0x0000003c5c0d7981 */ /* 0x000322000c1e1500 */
[----:B------:R-:W-:Y:S01]  /*3b50*/  IMAD R57, R26, 0x101, RZ ;  /* 0x000001011a397824 */ /* 0x000fe200078e02ff */
[----:B------:R-:W2:Y:S01]  /*3b60*/  LDC R91, c[0x0][0x248] ;  /* 0x00009200ff5b7b82 */ /* 0x000ea20000000800 */
[----:B0-----:R-:W-:Y:S02]  /*3b70*/  IMAD R95, R102, 0x3f0, RZ ;  /* 0x000003f0665f7824 */ /* 0x001fe400078e02ff */
[----:B------:R-:W-:Y:S02]  /*3b80*/  IMAD R71, R50, 0x202, RZ ;  /* 0x0000020232477824 */ /* 0x000fe400078e02ff */
[----:B-1----:R-:W-:-:S03]  /*3b90*/  IMAD R93, R97, 0x212, RZ ;  /* 0x00000212615d7824 */ /* 0x002fc600078e02ff */
[----:B------:R-:W0:Y:S01]  /*3ba0*/  LDC R102, c[0x0][0x248] ;  /* 0x00009200ff667b82 */ /* 0x000e220000000800 */
[----:B------:R-:W-:Y:S01]  /*3bb0*/  IMAD R212, R212, 0x1f8, RZ ;  /* 0x000001f8d4d47824 */ /* 0x000fe200078e02ff */
[-C--:B------:R-:W-:Y:S01]  /*3bc0*/  LEA.HI.X.SX32 R97, R75, R121.reuse, 0x1, P0 ;  /* 0x000000794b617211 */ /* 0x080fe200000f0eff */
[----:B------:R-:W-:Y:S01]  /*3bd0*/  IMAD R75, R26, 0x109, RZ ;  /* 0x000001091a4b7824 */ /* 0x000fe200078e02ff */
[-C--:B------:R-:W-:Y:S02]  /*3be0*/  IADD3 R94, P2, R95, R120.reuse, RZ ;  /* 0x000000785f5e7210 */ /* 0x080fe40007f5e0ff */
[-C--:B------:R-:W-:Y:S01]  /*3bf0*/  IADD3 R70, P0, R71, R120.reuse, RZ ;  /* 0x0000007847467210 */ /* 0x080fe20007f1e0ff */
[----:B------:R-:W-:Y:S01]  /*3c00*/  IMAD R103, R103, 0x222, RZ ;  /* 0x0000022267677824 */ /* 0x000fe200078e02ff */
[----:B------:R-:W-:Y:S01]  /*3c10*/  IADD3 R92, P1, R93, R120, RZ ;  /* 0x000000785d5c7210 */ /* 0x000fe20007f3e0ff */
[----:B------:R1:W4:Y:S01]  /*3c20*/  LDG.E.U16 R50, desc[UR60][R96.64] ;  /* 0x0000003c60327981 */ /* 0x000322000c1e1500 */
[----:B------:R-:W-:-:S02]  /*3c30*/  LEA.HI.X.SX32 R95, R212, R121, 0x1, P2 ;  /* 0x00000079d45f7211 */ /* 0x000fc400010f0eff */
[-C--:B------:R-:W-:Y:S01]  /*3c40*/  LEA.HI.X.SX32 R71, R57, R121.reuse, 0x1, P0 ;  /* 0x0000007939477211 */ /* 0x080fe200000f0eff */
[----:B------:R-:W-:Y:S01]  /*3c50*/  IMAD R105, R105, 0x232, RZ ;  /* 0x0000023269697824 */ /* 0x000fe200078e02ff */
[----:B------:R-:W-:Y:S01]  /*3c60*/  LEA.HI.X.SX32 R93, R75, R121, 0x1, P1 ;  /* 0x000000794b5d7211 */ /* 0x000fe200008f0eff */
[----:B------:R-:W-:Y:S01]  /*3c70*/  IMAD R75, R98, 0x111, RZ ;  /* 0x00000111624b7824 */ /* 0x000fe200078e02ff */
[-C--:B------:R-:W-:Y:S01]  /*3c80*/  IADD3 R98, P0, R103, R120.reuse, RZ ;  /* 0x0000007867627210 */ /* 0x080fe20007f1e0ff */
[----:B------:R-:W-:Y:S01]  /*3c90*/  IMAD R107, R107, 0x252, RZ ;  /* 0x000002526b6b7824 */ /* 0x000fe200078e02ff */
[----:B------:R5:W4:Y:S01]  /*3ca0*/  LDG.E.U16 R57, desc[UR60][R94.64] ;  /* 0x0000003c5e397981 */ /* 0x000b22000c1e1500 */
[----:B-1----:R-:W-:Y:S01]  /*3cb0*/  IMAD R97, R106, 0x242, RZ ;  /* 0x000002426a617824 */ /* 0x002fe200078e02ff */
[-C--:B------:R-:W-:Y:S01]  /*3cc0*/  IADD3 R96, P1, R105, R120.reuse, RZ ;  /* 0x0000007869607210 */ /* 0x080fe20007f3e0ff */
[----:B-----5:R-:W-:Y:S01]  /*3cd0*/  IMAD R101, R101, 0x129, RZ ;  /* 0x0000012965657824 */ /* 0x020fe200078e02ff */
[----:B------:R-:W5:Y:S01]  /*3ce0*/  LDG.E.U16 R70, desc[UR60][R70.64] ;  /* 0x0000003c46467981 */ /* 0x000f62000c1e1500 */
[----:B------:R-:W1:Y:S01]  /*3cf0*/  LDC R105, c[0x0][0x248] ;  /* 0x00009200ff697b82 */ /* 0x000e620000000800 */
[----:B------:R-:W-:Y:S01]  /*3d00*/  IMAD R95, R99, 0x119, RZ ;  /* 0x00000119635f7824 */ /* 0x000fe200078e02ff */
[----:B------:R-:W-:-:S06]  /*3d10*/  IADD3 R94, P2, R97, R120, RZ ;  /* 0x00000078615e7210 */ /* 0x000fcc0007f5e0ff */
[----:B------:R-:W3:Y:S01]  /*3d20*/  LDC R103, c[0x0][0x248] ;  /* 0x00009200ff677b82 */ /* 0x000ee20000000800 */
[----:B------:R0:W5:Y:S01]  /*3d30*/  LDG.E.U16 R71, desc[UR60][R92.64] ;  /* 0x0000003c5c477981 */ /* 0x000162000c1e1500 */
[-C--:B------:R-:W-:Y:S02]  /*3d40*/  LEA.HI.X.SX32 R99, R75, R121.reuse, 0x1, P0 ;  /* 0x000000794b637211 */ /* 0x080fe400000f0eff */
[----:B------:R-:W-:-:S03]  /*3d50*/  LEA.HI.X.SX32 R97, R95, R121, 0x1, P1 ;  /* 0x000000795f617211 */ /* 0x000fc600008f0eff */
[----:B------:R0:W5:Y:S01]  /*3d60*/  LDG.E.U16 R75, desc[UR60][R98.64] ;  /* 0x0000003c624b7981 */ /* 0x000162000c1e1500 */
[----:B------:R-:W-:Y:S01]  /*3d70*/  IMAD R109, R109, 0x272, RZ ;  /* 0x000002726d6d7824 */ /* 0x000fe200078e02ff */
[----:B------:R-:W3:Y:S01]  /*3d80*/  LDC R106, c[0x0][0x248] ;  /* 0x00009200ff6a7b82 */ /* 0x000ee20000000800 */
[----:B0-----:R-:W-:Y:S01]  /*3d90*/  IMAD R93, R100, 0x121, RZ ;  /* 0x00000121645d7824 */ /* 0x001fe200078e02ff */
[-C--:B------:R-:W-:Y:S01]  /*3da0*/  IADD3 R92, P0, R107, R120.reuse, RZ ;  /* 0x000000786b5c7210 */ /* 0x080fe20007f1e0ff */
[----:B------:R0:W5:Y:S03]  /*3db0*/  LDG.E.U16 R119, desc[UR60][R96.64] ;  /* 0x0000003c60777981 */ /* 0x000166000c1e1500 */
[-C--:B------:R-:W-:Y:S01]  /*3dc0*/  LEA.HI.X.SX32 R95, R93, R121.reuse, 0x1, P2 ;  /* 0x000000795d5f7211 */ /* 0x080fe200010f0eff */
[----:B------:R-:W-:Y:S01]  /*3dd0*/  IMAD R99, R102, 0x131, RZ ;  /* 0x0000013166637824 */ /* 0x000fe200078e02ff */
[-C--:B------:R-:W-:Y:S01]  /*3de0*/  LEA.HI.X.SX32 R93, R101, R121.reuse, 0x1, P0 ;  /* 0x00000079655d7211 */ /* 0x080fe200000f0eff */
[----:B------:R-:W-:Y:S01]  /*3df0*/  IMAD R101, R108, 0x262, RZ ;  /* 0x000002626c657824 */ /* 0x000fe200078e02ff */
[----:B------:R-:W3:Y:S01]  /*3e00*/  LDC R107, c[0x0][0x248] ;  /* 0x00009200ff6b7b82 */ /* 0x000ee20000000800 */
[----:B------:R2:W5:Y:S03]  /*3e10*/  LDG.E.U16 R118, desc[UR60][R94.64] ;  /* 0x0000003c5e767981 */ /* 0x000566000c1e1500 */
[-C--:B0-----:R-:W-:Y:S01]  /*3e20*/  IADD3 R96, P0, R101, R120.reuse, RZ ;  /* 0x0000007865607210 */ /* 0x081fe20007f1e0ff */
[----:B------:R0:W5:Y:S03]  /*3e30*/  LDG.E.U16 R117, desc[UR60][R92.64] ;  /* 0x0000003c5c757981 */ /* 0x000166000c1e1500 */
[----:B------:R-:W-:Y:S01]  /*3e40*/  LEA.HI.X.SX32 R97, R99, R121, 0x1, P0 ;  /* 0x0000007963617211 */ /* 0x000fe200000f0eff */
[----:B------:R-:W3:Y:S01]  /*3e50*/  LDC R101, c[0x0][0x248] ;  /* 0x00009200ff657b82 */ /* 0x000ee20000000800 */
[----:B--2---:R-:W-:Y:S01]  /*3e60*/  IMAD R95, R112, 0x282, RZ ;  /* 0x00000282705f7824 */ /* 0x004fe200078e02ff */
[----:B------:R-:W-:Y:S01]  /*3e70*/  IADD3 R94, P1, R109, R120, RZ ;  /* 0x000000786d5e7210 */ /* 0x000fe20007f3e0ff */
[----:B------:R-:W-:Y:S01]  /*3e80*/  IMAD R91, R91, 0x141, RZ ;  /* 0x000001415b5b7824 */ /* 0x000fe200078e02ff */
[----:B------:R2:W5:Y:S01]  /*3e90*/  LDG.E.U16 R116, desc[UR60][R96.64] ;  /* 0x0000003c60747981 */ /* 0x000562000c1e1500 */
[----:B0-----:R-:W-:-:S03]  /*3ea0*/  IMAD R93, R104, 0x139, RZ ;  /* 0x00000139685d7824 */ /* 0x001fc600078e02ff */
[----:B------:R-:W0:Y:S08]  /*3eb0*/  LDC R99, c[0x0][0x248] ;  /* 0x00009200ff637b82 */ /* 0x000e300000000800 */
[----:B------:R-:W3:Y:S01]  /*3ec0*/  LDC R104, c[0x0][0x248] ;  /* 0x00009200ff687b82 */ /* 0x000ee20000000800 */
[----:B------:R-:W-:Y:S01]  /*3ed0*/  IADD3 R92, P2, R95, R120, RZ ;  /* 0x000000785f5c7210 */ /* 0x000fe20007f5e0ff */
[----:B------:R-:W-:Y:S01]  /*3ee0*/  IMAD R113, R113, 0x292, RZ ;  /* 0x0000029271717824 */ /* 0x000fe200078e02ff */
[----:B------:R-:W-:-:S02]  /*3ef0*/  LEA.HI.X.SX32 R95, R93, R121, 0x1, P1 ;  /* 0x000000795d5f7211 */ /* 0x000fc400008f0eff */
[----:B------:R-:W-:-:S03]  /*3f00*/  LEA.HI.X.SX32 R93, R91, R121, 0x1, P2 ;  /* 0x000000795b5d7211 */ /* 0x000fc600010f0eff */
[----:B------:R-:W3:Y:S01]  /*3f10*/  LDC R109, c[0x0][0x248] ;  /* 0x00009200ff6d7b82 */ /* 0x000ee20000000800 */
[----:B-1----:R-:W-:Y:S01]  /*3f20*/  IMAD R91, R105, 0x149, RZ ;  /* 0x00000149695b7824 */ /* 0x002fe200078e02ff */
[----:B------:R-:W-:-:S06]  /*3f30*/  IADD3 R98, P0, R113, R120, RZ ;  /* 0x0000007871627210 */ /* 0x000fcc0007f1e0ff */
[----:B------:R-:W1:Y:S01]  /*3f40*/  LDC R108, c[0x0][0x248] ;  /* 0x00009200ff6c7b82 */ /* 0x000e620000000800 */
[----:B0-----:R-:W-:-:S07]  /*3f50*/  IMAD R105, R99, 0x2c2, RZ ;  /* 0x000002c263697824 */ /* 0x001fce00078e02ff */
[----:B------:R-:W0:Y:S01]  /*3f60*/  LDC R100, c[0x0][0x248] ;  /* 0x00009200ff647b82 */ /* 0x000e220000000800 */
[----:B--2---:R-:W-:Y:S01]  /*3f70*/  IMAD R97, R122, 0x2a2, RZ ;  /* 0x000002a27a617824 */ /* 0x004fe200078e02ff */
[----:B------:R-:W-:Y:S01]  /*3f80*/  LEA.HI.X.SX32 R99, R91, R121, 0x1, P0 ;  /* 0x000000795b637211 */ /* 0x000fe200000f0eff */
[----:B---3--:R-:W-:Y:S01]  /*3f90*/  IMAD R103, R103, 0x2b2, RZ ;  /* 0x000002b267677824 */ /* 0x008fe200078e02ff */
[----:B------:R2:W3:Y:S04]  /*3fa0*/  LDG.E.U16 R115, desc[UR60][R94.64] ;  /* 0x0000003c5e737981 */ /* 0x0004e8000c1e1500 */
[----:B------:R-:W1:Y:S01]  /*3fb0*/  LDC R102, c[0x0][0x248] ;  /* 0x00009200ff667b82 */ /* 0x000e620000000800 */
[----:B------:R-:W-:Y:S01]  /*3fc0*/  IMAD R91, R104, 0x161, RZ ;  /* 0x00000161685b7824 */ /* 0x000fe200078e02ff */
[----:B------:R2:W3:Y:S01]  /*3fd0*/  LDG.E.U16 R114, desc[UR60][R92.64] ;  /* 0x0000003c5c727981 */ /* 0x0004e2000c1e1500 */
[----:B------:R-:W-:Y:S01]  /*3fe0*/  IADD3 R96, P1, R97, R120, RZ ;  /* 0x0000007861607210 */ /* 0x000fe20007f3e0ff */
[----:B--2---:R-:W-:-:S02]  /*3ff0*/  IMAD R95, R110, 0x151, RZ ;  /* 0x000001516e5f7824 */ /* 0x004fc400078e02ff */
[----:B------:R2:W3:Y:S02]  /*4000*/  LDG.E.U16 R113, desc[UR60][R98.64] ;  /* 0x0000003c62717981 */ /* 0x0004e4000c1e1500 */
[----:B------:R-:W1:Y:S01]  /*4010*/  LDC R104, c[0x0][0x248] ;  /* 0x00009200ff687b82 */ /* 0x000e620000000800 */
[-C--:B------:R-:W-:Y:S01]  /*4020*/  IADD3 R94, P0, R103, R120.reuse, RZ ;  /* 0x00000078675e7210 */ /* 0x080fe20007f1e0ff */
[----:B------:R-:W-:Y:S01]  /*4030*/  IMAD R93, R111, 0x159, RZ ;  /* 0x000001596f5d7824 */ /* 0x000fe200078e02ff */
[----:B------:R-:W-:Y:S02]  /*4040*/  IADD3 R92, P2, R105, R120, RZ ;  /* 0x00000078695c7210 */ /* 0x000fe40007f5e0ff */
[----:B------:R-:W-:-:S03]  /*4050*/  LEA.HI.X.SX32 R97, R95, R121, 0x1, P1 ;  /* 0x000000795f617211 */ /* 0x000fc600008f0eff */
[----:B------:R-:W1:Y:S01]  /*4060*/  LDC R122, c[0x0][0x248] ;  /* 0x00009200ff7a7b82 */ /* 0x000e620000000800 */
[-C--:B------:R-:W-:Y:S01]  /*4070*/  LEA.HI.X.SX32 R95, R93, R121.reuse, 0x1, P0 ;  /* 0x000000795d5f7211 */ /* 0x080fe200000f0eff */
[----:B------:R-:W-:Y:S01]  /*4080*/  IMAD R107, R107, 0x2d2, RZ ;  /* 0x000002d26b6b7824 */ /* 0x000fe200078e02ff */
[----:B------:R-:W-:Y:S01]  /*4090*/  LEA.HI.X.SX32 R93, R91, R121, 0x1, P2 ;  /* 0x000000795b5d7211 */ /* 0x000fe200010f0eff */
[----:B------:R-:W-:Y:S01]  /*40a0*/  IMAD R101, R101, 0x2e2, RZ ;  /* 0x000002e265657824 */ /* 0x000fe200078e02ff */
[----:B------:R1:W3:Y:S01]  /*40b0*/  LDG.E.U16 R112, desc[UR60][R96.64] ;  /* 0x0000003c60707981 */ /* 0x0002e2000c1e1500 */
[----:B------:R-:W-:Y:S02]  /*40c0*/  IMAD R109, R109, 0x169, RZ ;  /* 0x000001696d6d7824 */ /* 0x000fe400078e02ff */
[----:B------:R-:W1:Y:S01]  /*40d0*/  LDC R105, c[0x0][0x248] ;  /* 0x00009200ff697b82 */ /* 0x000e620000000800 */
[----:B------:R1:W3:Y:S01]  /*40e0*/  LDG.E.U16 R111, desc[UR60][R94.64] ;  /* 0x0000003c5e6f7981 */ /* 0x0002e2000c1e1500 */
[----:B--2---:R-:W-:Y:S01]  /*40f0*/  IADD3 R98, P0, R107, R120, RZ ;  /* 0x000000786b627210 */ /* 0x004fe20007f1e0ff */
[----:B0-----:R-:W-:-:S02]  /*4100*/  IMAD R107, R100, 0x302, RZ ;  /* 0x00000302646b7824 */ /* 0x001fc400078e02ff */
[----:B------:R0:W2:Y:S03]  /*4110*/  LDG.E.U16 R110, desc[UR60][R92.64] ;  /* 0x0000003c5c6e7981 */ /* 0x0000a6000c1e1500 */
[----:B------:R-:W0:Y:S01]  /*4120*/  LDC R91, c[0x0][0x248] ;  /* 0x00009200ff5b7b82 */ /* 0x000e220000000800 */
[----:B-1----:R-:W-:Y:S01]  /*4130*/  IMAD R97, R108, 0x171, RZ ;  /* 0x000001716c617824 */ /* 0x002fe200078e02ff */
[----:B------:R-:W-:Y:S01]  /*4140*/  IADD3 R96, P1, R101, R120, RZ ;  /* 0x0000007865607210 */ /* 0x000fe20007f3e0ff */
[----:B------:R-:W-:Y:S01]  /*4150*/  IMAD R95, R106, 0x2f2, RZ ;  /* 0x000002f26a5f7824 */ /* 0x000fe200078e02ff */
[----:B------:R-:W-:Y:S01]  /*4160*/  LEA.HI.X.SX32 R99, R109, R121, 0x1, P0 ;  /* 0x000000796d637211 */ /* 0x000fe200000f0eff */
[----:B------:R-:W-:-:S03]  /*4170*/  IMAD R101, R124, 0x181, RZ ;  /* 0x000001817c657824 */ /* 0x000fc600078e02ff */
[----:B------:R-:W1:Y:S01]  /*4180*/  LDC R103, c[0x0][0x248] ;  /* 0x00009200ff677b82 */ /* 0x000e620000000800 */
[----:B0-----:R-:W-:Y:S01]  /*4190*/  IMAD R93, R102, 0x179, RZ ;  /* 0x00000179665d7824 */ /* 0x001fe200078e02ff */
[-C--:B------:R-:W-:Y:S01]  /*41a0*/  IADD3 R94, P2, R95, R120.reuse, RZ ;  /* 0x000000785f5e7210 */ /* 0x080fe20007f5e0ff */
[----:B------:R-:W-:Y:S01]  /*41b0*/  IMAD R123, R123, 0x312, RZ ;  /* 0x000003127b7b7824 */ /* 0x000fe200078e02ff */
[-C--:B------:R-:W-:Y:S01]  /*41c0*/  LEA.HI.X.SX32 R97, R97, R121.reuse, 0x1, P1 ;  /* 0x0000007961617211 */ /* 0x080fe200008f0eff */
[----:B------:R0:W2:Y:S01]  /*41d0*/  LDG.E.U16 R109, desc[UR60][R98.64] ;  /* 0x0000003c626d7981 */ /* 0x0000a2000c1e1500 */
[----:B------:R-:W-:Y:S02]  /*41e0*/  IADD3 R92, P0, R107, R120, RZ ;  /* 0x000000786b5c7210 */ /* 0x000fe40007f1e0ff */
[----:B------:R-:W1:Y:S01]  /*41f0*/  LDC R124, c[0x0][0x248] ;  /* 0x00009200ff7c7b82 */ /* 0x000e620000000800 */
[-C--:B------:R-:W-:Y:S01]  /*4200*/  LEA.HI.X.SX32 R95, R93, R121.reuse, 0x1, P2 ;  /* 0x000000795d5f7211 */ /* 0x080fe200010f0eff */
[----:B------:R0:W2:Y:S01]  /*4210*/  LDG.E.U16 R108, desc[UR60][R96.64] ;  /* 0x0000003c606c7981 */ /* 0x0000a2000c1e1500 */
[----:B------:R-:W-:-:S03]  /*4220*/  LEA.HI.X.SX32 R93, R101, R121, 0x1, P0 ;  /* 0x00000079655d7211 */ /* 0x000fc600000f0eff */
[----:B------:R0:W2:Y:S02]  /*4230*/  LDG.E.U16 R107, desc[UR60][R94.64] ;  /* 0x0000003c5e6b7981 */ /* 0x0000a4000c1e1500 */
[----:B0-----:R-:W-:Y:S01]  /*4240*/  IMAD R99, R104, 0x189, RZ ;  /* 0x0000018968637824 */ /* 0x001fe200078e02ff */
[----:B------:R-:W0:Y:S01]  /*4250*/  LDC R100, c[0x0][0x248] ;  /* 0x00009200ff647b82 */ /* 0x000e220000000800 */
[----:B------:R-:W-:Y:S01]  /*4260*/  IMAD R105, R105, 0x322, RZ ;  /* 0x0000032269697824 */ /* 0x000fe200078e02ff */
[----:B------:R1:W2:Y:S01]  /*4270*/  LDG.E.U16 R106, desc[UR60][R92.64] ;  /* 0x0000003c5c6a7981 */ /* 0x0002a2000c1e1500 */
[----:B------:R-:W-:-:S04]  /*4280*/  IADD3 R96, P0, R123, R120, RZ ;  /* 0x000000787b607210 */ /* 0x000fc80007f1e0ff */
[----:B------:R-:W-:Y:S01]  /*4290*/  LEA.HI.X.SX32 R97, R99, R121, 0x1, P0 ;  /* 0x0000007963617211 */ /* 0x000fe200000f0eff */
[----:B------:R-:W0:Y:S01]  /*42a0*/  LDC R101, c[0x0][0x248] ;  /* 0x00009200ff657b82 */ /* 0x000e220000000800 */
[----:B------:R-:W-:-:S07]  /*42b0*/  IMAD R95, R122, 0x332, RZ ;  /* 0x000003327a5f7824 */ /* 0x000fce00078e02ff */
[----:B------:R-:W0:Y:S01]  /*42c0*/  LDC R99, c[0x0][0x248] ;  /* 0x00009200ff637b82 */ /* 0x000e220000000800 */
[----:B------:R-:W-:Y:S01]  /*42d0*/  IMAD R91, R91, 0x199, RZ ;  /* 0x000001995b5b7824 */ /* 0x000fe200078e02ff */
[----:B-1----:R-:W-:-:S06]  /*42e0*/  IADD3 R92, P2, R95, R120, RZ ;  /* 0x000000785f5c7210 */ /* 0x002fcc0007f5e0ff */
[----:B------:R-:W1:Y:S01]  /*42f0*/  LDC R102, c[0x0][0x248] ;  /* 0x00009200ff667b82 */ /* 0x000e620000000800 */
[----:B------:R-:W-:Y:S01]  /*4300*/  IMAD R103, R103, 0x191, RZ ;  /* 0x0000019167677824 */ /* 0x000fe200078e02ff */
[----:B------:R-:W-:Y:S02]  /*4310*/  IADD3 R94, P1, R105, R120, RZ ;  /* 0x00000078695e7210 */ /* 0x000fe40007f3e0ff */
[-C--:B------:R-:W-:Y:S01]  /*4320*/  LEA.HI.X.SX32 R93, R91, R121.reuse, 0x1, P2 ;  /* 0x000000795b5d7211 */ /* 0x080fe200010f0eff */
[----:B------:R-:W-:Y:S01]  /*4330*/  IMAD R129, R124, 0x342, RZ ;  /* 0x000003427c817824 */ /* 0x000fe200078e02ff */
[----:B------:R0:W2:Y:S02]  /*4340*/  LDG.E.U16 R105, desc[UR60][R96.64] ;  /* 0x0000003c60697981 */ /* 0x0000a4000c1e1500 */
[----:B------:R-:W1:Y:S01]  /*4350*/  LDC R122, c[0x0][0x248] ;  /* 0x00009200ff7a7b82 */ /* 0x000e620000000800 */
[----:B------:R-:W-:-:S07]  /*4360*/  LEA.HI.X.SX32 R95, R103, R121, 0x1, P1 ;  /* 0x00000079675f7211 */ /* 0x000fce00008f0eff */
[----:B------:R-:W4:Y:S01]  /*4370*/  LDC R91, c[0x0][0x248] ;  /* 0x00009200ff5b7b82 */ /* 0x000f220000000800 */
[----:B------:R0:W2:Y:S07]  /*4380*/  LDG.E.U16 R104, desc[UR60][R94.64] ;  /* 0x0000003c5e687981 */ /* 0x0000ae000c1e1500 */
[----:B------:R-:W4:Y:S01]  /*4390*/  LDC R123, c[0x0][0x248] ;  /* 0x00009200ff7b7b82 */ /* 0x000f220000000800 */
[----:B0-----:R-:W-:Y:S01]  /*43a0*/  IMAD R97, R126, 0x1a1, RZ ;  /* 0x000001a17e617824 */ /* 0x001fe200078e02ff */
[-C--:B------:R-:W-:Y:S01]  /*43b0*/  IADD3 R98, P0, R129, R120.reuse, RZ ;  /* 0x0000007881627210 */ /* 0x080fe20007f1e0ff */
[----:B------:R-:W-:Y:S01]  /*43c0*/  IMAD R95, R100, 0x362, RZ ;  /* 0x00000362645f7824 */ /* 0x000fe200078e02ff */
[----:B------:R1:W2:Y:S01]  /*43d0*/  LDG.E.U16 R103, desc[UR60][R92.64] ;  /* 0x0000003c5c677981 */ /* 0x0002a2000c1e1500 */
[----:B------:R-:W-:Y:S01]  /*43e0*/  IMAD R129, R99, 0x372, RZ ;  /* 0x0000037263817824 */ /* 0x000fe200078e02ff */
[-C--:B------:R-:W-:Y:S01]  /*43f0*/  LEA.HI.X.SX32 R99, R97, R121.reuse, 0x1, P0 ;  /* 0x0000007961637211 */ /* 0x080fe200000f0eff */
[----:B------:R-:W-:Y:S01]  /*4400*/  IMAD R101, R101, 0x1b1, RZ ;  /* 0x000001b165657824 */ /* 0x000fe200078e02ff */
[-C--:B------:R-:W-:Y:S01]  /*4410*/  IADD3 R94, P0, R95, R120.reuse, RZ ;  /* 0x000000785f5e7210 */ /* 0x080fe20007f1e0ff */
[----:B------:R-:W-:Y:S01]  /*4420*/  IMAD R127, R127, 0x1b9, RZ ;  /* 0x000001b97f7f7824 */ /* 0x000fe200078e02ff */
[----:B------:R-:W0:Y:S01]  /*4430*/  LDC R126, c[0x0][0x248] ;  /* 0x00009200ff7e7b82 */ /* 0x000e220000000800 */
[----:B-1----:R-:W-:Y:S01]  /*4440*/  IMAD R93, R102, 0x352, RZ ;  /* 0x00000352665d7824 */ /* 0x002fe200078e02ff */
[-C--:B------:R-:W-:Y:S01]  /*4450*/  IADD3 R92, P2, R129, R120.reuse, RZ ;  /* 0x00000078815c7210 */ /* 0x080fe20007f5e0ff */
[----:B------:R-:W-:Y:S01]  /*4460*/  IMAD R125, R125, 0x1a9, RZ ;  /* 0x000001a97d7d7824 */ /* 0x000fe200078e02ff */
[-C--:B------:R-:W-:Y:S01]  /*4470*/  LEA.HI.X.SX32 R95, R101, R121.reuse, 0x1, P0 ;  /* 0x00000079655f7211 */ /* 0x080fe200000f0eff */
[----:B------:R-:W-:Y:S01]  /*4480*/  IMAD R135, R131, 0x382, RZ ;  /* 0x0000038283877824 */ /* 0x000fe200078e02ff */
[-C--:B------:R-:W-:Y:S01]  /*4490*/  IADD3 R96, P1, R93, R120.reuse, RZ ;  /* 0x000000785d607210 */ /* 0x080fe20007f3e0ff */
[----:B------:R-:W-:Y:S01]  /*44a0*/  IMAD R131, R122, 0x1c1, RZ ;  /* 0x000001c17a837824 */ /* 0x000fe200078e02ff */
[-C--:B------:R-:W-:Y:S01]  /*44b0*/  LEA.HI.X.SX32 R93, R127, R121.reuse, 0x1, P2 ;  /* 0x000000797f5d7211 */ /* 0x080fe200010f0eff */
[----:B------:R1:W2:Y:S01]  /*44c0*/  LDG.E.U16 R100, desc[UR60][R94.64] ;  /* 0x0000003c5e647981 */ /* 0x0002a2000c1e1500 */
[----:B------:R-:W-:Y:S01]  /*44d0*/  LEA.HI.X.SX32 R97, R125, R121, 0x1, P1 ;  /* 0x000000797d617211 */ /* 0x000fe200008f0eff */
[----:B------:R-:W5:Y:S01]  /*44e0*/  LDC R127, c[0x0][0x248] ;  /* 0x00009200ff7f7b82 */ /* 0x000f620000000800 */
[----:B------:R-:W-:Y:S01]  /*44f0*/  IADD3 R122, P0, R135, R120, RZ ;  /* 0x00000078877a7210 */ /* 0x000fe20007f1e0ff */
[----:B----4-:R-:W-:Y:S01]  /*4500*/  IMAD R135, R123, 0x3b2, RZ ;  /* 0x000003b27b877824 */ /* 0x010fe200078e02ff */
[----:B------:R-:W4:Y:S01]  /*4510*/  LDG.E.U16 R102, desc[UR60][R98.64] ;  /* 0x0000003c62667981 */ /* 0x000f22000c1e1500 */
[----:B-1----:R-:W-:-:S04]  /*4520*/  IMAD R95, R91, 0x3a2, RZ ;  /* 0x000003a25b5f7824 */ /* 0x002fc800078e02ff */
[----:B------:R-:W1:Y:S01]  /*4530*/  LDC R125, c[0x0][0x248] ;  /* 0x00009200ff7d7b82 */ /* 0x000e620000000800 */
[----:B------:R-:W-:Y:S01]  /*4540*/  LEA.HI.X.SX32 R123, R131, R121, 0x1, P0 ;  /* 0x00000079837b7211 */ /* 0x000fe200000f0eff */
[----:B------:R-:W-:Y:S01]  /*4550*/  IMAD R91, R130, 0x1d9, RZ ;  /* 0x000001d9825b7824 */ /* 0x000fe200078e02ff */
[----:B------:R-:W4:Y:S01]  /*4560*/  LDG.E.U16 R101, desc[UR60][R96.64] ;  /* 0x0000003c60657981 */ /* 0x000f22000c1e1500 */
[----:B------:R-:W-:-:S03]  /*4570*/  IADD3 R94, P0, R95, R120, RZ ;  /* 0x000000785f5e7210 */ /* 0x000fc60007f1e0ff */
[----:B------:R0:W4:Y:S01]  /*4580*/  LDG.E.U16 R99, desc[UR60][R92.64] ;  /* 0x0000003c5c637981 */ /* 0x000122000c1e1500 */
[----:B------:R-:W5:Y:S01]  /*4590*/  LDC R129, c[0x0][0x248] ;  /* 0x00009200ff817b82 */ /* 0x000f620000000800 */
[----:B------:R-:W-:-:S07]  /*45a0*/  IMAD R133, R133, 0x392, RZ ;  /* 0x0000039285857824 */ /* 0x000fce00078e02ff */
[----:B------:R-:W5:Y:S01]  /*45b0*/  LDC R124, c[0x0][0x248] ;  /* 0x00009200ff7c7b82 */ /* 0x000f620000000800 */
[----:B0-----:R-:W-:Y:S01]  /*45c0*/  IMAD R93, R134, 0x1d1, RZ ;  /* 0x000001d1865d7824 */ /* 0x001fe200078e02ff */
[-C--:B------:R-:W-:Y:S01]  /*45d0*/  IADD3 R92, P2, R135, R120.reuse, RZ ;  /* 0x00000078875c7210 */ /* 0x080fe20007f5e0ff */
[----:B------:R-:W-:Y:S01]  /*45e0*/  IMAD R131, R126, 0x3c2, RZ ;  /* 0x000003c27e837824 */ /* 0x000fe200078e02ff */
[----:B------:R5:W4:Y:S02]  /*45f0*/  LDG.E.U16 R98, desc[UR60][R122.64] ;  /* 0x0000003c7a627981 */ /* 0x000b24000c1e1500 */
[-C--:B------:R-:W-:Y:S02]  /*4600*/  LEA.HI.X.SX32 R95, R93, R121.reuse, 0x1, P0 ;  /* 0x000000795d5f7211 */ /* 0x080fe400000f0eff */
[----:B------:R-:W-:Y:S02]  /*4610*/  LEA.HI.X.SX32 R93, R91, R121, 0x1, P2 ;  /* 0x000000795b5d7211 */ /* 0x000fe400010f0eff */
[----:B------:R-:W0:Y:S01]  /*4620*/  LDC R91, c[0x0][0x248] ;  /* 0x00009200ff5b7b82 */ /* 0x000e220000000800 */
[----:B------:R-:W-:Y:S01]  /*4630*/  IMAD R97, R132, 0x1c9, RZ ;  /* 0x000001c984617824 */ /* 0x000fe200078e02ff */
[----:B------:R-:W-:-:S04]  /*4640*/  IADD3 R96, P1, R133, R120, RZ ;  /* 0x0000007885607210 */ /* 0x000fc80007f3e0ff */
[----:B------:R-:W-:Y:S01]  /*4650*/  LEA.HI.X.SX32 R97, R97, R121, 0x1, P1 ;  /* 0x0000007961617211 */ /* 0x000fe200008f0eff */
[----:B-1----:R-:W-:Y:S01]  /*4660*/  IMAD R125, R125, 0x1e1, RZ ;  /* 0x000001e17d7d7824 */ /* 0x002fe200078e02ff */
[----:B------:R-:W-:Y:S01]  /*4670*/  IADD3 R126, P0, R131, R120, RZ ;  /* 0x00000078837e7210 */ /* 0x000fe20007f1e0ff */
[----:B------:R-:W-:-:S03]  /*4680*/  IMAD R133, R128, 0x3d2, RZ ;  /* 0x000003d280857824 */ /* 0x000fc600078e02ff */
[----:B------:R-:W4:Y:S01]  /*4690*/  LDG.E.U16 R97, desc[UR60][R96.64] ;  /* 0x0000003c60617981 */ /* 0x000f22000c1e1500 */
[----:B-----5:R-:W-:Y:S01]  /*46a0*/  IMAD R123, R127, 0x1e9, RZ ;  /* 0x000001e97f7b7824 */ /* 0x020fe200078e02ff */
[----:B------:R-:W-:Y:S01]  /*46b0*/  LEA.HI.X.SX32 R127, R125, R121, 0x1, P0 ;  /* 0x000000797d7f7211 */ /* 0x000fe200000f0eff */
[----:B------:R-:W-:Y:S01]  /*46c0*/  IMAD R135, R129, 0x3e2, RZ ;  /* 0x000003e281877824 */ /* 0x000fe200078e02ff */
[-C--:B------:R-:W-:Y:S01]  /*46d0*/  IADD3 R122, P0, R148, R120.reuse, RZ ;  /* 0x00000078947a7210 */ /* 0x080fe20007f1e0ff */
[----:B------:R-:W5:Y:S01]  /*46e0*/  LDG.E.U16 R96, desc[UR60][R94.64] ;  /* 0x0000003c5e607981 */ /* 0x000f62000c1e1500 */
[----:B------:R-:W-:Y:S02]  /*46f0*/  IMAD R129, R124, 0x1f1, RZ ;  /* 0x000001f17c817824 */ /* 0x000fe400078e02ff */
[----:B------:R-:W-:Y:S01]  /*4700*/  IADD3 R124, P2, R135, R120, RZ ;  /* 0x00000078877c7210 */ /* 0x000fe20007f5e0ff */
[----:B------:R1:W5:Y:S01]  /*4710*/  LDG.E.U16 R95, desc[UR60][R92.64] ;  /* 0x0000003c5c5f7981 */ /* 0x000362000c1e1500 */
[----:B------:R-:W-:-:S02]  /*4720*/  IMAD R149, R149, 0x112, RZ ;  /* 0x0000011295957824 */ /* 0x000fc400078e02ff */
[----:B------:R-:W-:Y:S01]  /*4730*/  IMAD R153, R153, 0x122, RZ ;  /* 0x0000012299997824 */ /* 0x000fe200078e02ff */
[----:B------:R0:W5:Y:S01]  /*4740*/  LDG.E.U16 R94, desc[UR60][R126.64] ;  /* 0x0000003c7e5e7981 */ /* 0x000162000c1e1500 */
[----:B-1----:R-:W-:-:S04]  /*4750*/  IADD3 R92, P1, R133, R120, RZ ;  /* 0x00000078855c7210 */ /* 0x002fc80007f3e0ff */
[-C--:B------:R-:W-:Y:S02]  /*4760*/  LEA.HI.X.SX32 R93, R123, R121.reuse, 0x1, P1 ;  /* 0x000000797b5d7211 */ /* 0x080fe400008f0eff */
[-C--:B0-----:R-:W-:Y:S01]  /*4770*/  LEA.HI.X.SX32 R123, R91, R121.reuse, 0x1, P0 ;  /* 0x000000795b7b7211 */ /* 0x081fe200000f0eff */
[----:B------:R-:W-:Y:S01]  /*4780*/  IMAD R154, R154, 0x132, RZ ;  /* 0x000001329a9a7824 */ /* 0x000fe200078e02ff */
[----:B------:R-:W-:Y:S01]  /*4790*/  LEA.HI.X.SX32 R125, R129, R121, 0x1, P2 ;  /* 0x00000079817d7211 */ /* 0x000fe200010f0eff */
[----:B------:R-:W-:Y:S01]  /*47a0*/  IMAD R159, R159, 0x142, RZ ;  /* 0x000001429f9f7824 */ /* 0x000fe200078e02ff */
[----:B------:R-:W5:Y:S01]  /*47b0*/  LDG.E.U16 R93, desc[UR60][R92.64] ;  /* 0x0000003c5c5d7981 */ /* 0x000f62000c1e1500 */
[----:B------:R-:W-:-:S03]  /*47c0*/  IADD3 R130, P0, R149, R120, RZ ;  /* 0x0000007895827210 */ /* 0x000fc60007f1e0ff */
[----:B------:R0:W5:Y:S01]  /*47d0*/  LDG.E.U16 R91, desc[UR60][R122.64] ;  /* 0x0000003c7a5b7981 */ /* 0x000162000c1e1500 */
[----:B------:R-:W-:Y:S01]  /*47e0*/  IMAD R126, R26, 0x99, RZ ;  /* 0x000000991a7e7824 */ /* 0x000fe200078e02ff */
[----:B------:R-:W-:Y:S01]  /*47f0*/  IADD3 R132, P2, R154, R120, RZ ;  /* 0x000000789a847210 */ /* 0x000fe20007f5e0ff */
[C---:B------:R-:W-:Y:S01]  /*4800*/  IMAD R127, R26.reuse, 0xa1, RZ ;  /* 0x000000a11a7f7824 */ /* 0x040fe200078e02ff */
[----:B------:R1:W5:Y:S01]  /*4810*/  LDG.E.U16 R92, desc[UR60][R124.64] ;  /* 0x0000003c7c5c7981 */ /* 0x000362000c1e1500 */
[C---:B0-----:R-:W-:Y:S02]  /*4820*/  IMAD R122, R26.reuse, 0x89, RZ ;  /* 0x000000891a7a7824 */ /* 0x041fe400078e02ff */
[----:B------:R-:W-:-:S03]  /*4830*/  IMAD R123, R26, 0x91, RZ ;  /* 0x000000911a7b7824 */ /* 0x000fc600078e02ff */
[-C--:B------:R-:W-:Y:S02]  /*4840*/  LEA.HI.X.SX32 R131, R122, R121.reuse, 0x1, P0 ;  /* 0x000000797a837211 */ /* 0x080fe400000f0eff */
[-C--:B-1----:R-:W-:Y:S02]  /*4850*/  IADD3 R124, P1, R153, R120.reuse, RZ ;  /* 0x00000078997c7210 */ /* 0x082fe40007f3e0ff */
[-C--:B------:R-:W-:Y:S01]  /*4860*/  IADD3 R122, P0, R159, R120.reuse, RZ ;  /* 0x000000789f7a7210 */ /* 0x080fe20007f1e0ff */
[----:B------:R-:W-:Y:S01]  /*4870*/  IMAD R166, R166, 0x172, RZ ;  /* 0x00000172a6a67824 */ /* 0x000fe200078e02ff */
[-C--:B------:R-:W-:Y:S01]  /*4880*/  LEA.HI.X.SX32 R125, R123, R121.reuse, 0x1, P1 ;  /* 0x000000797b7d7211 */ /* 0x080fe200008f0eff */
[----:B------:R-:W-:Y:S01]  /*4890*/  IMAD R161, R161, 0x152, RZ ;  /* 0x00000152a1a17824 */ /* 0x000fe200078e02ff */
[-C--:B------:R-:W-:Y:S01]  /*48a0*/  LEA.HI.X.SX32 R133, R126, R121.reuse, 0x1, P2 ;  /* 0x000000797e857211 */ /* 0x080fe200010f0eff */
[----:B------:R-:W-:Y:S01]  /*48b0*/  IMAD R169, R169, 0x182, RZ ;  /* 0x00000182a9a97824 */ /* 0x000fe200078e02ff */
[----:B------:R-:W-:Y:S01]  /*48c0*/  LEA.HI.X.SX32 R123, R127, R121, 0x1, P0 ;  /* 0x000000797f7b7211 */ /* 0x000fe200000f0eff */
[----:B------:R-:W-:Y:S01]  /*48d0*/  IMAD R127, R26, 0xb9, RZ ;  /* 0x000000b91a7f7824 */ /* 0x000fe200078e02ff */
[----:B------:R-:W5:Y:S01]  /*48e0*/  LDG.E.U16 R130, desc[UR60][R130.64] ;  /* 0x0000003c82827981 */ /* 0x000f62000c1e1500 */
[----:B------:R-:W-:-:S03]  /*48f0*/  IADD3 R126, P2, R166, R120, RZ ;  /* 0x00000078a67e7210 */ /* 0x000fc60007f5e0ff */
[----:B------:R-:W5:Y:S01]  /*4900*/  LDG.E.U16 R132, desc[UR60][R132.64] ;  /* 0x0000003c84847981 */ /* 0x000f62000c1e1500 */
[----:B------:R-:W-:Y:S01]  /*4910*/  LEA.HI.X.SX32 R127, R127, R121, 0x1, P2 ;  /* 0x000000797f7f7211 */ /* 0x000fe200010f0eff */
[----:B------:R-:W-:Y:S02]  /*4920*/  IMAD R129, R26, 0xc1, RZ ;  /* 0x000000c11a817824 */ /* 0x000fe400078e02ff */
[----:B------:R-:W-:Y:S02]  /*4930*/  IMAD R174, R174, 0x1b2, RZ ;  /* 0x000001b2aeae7824 */ /* 0x000fe400078e02ff */
[----:B------:R-:W-:Y:S01]  /*4940*/  IMAD R170, R170, 0x192, RZ ;  /* 0x00000192aaaa7824 */ /* 0x000fe200078e02ff */
[----:B------:R-:W5:Y:S04]  /*4950*/  LDG.E.U16 R137, desc[UR60][R126.64] ;  /* 0x0000003c7e897981 */ /* 0x000f68000c1e1500 */
[----:B------:R0:W5:Y:S01]  /*4960*/  LDG.E.U16 R133, desc[UR60][R122.64] ;  /* 0x0000003c7a857981 */ /* 0x000162000c1e1500 */
[----:B------:R-:W-:-:S02]  /*4970*/  IMAD R165, R165, 0x162, RZ ;  /* 0x00000162a5a57824 */ /* 0x000fc400078e02ff */
[----:B------:R-:W-:Y:S01]  /*4980*/  IMAD R177, R177, 0x1c2, RZ ;  /* 0x000001c2b1b17824 */ /* 0x000fe200078e02ff */
[----:B------:R1:W5:Y:S01]  /*4990*/  LDG.E.U16 R131, desc[UR60][R124.64] ;  /* 0x0000003c7c837981 */ /* 0x000362000c1e1500 */
[----:B0-----:R-:W-:Y:S01]  /*49a0*/  IMAD R123, R26, 0xa9, RZ ;  /* 0x000000a91a7b7824 */ /* 0x001fe200078e02ff */
[----:B------:R-:W-:-:S04]  /*49b0*/  IADD3 R122, P0, R161, R120, RZ ;  /* 0x00000078a17a7210 */ /* 0x000fc80007f1e0ff */
[-C--:B------:R-:W-:Y:S02]  /*49c0*/  LEA.HI.X.SX32 R123, R123, R121.reuse, 0x1, P0 ;  /* 0x000000797b7b7211 */ /* 0x080fe400000f0eff */
[-C--:B------:R-:W-:Y:S01]  /*49d0*/  IADD3 R128, P0, R169, R120.reuse, RZ ;  /* 0x00000078a9807210 */ /* 0x080fe20007f1e0ff */
[----:B------:R-:W-:Y:S01]  /*49e0*/  IMAD R127, R26, 0xd9, RZ ;  /* 0x000000d91a7f7824 */ /* 0x000fe200078e02ff */
[-C--:B------:R-:W-:Y:S01]  /*49f0*/  IADD3 R126, P2, R174, R120.reuse, RZ ;  /* 0x00000078ae7e7210 */ /* 0x080fe20007f5e0ff */
[----:B------:R0:W5:Y:S01]  /*4a00*/  LDG.E.U16 R134, desc[UR60][R122.64] ;  /* 0x0000003c7a867981 */ /* 0x000162000c1e1500 */
[-C--:B------:R-:W-:Y:S01]  /*4a10*/  LEA.HI.X.SX32 R129, R129, R121.reuse, 0x1, P0 ;  /* 0x0000007981817211 */ /* 0x080fe200000f0eff */
[C---:B-1----:R-:W-:Y:S01]  /*4a20*/  IMAD R125, R26.reuse, 0xb1, RZ ;  /* 0x000000b11a7d7824 */ /* 0x042fe200078e02ff */
[-C--:B------:R-:W-:Y:S02]  /*4a30*/  IADD3 R124, P1, R165, R120.reuse, RZ ;  /* 0x00000078a57c7210 */ /* 0x080fe40007f3e0ff */
[-C--:B------:R-:W-:Y:S01]  /*4a40*/  LEA.HI.X.SX32 R127, R127, R121.reuse, 0x1, P2 ;  /* 0x000000797f7f7211 */ /* 0x080fe200010f0eff */
[----:B------:R1:W5:Y:S01]  /*4a50*/  LDG.E.U16 R138, desc[UR60][R128.64] ;  /* 0x0000003c808a7981 */ /* 0x000362000c1e1500 */
[----:B0-----:R-:W-:Y:S01]  /*4a60*/  IMAD R123, R26, 0xc9, RZ ;  /* 0x000000c91a7b7824 */ /* 0x001fe200078e02ff */
[-C--:B------:R-:W-:Y:S01]  /*4a70*/  IADD3 R122, P0, R170, R120.reuse, RZ ;  /* 0x00000078aa7a7210 */ /* 0x080fe20007f1e0ff */
[----:B------:R-:W-:Y:S01]  /*4a80*/  IMAD R182, R182, 0x1f2, RZ ;  /* 0x000001f2b6b67824 */ /* 0x000fe200078e02ff */
[-C--:B------:R-:W-:Y:S01]  /*4a90*/  LEA.HI.X.SX32 R125, R125, R121.reuse, 0x1, P1 ;  /* 0x000000797d7d7211 */ /* 0x080fe200008f0eff */
[----:B------:R-:W-:Y:S01]  /*4aa0*/  IMAD R173, R173, 0x1a2, RZ ;  /* 0x000001a2adad7824 */ /* 0x000fe200078e02ff */
[----:B------:R-:W-:Y:S01]  /*4ab0*/  LEA.HI.X.SX32 R123, R123, R121, 0x1, P0 ;  /* 0x000000797b7b7211 */ /* 0x000fe200000f0eff */
[----:B-1----:R-:W-:Y:S01]  /*4ac0*/  IMAD R129, R26, 0xe1, RZ ;  /* 0x000000e11a817824 */ /* 0x002fe200078e02ff */
[----:B------:R-:W-:Y:S01]  /*4ad0*/  IADD3 R128, P0, R177, R120, RZ ;  /* 0x00000078b1807210 */ /* 0x000fe20007f1e0ff */
[----:B------:R0:W5:Y:S01]  /*4ae0*/  LDG.E.U16 R141, desc[UR60][R126.64] ;  /* 0x0000003c7e8d7981 */ /* 0x000162000c1e1500 */
[----:B------:R-:W-:-:S02]  /*4af0*/  IMAD R178, R178, 0x1d2, RZ ;  /* 0x000001d2b2b27824 */ /* 0x000fc400078e02ff */
[----:B------:R-:W-:Y:S01]  /*4b00*/  LEA.HI.X.SX32 R129, R129, R121, 0x1, P0 ;  /* 0x0000007981817211 */ /* 0x000fe200000f0eff */
[----:B------:R1:W5:Y:S04]  /*4b10*/  LDG.E.U16 R135, desc[UR60][R124.64] ;  /* 0x0000003c7c877981 */ /* 0x000368000c1e1500 */
[----:B------:R3:W5:Y:S01]  /*4b20*/  LDG.E.U16 R139, desc[UR60][R122.64] ;  /* 0x0000003c7a8b7981 */ /* 0x000762000c1e1500 */
[----:B0-----:R-:W-:Y:S01]  /*4b30*/  IMAD R127, R26, 0xf9, RZ ;  /* 0x000000f91a7f7824 */ /* 0x001fe200078e02ff */
[-C--:B------:R-:W-:Y:S02]  /*4b40*/  IADD3 R126, P2, R182, R120.reuse, RZ ;  /* 0x00000078b67e7210 */ /* 0x080fe40007f5e0ff */
[----:B------:R0:W5:Y:S01]  /*4b50*/  LDG.E.U16 R142, desc[UR60][R128.64] ;  /* 0x0000003c808e7981 */ /* 0x000162000c1e1500 */
[----:B-1----:R-:W-:Y:S01]  /*4b60*/  IMAD R125, R26, 0xd1, RZ ;  /* 0x000000d11a7d7824 */ /* 0x002fe200078e02ff */
[----:B------:R-:W-:-:S02]  /*4b70*/  IADD3 R124, P1, R173, R120, RZ ;  /* 0x00000078ad7c7210 */ /* 0x000fc40007f3e0ff */
[-C--:B------:R-:W-:Y:S01]  /*4b80*/  LEA.HI.X.SX32 R127, R127, R121.reuse, 0x1, P2 ;  /* 0x000000797f7f7211 */ /* 0x080fe200010f0eff */
[----:B---3--:R-:W-:Y:S01]  /*4b90*/  IMAD R123, R26, 0xe9, RZ ;  /* 0x000000e91a7b7824 */ /* 0x008fe200078e02ff */
[-C--:B------:R-:W-:Y:S01]  /*4ba0*/  IADD3 R122, P0, R178, R120.reuse, RZ ;  /* 0x00000078b27a7210 */ /* 0x080fe20007f1e0ff */
[----:B0-----:R-:W-:Y:S01]  /*4bb0*/  IMAD R128, R143, 0x3f2, RZ ;  /* 0x000003f28f807824 */ /* 0x001fe200078e02ff */
[-C--:B------:R-:W-:Y:S01]  /*4bc0*/  LEA.HI.X.SX32 R125, R125, R121.reuse, 0x1, P1 ;  /* 0x000000797d7d7211 */ /* 0x080fe200008f0eff */
[----:B------:R-:W-:Y:S01]  /*4bd0*/  IMAD R180, R180, 0x1e2, RZ ;  /* 0x000001e2b4b47824 */ /* 0x000fe200078e02ff */
[----:B------:R-:W-:Y:S01]  /*4be0*/  LEA.HI.X.SX32 R123, R123, R121, 0x1, P0 ;  /* 0x000000797b7b7211 */ /* 0x000fe200000f0eff */
[----:B------:R-:W-:Y:S01]  /*4bf0*/  IMAD R129, R144, 0x1f9, RZ ;  /* 0x000001f990817824 */ /* 0x000fe200078e02ff */
[----:B------:R0:W3:Y:S01]  /*4c00*/  LDG.E.U16 R145, desc[UR60][R126.64] ;  /* 0x0000003c7e917981 */ /* 0x0000e2000c1e1500 */
[----:B------:R-:W-:-:S03]  /*4c10*/  IADD3 R128, P0, R128, R120, RZ ;  /* 0x0000007880807210 */ /* 0x000fc60007f1e0ff */
[----:B------:R1:W3:Y:S01]  /*4c20*/  LDG.E.U16 R140, desc[UR60][R124.64] ;  /* 0x0000003c7c8c7981 */ /* 0x0002e2000c1e1500 */
[----:B------:R-:W-:-:S03]  /*4c30*/  LEA.HI.X.SX32 R129, R129, R121, 0x1, P0 ;  /* 0x0000007981817211 */ /* 0x000fc600000f0eff */
[----:B------:R1:W3:Y:S01]  /*4c40*/  LDG.E.U16 R143, desc[UR60][R122.64] ;  /* 0x0000003c7a8f7981 */ /* 0x0002e2000c1e1500 */
[----:B0-----:R-:W-:Y:S02]  /*4c50*/  IMAD R126, R163, 0x214, RZ ;  /* 0x00000214a37e7824 */ /* 0x001fe400078e02ff */
[----:B------:R-:W0:Y:S01]  /*4c60*/  LDC R163, c[0x0][0x248] ;  /* 0x00009200ffa37b82 */ /* 0x000e220000000800 */
[----:B------:R1:W3:Y:S02]  /*4c70*/  LDG.E.U16 R147, desc[UR60][R128.64] ;  /* 0x0000003c80937981 */ /* 0x0002e4000c1e1500 */
[----:B-1----:R-:W-:Y:S01]  /*4c80*/  IMAD R125, R26, 0xf1, RZ ;  /* 0x000000f11a7d7824 */ /* 0x002fe200078e02ff */
[----:B------:R-:W-:-:S04]  /*4c90*/  IADD3 R124, P1, R180, R120, RZ ;  /* 0x00000078b47c7210 */ /* 0x000fc80007f3e0ff */
[-C--:B------:R-:W-:Y:S02]  /*4ca0*/  LEA.HI.X.SX32 R125, R125, R121.reuse, 0x1, P1 ;  /* 0x000000797d7d7211 */ /* 0x080fe400008f0eff */
[-C--:B------:R-:W-:Y:S01]  /*4cb0*/  LEA R122, P0, R167, R120.reuse, 0x2 ;  /* 0x00000078a77a7211 */ /* 0x080fe200078010ff */
[----:B------:R-:W-:Y:S02]  /*4cc0*/  IMAD R128, R168, 0x224, RZ ;  /* 0x00000224a8807824 */ /* 0x000fe400078e02ff */
[----:B------:R1:W3:Y:S01]  /*4cd0*/  LDG.E.U16 R144, desc[UR60][R124.64] ;  /* 0x0000003c7c907981 */ /* 0x0002e2000c1e1500 */
[----:B------:R-:W-:Y:S01]  /*4ce0*/  LEA.HI.X.SX32 R123, R148, R121, 0x1, P0 ;  /* 0x00000079947b7211 */ /* 0x000fe200000f0eff */
[----:B------:R-:W2:Y:S01]  /*4cf0*/  LDC R168, c[0x0][0x248] ;  /* 0x00009200ffa87b82 */ /* 0x000ea20000000800 */
[----:B------:R-:W-:-:S03]  /*4d00*/  IADD3 R128, P0, R128, R120, RZ ;  /* 0x0000007880807210 */ /* 0x000fc60007f1e0ff */
[----:B------:R1:W3:Y:S02]  /*4d10*/  LDG.E.U16 R148, desc[UR60][R122.64] ;  /* 0x0000003c7a947981 */ /* 0x0002e4000c1e1500 */
[----:B-1----:R-:W-:Y:S01]  /*4d20*/  IMAD R124, R157, 0x204, RZ ;  /* 0x000002049d7c7824 */ /* 0x002fe200078e02ff */
[----:B------:R-:W-:Y:S01]  /*4d30*/  LEA.HI.X.SX32 R129, R149, R121, 0x1, P0 ;  /* 0x0000007995817211 */ /* 0x000fe200000f0eff */
[----:B------:R-:W1:Y:S03]  /*4d40*/  LDC R157, c[0x0][0x248] ;  /* 0x00009200ff9d7b82 */ /* 0x000e660000000800 */
[----:B------:R-:W-:Y:S01]  /*4d50*/  IADD3 R124, P1, R124, R120, RZ ;  /* 0x000000787c7c7210 */ /* 0x000fe20007f3e0ff */
[----:B------:R-:W-:-:S03]  /*4d60*/  IMAD R122, R155, 0x234, RZ ;  /* 0x000002349b7a7824 */ /* 0x000fc600078e02ff */
[----:B------:R-:W-:Y:S01]  /*4d70*/  LEA.HI.X.SX32 R125, R151, R121, 0x1, P1 ;  /* 0x00000079977d7211 */ /* 0x000fe200008f0eff */
[----:B------:R-:W-:Y:S01]  /*4d80*/  IMAD R201, R201, 0x11a, RZ ;  /* 0x0000011ac9c97824 */ /* 0x000fe200078e02ff */
[----:B------:R0:W3:Y:S01]  /*4d90*/  LDG.E.U16 R151, desc[UR60][R128.64] ;  /* 0x0000003c80977981 */ /* 0x0000e2000c1e1500 */
[----:B------:R-:W-:Y:S01]  /*4da0*/  IADD3 R122, P0, R122, R120, RZ ;  /* 0x000000787a7a7210 */ /* 0x000fe20007f1e0ff */
[----:B------:R-:W1:Y:S02]  /*4db0*/  LDC R167, c[0x0][0x248] ;  /* 0x00009200ffa77b82 */ /* 0x000e640000000800 */
[----:B------:R0:W3:Y:S02]  /*4dc0*/  LDG.E.U16 R149, desc[UR60][R124.64] ;  /* 0x0000003c7c957981 */ /* 0x0000e4000c1e1500 */
[----:B0-----:R-:W-:-:S04]  /*4dd0*/  IMAD R128, R163, 0x264, RZ ;  /* 0x00000264a3807824 */ /* 0x001fc800078e02ff */
[----:B------:R-:W0:Y:S01]  /*4de0*/  LDC R163, c[0x0][0x248] ;  /* 0x00009200ffa37b82 */ /* 0x000e220000000800 */
[----:B------:R-:W-:Y:S01]  /*4df0*/  IMAD R124, R164, 0x244, RZ ;  /* 0x00000244a47c7824 */ /* 0x000fe200078e02ff */
[-C--:B------:R-:W-:Y:S02]  /*4e00*/  IADD3 R126, P2, R126, R120.reuse, RZ ;  /* 0x000000787e7e7210 */ /* 0x080fe40007f5e0ff */
[-C--:B------:R-:W-:Y:S02]  /*4e10*/  LEA.HI.X.SX32 R123, R201, R121.reuse, 0x1, P0 ;  /* 0x00000079c97b7211 */ /* 0x080fe400000f0eff */
[----:B------:R-:W-:Y:S02]  /*4e20*/  IADD3 R124, P1, R124, R120, RZ ;  /* 0x000000787c7c7210 */ /* 0x000fe40007f3e0ff */
[-C--:B------:R-:W-:Y:S02]  /*4e30*/  LEA.HI.X.SX32 R127, R150, R121.reuse, 0x1, P2 ;  /* 0x00000079967f7211 */ /* 0x080fe400010f0eff */
[----:B------:R-:W-:-:S02]  /*4e40*/  LEA.HI.X.SX32 R125, R153, R121, 0x1, P1 ;  /* 0x00000079997d7211 */ /* 0x000fc400008f0eff */
[----:B------:R2:W3:Y:S01]  /*4e50*/  LDG.E.U16 R153, desc[UR60][R122.64] ;  /* 0x0000003c7a997981 */ /* 0x0004e2000c1e1500 */
[----:B------:R-:W-:-:S03]  /*4e60*/  IADD3 R128, P0, R128, R120, RZ ;  /* 0x0000007880807210 */ /* 0x000fc60007f1e0ff */
[----:B------:R1:W3:Y:S01]  /*4e70*/  LDG.E.U16 R150, desc[UR60][R126.64] ;  /* 0x0000003c7e967981 */ /* 0x0002e2000c1e1500 */
[----:B------:R-:W-:-:S03]  /*4e80*/  LEA.HI.X.SX32 R129, R154, R121, 0x1, P0 ;  /* 0x000000799a817211 */ /* 0x000fc600000f0eff */
[----:B------:R1:W3:Y:S01]  /*4e90*/  LDG.E.U16 R154, desc[UR60][R124.64] ;  /* 0x0000003c7c9a7981 */ /* 0x0002e2000c1e1500 */
[----:B--2---:R-:W-:Y:S02]  /*4ea0*/  IMAD R122, R168, 0x274, RZ ;  /* 0x00000274a87a7824 */ /* 0x004fe400078e02ff */
[----:B------:R-:W2:Y:S01]  /*4eb0*/  LDC R168, c[0x0][0x248] ;  /* 0x00009200ffa87b82 */ /* 0x000ea20000000800 */
[----:B-1----:R-:W-:Y:S02]  /*4ec0*/  IMAD R126, R157, 0x254, RZ ;  /* 0x000002549d7e7824 */ /* 0x002fe400078e02ff */
[----:B------:R-:W-:Y:S01]  /*4ed0*/  IMAD R202, R202, 0x12a, RZ ;  /* 0x0000012acaca7824 */ /* 0x000fe200078e02ff */
[----:B------:R0:W3:Y:S01]  /*4ee0*/  LDG.E.U16 R157, desc[UR60][R128.64] ;  /* 0x0000003c809d7981 */ /* 0x0000e2000c1e1500 */
[----:B------:R-:W-:Y:S01]  /*4ef0*/  IMAD R124, R172, 0x284, RZ ;  /* 0x00000284ac7c7824 */ /* 0x000fe200078e02ff */
[-C--:B------:R-:W-:Y:S01]  /*4f00*/  IADD3 R126, P2, R126, R120.reuse, RZ ;  /* 0x000000787e7e7210 */ /* 0x080fe20007f5e0ff */
[----:B------:R-:W-:Y:S01]  /*4f10*/  IMAD R200, R200, 0x13a, RZ ;  /* 0x0000013ac8c87824 */ /* 0x000fe200078e02ff */
[-C--:B------:R-:W-:Y:S01]  /*4f20*/  IADD3 R122, P0, R122, R120.reuse, RZ ;  /* 0x000000787a7a7210 */ /* 0x080fe20007f1e0ff */
[----:B------:R-:W1:Y:S01]  /*4f30*/  LDC R172, c[0x0][0x248] ;  /* 0x00009200ffac7b82 */ /* 0x000e620000000800 */
[----:B------:R-:W-:Y:S01]  /*4f40*/  IADD3 R124, P1, R124, R120, RZ ;  /* 0x000000787c7c7210 */ /* 0x000fe20007f3e0ff */
[----:B0-----:R-:W-:Y:S01]  /*4f50*/  IMAD R128, R163, 0x2a4, RZ ;  /* 0x000002a4a3807824 */ /* 0x001fe200078e02ff */
[----:B------:R-:W-:-:S02]  /*4f60*/  LEA.HI.X.SX32 R127, R202, R121, 0x1, P2 ;  /* 0x00000079ca7f7211 */ /* 0x000fc400010f0eff */
[-C--:B------:R-:W-:Y:S02]  /*4f70*/  LEA.HI.X.SX32 R123, R200, R121.reuse, 0x1, P0 ;  /* 0x00000079c87b7211 */ /* 0x080fe400000f0eff */
[----:B------:R-:W-:Y:S01]  /*4f80*/  IADD3 R128, P0, R128, R120, RZ ;  /* 0x0000007880807210 */ /* 0x000fe20007f1e0ff */
[----:B------:R0:W3:Y:S01]  /*4f90*/  LDG.E.U16 R155, desc[UR60][R126.64] ;  /* 0x0000003c7e9b7981 */ /* 0x0000e2000c1e1500 */
[-C--:B------:R-:W-:Y:S02]  /*4fa0*/  LEA.HI.X.SX32 R125, R159, R121.reuse, 0x1, P1 ;  /* 0x000000799f7d7211 */ /* 0x080fe400008f0eff */
[----:B------:R-:W-:Y:S01]  /*4fb0*/  LEA.HI.X.SX32 R129, R161, R121, 0x1, P0 ;  /* 0x00000079a1817211 */ /* 0x000fe200000f0eff */
[----:B------:R2:W3:Y:S01]  /*4fc0*/  LDG.E.U16 R159, desc[UR60][R122.64] ;  /* 0x0000003c7a9f7981 */ /* 0x0004e2000c1e1500 */
[----:B------:R-:W-:-:S03]  /*4fd0*/  IMAD R248, R248, 0x14a, RZ ;  /* 0x0000014af8f87824 */ /* 0x000fc600078e02ff */
[----:B------:R2:W3:Y:S01]  /*4fe0*/  LDG.E.U16 R161, desc[UR60][R124.64] ;  /* 0x0000003c7ca17981 */ /* 0x0004e2000c1e1500 */
[----:B0-----:R-:W-:-:S03]  /*4ff0*/  IMAD R126, R175, 0x294, RZ ;  /* 0x00000294af7e7824 */ /* 0x001fc600078e02ff */
[----:B------:R0:W3:Y:S01]  /*5000*/  LDG.E.U16 R164, desc[UR60][R128.64] ;  /* 0x0000003c80a47981 */ /* 0x0000e2000c1e1500 */
[----:B------:R-:W-:Y:S01]  /*5010*/  IMAD R246, R246, 0x15a, RZ ;  /* 0x0000015af6f67824 */ /* 0x000fe200078e02ff */
[----:B------:R-:W4:Y:S01]  /*5020*/  LDC R175, c[0x0][0x248] ;  /* 0x00009200ffaf7b82 */ /* 0x000f220000000800 */
[----:B--2---:R-:W-:Y:S02]  /*5030*/  IMAD R122, R167, 0x2b4, RZ ;  /* 0x000002b4a77a7824 */ /* 0x004fe400078e02ff */
[----:B------:R-:W-:Y:S01]  /*5040*/  IMAD R124, R171, 0x2c4, RZ ;  /* 0x000002c4ab7c7824 */ /* 0x000fe200078e02ff */
[----:B------:R-:W-:-:S04]  /*5050*/  IADD3 R126, P2, R126, R120, RZ ;  /* 0x000000787e7e7210 */ /* 0x000fc80007f5e0ff */
[----:B------:R-:W2:Y:S01]  /*5060*/  LDC R171, c[0x0][0x248] ;  /* 0x00009200ffab7b82 */ /* 0x000ea20000000800 */
[-C--:B------:R-:W-:Y:S01]  /*5070*/  IADD3 R122, P0, R122, R120.reuse, RZ ;  /* 0x000000787a7a7210 */ /* 0x080fe20007f1e0ff */
[----:B0-----:R-:W-:Y:S01]  /*5080*/  IMAD R128, R168, 0x2e4, RZ ;  /* 0x000002e4a8807824 */ /* 0x001fe200078e02ff */
[-C--:B------:R-:W-:Y:S02]  /*5090*/  IADD3 R124, P1, R124, R120.reuse, RZ ;  /* 0x000000787c7c7210 */ /* 0x080fe40007f3e0ff */
[-C--:B------:R-:W-:Y:S02]  /*50a0*/  LEA.HI.X.SX32 R127, R248, R121.reuse, 0x1, P2 ;  /* 0x00000079f87f7211 */ /* 0x080fe400010f0eff */
[-C--:B------:R-:W-:Y:S02]  /*50b0*/  LEA.HI.X.SX32 R123, R246, R121.reuse, 0x1, P0 ;  /* 0x00000079f67b7211 */ /* 0x080fe400000f0eff */
[----:B------:R-:W-:Y:S01]  /*50c0*/  IADD3 R128, P0, R128, R120, RZ ;  /* 0x0000007880807210 */ /* 0x000fe20007f1e0ff */
[----:B------:R0:W3:Y:S01]  /*50d0*/  LDG.E.U16 R163, desc[UR60][R126.64] ;  /* 0x0000003c7ea37981 */ /* 0x0000e2000c1e1500 */
[----:B------:R-:W-:-:S02]  /*50e0*/  LEA.HI.X.SX32 R125, R165, R121, 0x1, P1 ;  /* 0x00000079a57d7211 */ /* 0x000fc400008f0eff */
[----:B------:R-:W-:Y:S01]  /*50f0*/  LEA.HI.X.SX32 R129, R166, R121, 0x1, P0 ;  /* 0x00000079a6817211 */ /* 0x000fe200000f0eff */
[----:B------:R-:W-:Y:S01]  /*5100*/  IMAD R244, R244, 0x16a, RZ ;  /* 0x0000016af4f47824 */ /* 0x000fe200078e02ff */
[----:B------:R-:W3:Y:S04]  /*5110*/  LDG.E.U16 R165, desc[UR60][R122.64] ;  /* 0x0000003c7aa57981 */ /* 0x000ee8000c1e1500 */
[----:B------:R1:W3:Y:S01]  /*5120*/  LDG.E.U16 R166, desc[UR60][R124.64] ;  /* 0x0000003c7ca67981 */ /* 0x0002e2000c1e1500 */
[----:B0-----:R-:W-:Y:S02]  /*5130*/  IMAD R126, R179, 0x2d4, RZ ;  /* 0x000002d4b37e7824 */ /* 0x001fe400078e02ff */
[----:B------:R-:W-:Y:S01]  /*5140*/  IMAD R242, R242, 0x17a, RZ ;  /* 0x0000017af2f27824 */ /* 0x000fe200078e02ff */
[----:B------:R2:W3:Y:S01]  /*5150*/  LDG.E.U16 R168, desc[UR60][R128.64] ;  /* 0x0000003c80a87981 */ /* 0x0004e2000c1e1500 */
[----:B------:R-:W0:Y:S01]  /*5160*/  LDC R179, c[0x0][0x248] ;  /* 0x00009200ffb37b82 */ /* 0x000e220000000800 */
[----:B------:R-:W-:Y:S01]  /*5170*/  IADD3 R126, P2, R126, R120, RZ ;  /* 0x000000787e7e7210 */ /* 0x000fe20007f5e0ff */
[----:B-1----:R-:W-:-:S06]  /*5180*/  IMAD R124, R176, 0x304, RZ ;  /* 0x00000304b07c7824 */ /* 0x002fcc00078e02ff */
[----:B------:R-:W1:Y:S01]  /*5190*/  LDC R176, c[0x0][0x248] ;  /* 0x00009200ffb07b82 */ /* 0x000e620000000800 */
[----:B------:R-:W-:Y:S01]  /*51a0*/  IMAD R122, R172, 0x2f4, RZ ;  /* 0x000002f4ac7a7824 */ /* 0x000fe200078e02ff */
[----:B------:R-:W-:Y:S01]  /*51b0*/  LEA.HI.X.SX32 R127, R244, R121, 0x1, P2 ;  /* 0x00000079f47f7211 */ /* 0x000fe200010f0eff */
[----:B--2---:R-:W-:-:S03]  /*51c0*/  IMAD R128, R171, 0x324, RZ ;  /* 0x00000324ab807824 */ /* 0x004fc600078e02ff */
[-C--:B------:R-:W-:Y:S01]  /*51d0*/  IADD3 R122, P0, R122, R120.reuse, RZ ;  /* 0x000000787a7a7210 */ /* 0x080fe20007f1e0ff */
[----:B------:R2:W3:Y:S01]  /*51e0*/  LDG.E.U16 R167, desc[UR60][R126.64] ;  /* 0x0000003c7ea77981 */ /* 0x0004e2000c1e1500 */
[-C--:B------:R-:W-:Y:S02]  /*51f0*/  IADD3 R124, P1, R124, R120.reuse, RZ ;  /* 0x000000787c7c7210 */ /* 0x080fe40007f3e0ff */
[-C--:B------:R-:W-:Y:S02]  /*5200*/  LEA.HI.X.SX32 R123, R242, R121.reuse, 0x1, P0 ;  /* 0x00000079f27b7211 */ /* 0x080fe400000f0eff */
[----:B------:R-:W-:Y:S01]  /*5210*/  IADD3 R128, P0, R128, R120, RZ ;  /* 0x0000007880807210 */ /* 0x000fe20007f1e0ff */
[----:B------:R-:W-:Y:S02]  /*5220*/  IMAD R240, R240, 0x18a, RZ ;  /* 0x0000018af0f07824 */ /* 0x000fe400078e02ff */
[----:B--2---:R-:W-:Y:S02]  /*5230*/  IMAD R126, R199, 0x314, RZ ;  /* 0x00000314c77e7824 */ /* 0x004fe400078e02ff */
[----:B------:R-:W2:Y:S01]  /*5240*/  LDC R199, c[0x0][0x248] ;  /* 0x00009200ffc77b82 */ /* 0x000ea20000000800 */
[----:B------:R-:W-:-:S02]  /*5250*/  LEA.HI.X.SX32 R125, R169, R121, 0x1, P1 ;  /* 0x00000079a97d7211 */ /* 0x000fc400008f0eff */
[----:B------:R-:W-:Y:S01]  /*5260*/  IADD3 R126, P2, R126, R120, RZ ;  /* 0x000000787e7e7210 */ /* 0x000fe20007f5e0ff */
[----:B------:R4:W3:Y:S01]  /*5270*/  LDG.E.U16 R169, desc[UR60][R122.64] ;  /* 0x0000003c7aa97981 */ /* 0x0008e2000c1e1500 */
[-C--:B------:R-:W-:Y:S02]  /*5280*/  LEA.HI.X.SX32 R129, R170, R121.reuse, 0x1, P0 ;  /* 0x00000079aa817211 */ /* 0x080fe400000f0eff */
[----:B------:R-:W-:Y:S01]  /*5290*/  LEA.HI.X.SX32 R127, R240, R121, 0x1, P2 ;  /* 0x00000079f07f7211 */ /* 0x000fe200010f0eff */
[----:B------:R0:W3:Y:S01]  /*52a0*/  LDG.E.U16 R170, desc[UR60][R124.64] ;  /* 0x0000003c7caa7981 */ /* 0x0000e2000c1e1500 */
[----:B------:R-:W-:-:S03]  /*52b0*/  IMAD R238, R238, 0x19a, RZ ;  /* 0x0000019aeeee7824 */ /* 0x000fc600078e02ff */
[----:B------:R1:W3:Y:S01]  /*52c0*/  LDG.E.U16 R172, desc[UR60][R128.64] ;  /* 0x0000003c80ac7981 */ /* 0x0002e2000c1e1500 */
[----:B----4-:R-:W-:-:S03]  /*52d0*/  IMAD R122, R175, 0x334, RZ ;  /* 0x00000334af7a7824 */ /* 0x010fc600078e02ff */
[----:B------:R4:W3:Y:S01]  /*52e0*/  LDG.E.U16 R171, desc[UR60][R126.64] ;  /* 0x0000003c7eab7981 */ /* 0x0008e2000c1e1500 */
[----:B0-----:R-:W-:Y:S01]  /*52f0*/  IMAD R124, R181, 0x344, RZ ;  /* 0x00000344b57c7824 */ /* 0x001fe200078e02ff */
[-C--:B------:R-:W-:Y:S01]  /*5300*/  IADD3 R122, P0, R122, R120.reuse, RZ ;  /* 0x000000787a7a7210 */ /* 0x080fe20007f1e0ff */
[----:B------:R-:W0:Y:S01]  /*5310*/  LDC R181, c[0x0][0x248] ;  /* 0x00009200ffb57b82 */ /* 0x000e220000000800 */
[----:B-1----:R-:W-:Y:S02]  /*5320*/  IMAD R128, R176, 0x364, RZ ;  /* 0x00000364b0807824 */ /* 0x002fe400078e02ff */
[-C--:B------:R-:W-:Y:S01]  /*5330*/  LEA.HI.X.SX32 R123, R238, R121.reuse, 0x1, P0 ;  /* 0x00000079ee7b7211 */ /* 0x080fe200000f0eff */
[----:B----4-:R-:W-:Y:S01]  /*5340*/  IMAD R126, R223, 0x354, RZ ;  /* 0x00000354df7e7824 */ /* 0x010fe200078e02ff */
[-C--:B------:R-:W-:Y:S01]  /*5350*/  IADD3 R124, P1, R124, R120.reuse, RZ ;  /* 0x000000787c7c7210 */ /* 0x080fe20007f3e0ff */
[----:B------:R-:W-:Y:S01]  /*5360*/  IMAD R236, R236, 0x1aa, RZ ;  /* 0x000001aaecec7824 */ /* 0x000fe200078e02ff */
[-C--:B------:R-:W-:Y:S01]  /*5370*/  IADD3 R128, P0, R128, R120.reuse, RZ ;  /* 0x0000007880807210 */ /* 0x080fe20007f1e0ff */
[----:B------:R-:W-:Y:S01]  /*5380*/  IMAD R234, R234, 0x1ba, RZ ;  /* 0x000001baeaea7824 */ /* 0x000fe200078e02ff */
[----:B------:R-:W-:Y:S01]  /*5390*/  IADD3 R126, P2, R126, R120, RZ ;  /* 0x000000787e7e7210 */ /* 0x000fe20007f5e0ff */
[----:B------:R-:W-:Y:S01]  /*53a0*/  IMAD R232, R232, 0x1ca, RZ ;  /* 0x000001cae8e87824 */ /* 0x000fe200078e02ff */
[-C--:B------:R-:W-:Y:S01]  /*53b0*/  LEA.HI.X.SX32 R125, R173, R121.reuse, 0x1, P1 ;  /* 0x00000079ad7d7211 */ /* 0x080fe200008f0eff */
[----:B------:R-:W1:Y:S01]  /*53c0*/  LDC R223, c[0x0][0x248] ;  /* 0x00009200ffdf7b82 */ /* 0x000e620000000800 */
[-C--:B------:R-:W-:Y:S01]  /*53d0*/  LEA.HI.X.SX32 R129, R174, R121.reuse, 0x1, P0 ;  /* 0x00000079ae817211 */ /* 0x080fe200000f0eff */
[----:B------:R4:W3:Y:S01]  /*53e0*/  LDG.E.U16 R173, desc[UR60][R122.64] ;  /* 0x0000003c7aad7981 */ /* 0x0008e2000c1e1500 */
[----:B------:R-:W-:-:S03]  /*53f0*/  LEA.HI.X.SX32 R127, R236, R121, 0x1, P2 ;  /* 0x00000079ec7f7211 */ /* 0x000fc600010f0eff */
[----:B------:R2:W3:Y:S04]  /*5400*/  LDG.E.U16 R174, desc[UR60][R124.64] ;  /* 0x0000003c7cae7981 */ /* 0x0004e8000c1e1500 */
[----:B------:R2:W3:Y:S01]  /*5410*/  LDG.E.U16 R176, desc[UR60][R128.64] ;  /* 0x0000003c80b07981 */ /* 0x0004e2000c1e1500 */
[----:B----4-:R-:W-:-:S03]  /*5420*/  IMAD R122, R179, 0x374, RZ ;  /* 0x00000374b37a7824 */ /* 0x010fc600078e02ff */
[----:B------:R4:W3:Y:S01]  /*5430*/  LDG.E.U16 R175, desc[UR60][R126.64] ;  /* 0x0000003c7eaf7981 */ /* 0x0008e2000c1e1500 */
[----:B--2---:R-:W-:Y:S02]  /*5440*/  IMAD R124, R215, 0x384, RZ ;  /* 0x00000384d77c7824 */ /* 0x004fe400078e02ff */
[----:B------:R-:W-:Y:S01]  /*5450*/  IMAD R128, R199, 0x3a4, RZ ;  /* 0x000003a4c7807824 */ /* 0x000fe200078e02ff */
[-C--:B------:R-:W-:Y:S01]  /*5460*/  IADD3 R122, P0, R122, R120.reuse, RZ ;  /* 0x000000787a7a7210 */ /* 0x080fe20007f1e0ff */
[----:B------:R-:W2:Y:S01]  /*5470*/  LDC R199, c[0x0][0x248] ;  /* 0x00009200ffc77b82 */ /* 0x000ea20000000800 */
[----:B----4-:R-:W-:Y:S01]  /*5480*/  IMAD R126, R227, 0x394, RZ ;  /* 0x00000394e37e7824 */ /* 0x010fe200078e02ff */
[-C--:B------:R-:W-:Y:S02]  /*5490*/  IADD3 R124, P1, R124, R120.reuse, RZ ;  /* 0x000000787c7c7210 */ /* 0x080fe40007f3e0ff */
[----:B------:R-:W-:Y:S02]  /*54a0*/  LEA.HI.X.SX32 R123, R234, R121, 0x1, P0 ;  /* 0x00000079ea7b7211 */ /* 0x000fe400000f0eff */
[----:B------:R-:W-:-:S02]  /*54b0*/  IADD3 R126, P2, R126, R120, RZ ;  /* 0x000000787e7e7210 */ /* 0x000fc40007f5e0ff */
[----:B------:R-:W4:Y:S01]  /*54c0*/  LDC R215, c[0x0][0x248] ;  /* 0x00009200ffd77b82 */ /* 0x000f220000000800 */
[----:B------:R-:W-:Y:S02]  /*54d0*/  IADD3 R128, P0, R128, R120, RZ ;  /* 0x0000007880807210 */ /* 0x000fe40007f1e0ff */
[-C--:B------:R-:W-:Y:S02]  /*54e0*/  LEA.HI.X.SX32 R125, R177, R121.reuse, 0x1, P1 ;  /* 0x00000079b17d7211 */ /* 0x080fe400008f0eff */
[-C--:B------:R-:W-:Y:S01]  /*54f0*/  LEA.HI.X.SX32 R127, R232, R121.reuse, 0x1, P2 ;  /* 0x00000079e87f7211 */ /* 0x080fe200010f0eff */
[----:B------:R0:W3:Y:S02]  /*5500*/  LDG.E.U16 R177, desc[UR60][R122.64] ;  /* 0x0000003c7ab17981 */ /* 0x0000e4000c1e1500 */
[----:B------:R-:W5:Y:S01]  /*5510*/  LDC R227, c[0x0][0x248] ;  /* 0x00009200ffe37b82 */ /* 0x000f620000000800 */
[----:B------:R-:W-:Y:S01]  /*5520*/  LEA.HI.X.SX32 R129, R178, R121, 0x1, P0 ;  /* 0x00000079b2817211 */ /* 0x000fe200000f0eff */
[----:B------:R1:W3:Y:S04]  /*5530*/  LDG.E.U16 R179, desc[UR60][R126.64] ;  /* 0x0000003c7eb37981 */ /* 0x0002e8000c1e1500 */
[----:B------:R1:W3:Y:S01]  /*5540*/  LDG.E.U16 R178, desc[UR60][R124.64] ;  /* 0x0000003c7cb27981 */ /* 0x0002e2000c1e1500 */
[----:B0-----:R-:W-:-:S03]  /*5550*/  IMAD R122, R181, 0x3b4, RZ ;  /* 0x000003b4b57a7824 */ /* 0x001fc600078e02ff */
[----:B------:R-:W3:Y:S01]  /*5560*/  LDG.E.U16 R128, desc[UR60][R128.64] ;  /* 0x0000003c80807981 */ /* 0x000ee2000c1e1500 */
[----:B-1----:R-:W-:Y:S02]  /*5570*/  IMAD R126, R230, 0x3d4, RZ ;  /* 0x000003d4e67e7824 */ /* 0x002fe400078e02ff */
[----:B------:R-:W-:Y:S02]  /*5580*/  IMAD R124, R228, 0x3c4, RZ ;  /* 0x000003c4e47c7824 */ /* 0x000fe400078e02ff */
[----:B------:R-:W-:Y:S02]  /*5590*/  IMAD R228, R233, 0x1ea, RZ ;  /* 0x000001eae9e47824 */ /* 0x000fe400078e02ff */
[----:B------:R-:W0:Y:S01]  /*55a0*/  LDC R233, c[0x0][0x248] ;  /* 0x00009200ffe97b82 */ /* 0x000e220000000800 */
[----:B------:R-:W-:Y:S01]  /*55b0*/  IMAD R230, R231, 0x1da, RZ ;  /* 0x000001dae7e67824 */ /* 0x000fe200078e02ff */
[-C--:B------:R-:W-:Y:S01]  /*55c0*/  IADD3 R122, P0, R122, R120.reuse, RZ ;  /* 0x000000787a7a7210 */ /* 0x080fe20007f1e0ff */
[----:B--2---:R-:W-:Y:S01]  /*55d0*/  IMAD R181, R199, 0x3e4, RZ ;  /* 0x000003e4c7b57824 */ /* 0x004fe200078e02ff */
[----:B------:R-:W-:-:S02]  /*55e0*/  IADD3 R126, P2, R126, R120, RZ ;  /* 0x000000787e7e7210 */ /* 0x000fc40007f5e0ff */
[-C--:B------:R-:W-:Y:S02]  /*55f0*/  LEA.HI.X.SX32 R123, R230, R121.reuse, 0x1, P0 ;  /* 0x00000079e67b7211 */ /* 0x080fe400000f0eff */
[----:B------:R-:W1:Y:S01]  /*5600*/  LDC R231, c[0x0][0x248] ;  /* 0x00009200ffe77b82 */ /* 0x000e620000000800 */
[----:B------:R-:W-:Y:S02]  /*5610*/  LEA.HI.X.SX32 R127, R228, R121, 0x1, P2 ;  /* 0x00000079e47f7211 */ /* 0x000fe400010f0eff */
[----:B------:R2:W3:Y:S01]  /*5620*/  LDG.E.U16 R129, desc[UR60][R122.64] ;  /* 0x0000003c7a817981 */ /* 0x0004e2000c1e1500 */
[----:B----4-:R-:W-:Y:S02]  /*5630*/  IMAD R215, R215, 0x114, RZ ;  /* 0x00000114d7d77824 */ /* 0x010fe400078e02ff */
[----:B-----5:R-:W-:Y:S02]  /*5640*/  IMAD R227, R227, 0x134, RZ ;  /* 0x00000134e3e37824 */ /* 0x020fe400078e02ff */
[----:B------:R-:W4:Y:S01]  /*5650*/  LDC R199, c[0x0][0x248] ;  /* 0x00009200ffc77b82 */ /* 0x000f220000000800 */
[----:B--2---:R-:W-:-:S02]  /*5660*/  IADD3 R122, P0, R181, R120, RZ ;  /* 0x00000078b57a7210 */ /* 0x004fc40007f1e0ff */
[----:B------:R2:W5:Y:S02]  /*5670*/  LDG.E.U16 R181, desc[UR60][R126.64] ;  /* 0x0000003c7eb57981 */ /* 0x000564000c1e1500 */
[----:B------:R-:W-:Y:S01]  /*5680*/  LEA.HI.X.SX32 R123, R182, R121, 0x1, P0 ;  /* 0x00000079b67b7211 */ /* 0x000fe200000f0eff */
[----:B0-----:R-:W-:Y:S01]  /*5690*/  IMAD R239, R233, 0x144, RZ ;  /* 0x00000144e9ef7824 */ /* 0x001fe200078e02ff */
[-C--:B------:R-:W-:Y:S01]  /*56a0*/  IADD3 R124, P1, R124, R120.reuse, RZ ;  /* 0x000000787c7c7210 */ /* 0x080fe20007f3e0ff */
[----:B------:R-:W-:Y:S01]  /*56b0*/  IMAD R223, R223, 0x124, RZ ;  /* 0x00000124dfdf7824 */ /* 0x000fe200078e02ff */
[----:B------:R-:W0:Y:S01]  /*56c0*/  LDC R233, c[0x0][0x248] ;  /* 0x00009200ffe97b82 */ /* 0x000e220000000800 */
[----:B------:R1:W5:Y:S01]  /*56d0*/  LDG.E.U16 R182, desc[UR60][R122.64] ;  /* 0x0000003c7ab67981 */ /* 0x000362000c1e1500 */
[----:B--2---:R-:W-:-:S04]  /*56e0*/  IADD3 R126, P0, R215, R120, RZ ;  /* 0x00000078d77e7210 */ /* 0x004fc80007f1e0ff */
[-C--:B------:R-:W-:Y:S02]  /*56f0*/  LEA.HI.X.SX32 R127, R185, R121.reuse, 0x1, P0 ;  /* 0x00000079b97f7211 */ /* 0x080fe400000f0eff */
[----:B-1----:R-:W-:Y:S02]  /*5700*/  IADD3 R122, P2, R227, R120, RZ ;  /* 0x00000078e37a7210 */ /* 0x002fe40007f5e0ff */
[-C--:B------:R-:W-:Y:S02]  /*5710*/  LEA.HI.X.SX32 R125, R180, R121.reuse, 0x1, P1 ;  /* 0x00000079b47d7211 */ /* 0x080fe400008f0eff */
[----:B------:R-:W-:Y:S02]  /*5720*/  LEA.HI.X.SX32 R123, R183, R121, 0x1, P2 ;  /* 0x00000079b77b7211 */ /* 0x000fe400010f0eff */
[----:B------:R1:W2:Y:S04]  /*5730*/  LDG.E.U16 R183, desc[UR60][R126.64] ;  /* 0x0000003c7eb77981 */ /* 0x0002a8000c1e1500 */
[----:B------:R4:W5:Y:S01]  /*5740*/  LDG.E.U16 R180, desc[UR60][R124.64] ;  /* 0x0000003c7cb47981 */ /* 0x000962000c1e1500 */
[----:B------:R-:W-:-:S03]  /*5750*/  IMAD R235, R235, 0x164, RZ ;  /* 0x00000164ebeb7824 */ /* 0x000fc600078e02ff */
[----:B------:R4:W2:Y:S01]  /*5760*/  LDG.E.U16 R185, desc[UR60][R122.64] ;  /* 0x0000003c7ab97981 */ /* 0x0008a2000c1e1500 */
[-C--:B-1----:R-:W-:Y:S01]  /*5770*/  IADD3 R126, P0, R239, R120.reuse, RZ ;  /* 0x00000078ef7e7210 */ /* 0x082fe20007f1e0ff */
[----:B------:R-:W-:Y:S02]  /*5780*/  IMAD R239, R231, 0x154, RZ ;  /* 0x00000154e7ef7824 */ /* 0x000fe400078e02ff */
[----:B------:R-:W1:Y:S01]  /*5790*/  LDC R231, c[0x0][0x248] ;  /* 0x00009200ffe77b82 */ /* 0x000e620000000800 */
[----:B------:R-:W-:Y:S02]  /*57a0*/  LEA.HI.X.SX32 R127, R186, R121, 0x1, P0 ;  /* 0x00000079ba7f7211 */ /* 0x000fe400000f0eff */
[----:B----4-:R-:W-:-:S03]  /*57b0*/  IADD3 R124, P1, R223, R120, RZ ;  /* 0x00000078df7c7210 */ /* 0x010fc60007f3e0ff */
[----:B------:R4:W2:Y:S01]  /*57c0*/  LDG.E.U16 R186, desc[UR60][R126.64] ;  /* 0x0000003c7eba7981 */ /* 0x0008a2000c1e1500 */
[----:B------:R-:W-:Y:S01]  /*57d0*/  LEA.HI.X.SX32 R125, R184, R121, 0x1, P1 ;  /* 0x00000079b87d7211 */ /* 0x000fe200008f0eff */
[----:B------:R-:W-:Y:S02]  /*57e0*/  IMAD R122, R199, 0x174, RZ ;  /* 0x00000174c77a7824 */ /* 0x000fe400078e02ff */
[----:B------:R-:W-:Y:S02]  /*57f0*/  IMAD R199, R237, 0x184, RZ ;  /* 0x00000184edc77824 */ /* 0x000fe400078e02ff */
[----:B------:R0:W2:Y:S01]  /*5800*/  LDG.E.U16 R184, desc[UR60][R124.64] ;  /* 0x0000003c7cb87981 */ /* 0x0000a2000c1e1500 */
[----:B------:R-:W1:Y:S01]  /*5810*/  LDC R237, c[0x0][0x248] ;  /* 0x00009200ffed7b82 */ /* 0x000e620000000800 */
[----:B----4-:R-:W-:-:S04]  /*5820*/  IADD3 R126, P0, R239, R120, RZ ;  /* 0x00000078ef7e7210 */ /* 0x010fc80007f1e0ff */
[----:B------:R-:W-:-:S03]  /*5830*/  LEA.HI.X.SX32 R127, R187, R121, 0x1, P0 ;  /* 0x00000079bb7f7211 */ /* 0x000fc600000f0eff */
[----:B------:R-:W4:Y:S01]  /*5840*/  LDC R239, c[0x0][0x248] ;  /* 0x00009200ffef7b82 */ /* 0x000f220000000800 */
[----:B0-----:R-:W-:Y:S01]  /*5850*/  IADD3 R124, P1, R235, R120, RZ ;  /* 0x00000078eb7c7210 */ /* 0x001fe20007f3e0ff */
[----:B------:R0:W2:Y:S03]  /*5860*/  LDG.E.U16 R187, desc[UR60][R126.64] ;  /* 0x0000003c7ebb7981 */ /* 0x0000a6000c1e1500 */
[----:B------:R-:W-:-:S03]  /*5870*/  LEA.HI.X.SX32 R125, R188, R121, 0x1, P1 ;  /* 0x00000079bc7d7211 */ /* 0x000fc600008f0eff */
[----:B------:R-:W4:Y:S01]  /*5880*/  LDC R235, c[0x0][0x248] ;  /* 0x00009200ffeb7b82 */ /* 0x000f220000000800 */
[-C--:B------:R-:W-:Y:S01]  /*5890*/  IADD3 R122, P0, R122, R120.reuse, RZ ;  /* 0x000000787a7a7210 */ /* 0x080fe20007f1e0ff */
[----:B-1----:R-:W-:Y:S01]  /*58a0*/  IMAD R231, R231, 0x1a4, RZ ;  /* 0x000001a4e7e77824 */ /* 0x002fe200078e02ff */
[----:B------:R1:W2:Y:S01]  /*58b0*/  LDG.E.U16 R188, desc[UR60][R124.64] ;  /* 0x0000003c7cbc7981 */ /* 0x0002a2000c1e1500 */
[-C--:B0-----:R-:W-:Y:S01]  /*58c0*/  IADD3 R126, P1, R199, R120.reuse, RZ ;  /* 0x00000078c77e7210 */ /* 0x081fe20007f3e0ff */
[----:B------:R-:W-:Y:S01]  /*58d0*/  IMAD R199, R233, 0x194, RZ ;  /* 0x00000194e9c77824 */ /* 0x000fe200078e02ff */
[-C--:B------:R-:W-:Y:S02]  /*58e0*/  LEA.HI.X.SX32 R123, R189, R121.reuse, 0x1, P0 ;  /* 0x00000079bd7b7211 */ /* 0x080fe400000f0eff */
[----:B------:R-:W0:Y:S01]  /*58f0*/  LDC R233, c[0x0][0x248] ;  /* 0x00009200ffe97b82 */ /* 0x000e220000000800 */
[----:B------:R-:W-:Y:S02]  /*5900*/  LEA.HI.X.SX32 R127, R190, R121, 0x1, P1 ;  /* 0x00000079be7f7211 */ /* 0x000fe400008f0eff */
[----:B------:R-:W2:Y:S04]  /*5910*/  LDG.E.U16 R189, desc[UR60][R122.64] ;  /* 0x0000003c7abd7981 */ /* 0x000ea8000c1e1500 */
[----:B------:R4:W2:Y:S01]  /*5920*/  LDG.E.U16 R190, desc[UR60][R126.64] ;  /* 0x0000003c7ebe7981 */ /* 0x0008a2000c1e1500 */
[----:B-1----:R-:W-:-:S02]  /*5930*/  IADD3 R124, P1, R231, R120, RZ ;  /* 0x00000078e77c7210 */ /* 0x002fc40007f3e0ff */
[----:B------:R-:W1:Y:S01]  /*5940*/  LDC R231, c[0x0][0x248] ;  /* 0x00009200ffe77b82 */ /* 0x000e620000000800 */
[----:B----4-:R-:W-:-:S07]  /*5950*/  IADD3 R126, P0, R199, R120, RZ ;  /* 0x00000078c77e7210 */ /* 0x010fce0007f1e0ff */
[----:B------:R-:W4:Y:S01]  /*5960*/  LDC R199, c[0x0][0x248] ;  /* 0x00009200ffc77b82 */ /* 0x000f220000000800 */
[----:B------:R-:W-:Y:S01]  /*5970*/  IMAD R122, R239, 0x1b4, RZ ;  /* 0x000001b4ef7a7824 */ /* 0x000fe200078e02ff */
[-C--:B------:R-:W-:Y:S01]  /*5980*/  LEA.HI.X.SX32 R127, R191, R121.reuse, 0x1, P0 ;  /* 0x00000079bf7f7211 */ /* 0x080fe200000f0eff */
[----:B------:R-:W-:Y:S01]  /*5990*/  IMAD R239, R241, 0x1c4, RZ ;  /* 0x000001c4f1ef7824 */ /* 0x000fe200078e02ff */
[-C--:B------:R-:W-:Y:S02]  /*59a0*/  LEA.HI.X.SX32 R125, R192, R121.reuse, 0x1, P1 ;  /* 0x00000079c07d7211 */ /* 0x080fe400008f0eff */
[----:B------:R-:W-:Y:S01]  /*59b0*/  IADD3 R122, P0, R122, R120, RZ ;  /* 0x000000787a7a7210 */ /* 0x000fe20007f1e0ff */
[----:B------:R0:W2:Y:S01]  /*59c0*/  LDG.E.U16 R191, desc[UR60][R126.64] ;  /* 0x0000003c7ebf7981 */ /* 0x0000a2000c1e1500 */
[----:B------:R-:W-:Y:S02]  /*59d0*/  IMAD R237, R237, 0x1d4, RZ ;  /* 0x000001d4eded7824 */ /* 0x000fe400078e02ff */
[----:B------:R-:W-:Y:S01]  /*59e0*/  LEA.HI.X.SX32 R123, R193, R121, 0x1, P0 ;  /* 0x00000079c17b7211 */ /* 0x000fe200000f0eff */
[----:B------:R-:W-:Y:S01]  /*59f0*/  IMAD R235, R235, 0x1e4, RZ ;  /* 0x000001e4ebeb7824 */ /* 0x000fe200078e02ff */
[----:B------:R0:W2:Y:S02]  /*5a00*/  LDG.E.U16 R192, desc[UR60][R124.64] ;  /* 0x0000003c7cc07981 */ /* 0x0000a4000c1e1500 */
[----:B0-----:R-:W-:-:S02]  /*5a10*/  IMAD R233, R233, 0x1f4, RZ ;  /* 0x000001f4e9e97824 */ /* 0x001fc400078e02ff */
[----:B------:R0:W2:Y:S01]  /*5a20*/  LDG.E.U16 R193, desc[UR60][R122.64] ;  /* 0x0000003c7ac17981 */ /* 0x0000a2000c1e1500 */
[----:B------:R-:W-:-:S04]  /*5a30*/  IADD3 R126, P1, R239, R120, RZ ;  /* 0x00000078ef7e7210 */ /* 0x000fc80007f3e0ff */
[-C--:B------:R-:W-:Y:S02]  /*5a40*/  LEA.HI.X.SX32 R127, R194, R121.reuse, 0x1, P1 ;  /* 0x00000079c27f7211 */ /* 0x080fe400008f0eff */
[-C--:B------:R-:W-:Y:S02]  /*5a50*/  IADD3 R124, P0, R237, R120.reuse, RZ ;  /* 0x00000078ed7c7210 */ /* 0x080fe40007f1e0ff */
[----:B0-----:R-:W-:Y:S01]  /*5a60*/  IADD3 R122, P1, R235, R120, RZ ;  /* 0x00000078eb7a7210 */ /* 0x001fe20007f3e0ff */
[----:B------:R4:W5:Y:S01]  /*5a70*/  LDG.E.U16 R194, desc[UR60][R126.64] ;  /* 0x0000003c7ec27981 */ /* 0x000962000c1e1500 */
[-C--:B------:R-:W-:Y:S02]  /*5a80*/  LEA.HI.X.SX32 R125, R195, R121.reuse, 0x1, P0 ;  /* 0x00000079c37d7211 */ /* 0x080fe400000f0eff */
[----:B------:R-:W-:-:S03]  /*5a90*/  LEA.HI.X.SX32 R123, R196, R121, 0x1, P1 ;  /* 0x00000079c47b7211 */ /* 0x000fc600008f0eff */
[----:B------:R0:W2:Y:S01]  /*5aa0*/  LDG.E.U16 R195, desc[UR60][R124.64] ;  /* 0x0000003c7cc37981 */ /* 0x0000a2000c1e1500 */
[----:B----4-:R-:W-:Y:S01]  /*5ab0*/  IMAD R127, R199, 0x3f4, RZ ;  /* 0x000003f4c77f7824 */ /* 0x010fe200078e02ff */
[-C--:B------:R-:W-:Y:S02]  /*5ac0*/  IADD3 R126, P0, R233, R120.reuse, RZ ;  /* 0x00000078e97e7210 */ /* 0x080fe40007f1e0ff */
[----:B------:R4:W2:Y:S01]  /*5ad0*/  LDG.E.U16 R196, desc[UR60][R122.64] ;  /* 0x0000003c7ac47981 */ /* 0x0008a2000c1e1500 */
[----:B-1----:R-:W-:Y:S01]  /*5ae0*/  IMAD R199, R231, 0x1fa, RZ ;  /* 0x000001fae7c77824 */ /* 0x002fe200078e02ff */
[-C--:B0-----:R-:W-:Y:S02]  /*5af0*/  IADD3 R124, P1, R127, R120.reuse, RZ ;  /* 0x000000787f7c7210 */ /* 0x081fe40007f3e0ff */
[----:B------:R-:W-:Y:S02]  /*5b00*/  LEA.HI.X.SX32 R127, R214, R121, 0x1, P0 ;  /* 0x00000079d67f7211 */ /* 0x000fe400000f0eff */
[----:B----4-:R-:W-:-:S02]  /*5b10*/  IADD3 R122, P0, R197, R120, RZ ;  /* 0x00000078c57a7210 */ /* 0x010fc40007f1e0ff */
[-C--:B------:R-:W-:Y:S01]  /*5b20*/  LEA.HI.X.SX32 R125, R199, R121.reuse, 0x1, P1 ;  /* 0x00000079c77d7211 */ /* 0x080fe200008f0eff */
[----:B------:R0:W4:Y:S01]  /*5b30*/  LDG.E.U16 R197, desc[UR60][R126.64] ;  /* 0x0000003c7ec57981 */ /* 0x000122000c1e1500 */
[----:B------:R-:W-:-:S05]  /*5b40*/  LEA.HI.X.SX32 R123, R216, R121, 0x1, P0 ;  /* 0x00000079d87b7211 */ /* 0x000fca00000f0eff */
[----:B------:R1:W3:Y:S01]  /*5b50*/  LDG.E.U16 R214, desc[UR60][R122.64] ;  /* 0x0000003c7ad67981 */ /* 0x0002e2000c1e1500 */
[----:B0-----:R-:W-:-:S03]  /*5b60*/  IADD3 R126, P1, R198, R120, RZ ;  /* 0x00000078c67e7210 */ /* 0x001fc60007f3e0ff */
[----:B------:R0:W4:Y:S01]  /*5b70*/  LDG.E.U16 R198, desc[UR60][R124.64] ;  /* 0x0000003c7cc67981 */ /* 0x000122000c1e1500 */
[-C--:B------:R-:W-:Y:S02]  /*5b80*/  LEA.HI.X.SX32 R127, R218, R121.reuse, 0x1, P1 ;  /* 0x00000079da7f7211 */ /* 0x080fe400008f0eff */
[-C--:B-1----:R-:W-:Y:S01]  /*5b90*/  IADD3 R122, P0, R210, R120.reuse, RZ ;  /* 0x00000078d27a7210 */ /* 0x082fe20007f1e0ff */
[----:B------:R1:W-:Y:S03]  /*5ba0*/  STS.U16 [R8+0x11800], R27 ;  /* 0x0118001b08007388 */ /* 0x0003e60000000400 */
[----:B------:R-:W-:Y:S01]  /*5bb0*/  LEA.HI.X.SX32 R123, R217, R121, 0x1, P0 ;  /* 0x00000079d97b7211 */ /* 0x000fe200000f0eff */
[----:B------:R1:W5:Y:S01]  /*5bc0*/  LDG.E.U16 R126, desc[UR60][R126.64] ;  /* 0x0000003c7e7e7981 */ /* 0x000362000c1e1500 */
[----:B0-----:R-:W-:-:S04]  /*5bd0*/  IADD3 R124, P1, R211, R120, RZ ;  /* 0x00000078d37c7210 */ /* 0x001fc80007f3e0ff */
[----:B------:R-:W-:Y:S01]  /*5be0*/  LEA.HI.X.SX32 R125, R221, R121, 0x1, P1 ;  /* 0x00000079dd7d7211 */ /* 0x000fe200008f0eff */
[----:B-1----:R0:W2:Y:S04]  /*5bf0*/  LDG.E.U16 R27, desc[UR60][R122.64] ;  /* 0x0000003c7a1b7981 */ /* 0x0020a8000c1e1500 */
[----:B------:R1:W-:Y:S01]  /*5c00*/  STS.U16 [R8+0x12c00], R9 ;  /* 0x012c000908007388 */ /* 0x0003e20000000400 */
[----:B------:R-:W2:Y:S03]  /*5c10*/  LDC R127, c[0x0][0x248] ;  /* 0x00009200ff7f7b82 */ /* 0x000ea60000000800 */
[----:B------:R1:W-:Y:S04]  /*5c20*/  STS.U16 [R8+0x5400], R6 ;  /* 0x0054000608007388 */ /* 0x0003e80000000400 */
[----:B------:R1:W-:Y:S04]  /*5c30*/  STS.U16 [R8+0x4c00], R7 ;  /* 0x004c000708007388 */ /* 0x0003e80000000400 */
[----:B------:R1:W-:Y:S04]  /*5c40*/  STS.U16 [R8+0x12000], R4 ;  /* 0x0120000408007388 */ /* 0x0003e80000000400 */
[----:B------:R-:W-:Y:S04]  /*5c50*/  STS.U16 [R8+0x13000], R20 ;  /* 0x0130001408007388 */ /* 0x000fe80000000400 */
[----:B------:R-:W-:Y:S04]  /*5c60*/  STS.U16 [R8+0x13400], R5 ;  /* 0x0134000508007388 */ /* 0x000fe80000000400 */
[----:B------:R-:W-:Y:S04]  /*5c70*/  STS.U16 [R8+0x13c00], R18 ;  /* 0x013c001208007388 */ /* 0x000fe80000000400 */
[----:B------:R-:W-:Y:S04]  /*5c80*/  STS.U16 [R8+0x11c00], R17 ;  /* 0x011c001108007388 */ /* 0x000fe80000000400 */
[----:B------:R-:W-:Y:S04]  /*5c90*/  STS.U16 [R8+0x14800], R11 ;  /* 0x0148000b08007388 */ /* 0x000fe80000000400 */
[----:B------:R-:W-:Y:S04]  /*5ca0*/  STS.U16 [R8+0x13800], R10 ;  /* 0x0138000a08007388 */ /* 0x000fe80000000400 */
[----:B---3--:R-:W-:Y:S04]  /*5cb0*/  STL [R1+0x28], R214 ;  /* 0x000028d601007387 */ /* 0x008fe80000100800 */
[----:B------:R-:W-:Y:S04]  /*5cc0*/  STS.U16 [R8+0x12400], R29 ;  /* 0x0124001d08007388 */ /* 0x000fe80000000400 */
        /* <DEDUP_REMOVED lines=38> */
[----:B------:R3:W-:Y:S01]  /*5f30*/  STS.U16 [R8+0x7800], R12 ;  /* 0x0078000c08007388 */ /* 0x0007e20000000400 */
[----:B0-----:R-:W-:Y:S01]  /*5f40*/  IMAD R123, R26, 0x104, RZ ;  /* 0x000001041a7b7824 */ /* 0x001fe200078e02ff */
[----:B------:R-:W0:Y:S02]  /*5f50*/  LDC R122, c[0x0][0x248] ;  /* 0x00009200ff7a7b82 */ /* 0x000e240000000800 */
[----:B-1----:R-:W4:Y:S01]  /*5f60*/  LDG.E.U16 R9, desc[UR60][R124.64] ;  /* 0x0000003c7c097981 */ /* 0x002f22000c1e1500 */
[----:B------:R-:W-:-:S04]  /*5f70*/  IADD3 R6, P0, R209, R120, RZ ;  /* 0x00000078d1067210 */ /* 0x000fc80007f1e0ff */
[-C--:B------:R-:W-:Y:S02]  /*5f80*/  LEA.HI.X.SX32 R7, R220, R121.reuse, 0x1, P0 ;  /* 0x00000079dc077211 */ /* 0x080fe400000f0eff */
[----:B------:R-:W-:Y:S01]  /*5f90*/  IADD3 R4, P1, R208, R120, RZ ;  /* 0x00000078d0047210 */ /* 0x000fe20007f3e0ff */
[----:B-----5:R1:W-:Y:S01]  /*5fa0*/  STL [R1+0x24], R126 ;  /* 0x0000247e01007387 */ /* 0x0203e20000100800 */
[----:B---3--:R-:W-:Y:S01]  /*5fb0*/  LOP3.LUT R8, R2, 0x20, RZ, 0x3c, !PT ;  /* 0x0000002002087812 */ /* 0x008fe200078e3cff */
[----:B------:R-:W-:Y:S01]  /*5fc0*/  IMAD R13, R26, 0xfc, RZ ;  /* 0x000000fc1a0d7824 */ /* 0x000fe200078e02ff */
[----:B------:R-:W3:Y:S01]  /*5fd0*/  LDC R47, c[0x0][0x248] ;  /* 0x00009200ff2f7b82 */ /* 0x000ee20000000800 */
[----:B------:R5:W3:Y:S01]  /*5fe0*/  LDG.E.U16 R20, desc[UR60][R6.64] ;  /* 0x0000003c06147981 */ /* 0x000ae2000c1e1500 */
[----:B------:R-:W-:-:S05]  /*5ff0*/  LEA.HI.X.SX32 R5, R224, R121, 0x1, P1 ;  /* 0x00000079e0057211 */ /* 0x000fca00008f0eff */
[----:B------:R2:W3:Y:S01]  /*6000*/  LDG.E.U16 R18, desc[UR60][R4.64] ;  /* 0x0000003c04127981 */ /* 0x0004e2000c1e1500 */
[----:B------:R-:W-:Y:S01]  /*6010*/  IMAD R23, R26, 0x96, RZ ;  /* 0x000000961a177824 */ /* 0x000fe200078e02ff */
[----:B------:R-:W0:Y:S01]  /*6020*/  LDC R51, c[0x0][0x248] ;  /* 0x00009200ff337b82 */ /* 0x000e220000000800 */
[----:B-----5:R-:W-:-:S04]  /*6030*/  IADD3 R6, P0, R206, R120, RZ ;  /* 0x00000078ce067210 */ /* 0x020fc80007f1e0ff */
[-C--:B------:R-:W-:Y:S02]  /*6040*/  LEA.HI.X.SX32 R7, R219, R121.reuse, 0x1, P0 ;  /* 0x00000079db077211 */ /* 0x080fe400000f0eff */
[----:B--2---:R-:W-:Y:S01]  /*6050*/  IADD3 R4, P1, R207, R120, RZ ;  /* 0x00000078cf047210 */ /* 0x004fe20007f3e0ff */
[----:B------:R-:W-:Y:S01]  /*6060*/  IMAD R21, R26, 0x9e, RZ ;  /* 0x0000009e1a157824 */ /* 0x000fe200078e02ff */
[----:B------:R-:W2:Y:S01]  /*6070*/  LDC R62, c[0x0][0x248] ;  /* 0x00009200ff3e7b82 */ /* 0x000ea20000000800 */
[----:B------:R5:W2:Y:S01]  /*6080*/  LDG.E.U16 R17, desc[UR60][R6.64] ;  /* 0x0000003c06117981 */ /* 0x000aa2000c1e1500 */
[----:B------:R-:W-:-:S05]  /*6090*/  LEA.HI.X.SX32 R5, R225, R121, 0x1, P1 ;  /* 0x00000079e1057211 */ /* 0x000fca00008f0eff */
[----:B------:R1:W2:Y:S01]  /*60a0*/  LDG.E.U16 R11, desc[UR60][R4.64] ;  /* 0x0000003c040b7981 */ /* 0x0002a2000c1e1500 */
[----:B------:R-:W-:Y:S01]  /*60b0*/  IMAD R15, R26, 0x57, RZ ;  /* 0x000000571a0f7824 */ /* 0x000fe200078e02ff */
[----:B------:R-:W0:Y:S01]  /*60c0*/  LDC R225, c[0x0][0x248] ;  /* 0x00009200ffe17b82 */ /* 0x000e220000000800 */
[----:B-----5:R-:W-:-:S04]  /*60d0*/  IADD3 R6, P0, R205, R120, RZ ;  /* 0x00000078cd067210 */ /* 0x020fc80007f1e0ff */
[-C--:B------:R-:W-:Y:S02]  /*60e0*/  LEA.HI.X.SX32 R7, R222, R121.reuse, 0x1, P0 ;  /* 0x00000079de077211 */ /* 0x080fe400000f0eff */
[----:B-1----:R-:W-:Y:S01]  /*60f0*/  IADD3 R4, P1, R204, R120, RZ ;  /* 0x00000078cc047210 */ /* 0x002fe20007f3e0ff */
[----:B------:R-:W-:Y:S01]  /*6100*/  IMAD R19, R26, 0x5f, RZ ;  /* 0x0000005f1a137824 */ /* 0x000fe200078e02ff */
[----:B------:R-:W1:Y:S01]  /*6110*/  LDC R55, c[0x0][0x248] ;  /* 0x00009200ff377b82 */ /* 0x000e620000000800 */
[----:B------:R5:W2:Y:S01]  /*6120*/  LDG.E.U16 R10, desc[UR60][R6.64] ;  /* 0x0000003c060a7981 */ /* 0x000aa2000c1e1500 */
[----:B------:R-:W-:-:S03]  /*6130*/  LEA.HI.X.SX32 R5, R226, R121, 0x1, P1 ;  /* 0x00000079e2057211 */ /* 0x000fc600008f0eff */
[----:B------:R-:W-:Y:S01]  /*6140*/  STL [R1+0x20], R27 ;  /* 0x0000201b01007387 */ /* 0x000fe20000100800 */
[C---:B------:R-:W-:Y:S02]  /*6150*/  IMAD R25, R26.reuse, 0x63, RZ ;  /* 0x000000631a197824 */ /* 0x040fe400078e02ff */
[C---:B------:R-:W-:Y:S01]  /*6160*/  IMAD R29, R26.reuse, 0x77, RZ ;  /* 0x000000771a1d7824 */ /* 0x040fe200078e02ff */
[----:B------:R-:W2:Y:S01]  /*6170*/  LDL R214, [R1+0xd10] ;  /* 0x000d100001d67983 */ /* 0x000ea20000100800 */
[----:B------:R-:W-:Y:S01]  /*6180*/  IMAD R28, R26, 0xf6, RZ ;  /* 0x000000f61a1c7824 */ /* 0x000fe200078e02ff */
[----:B-----5:R-:W-:Y:S01]  /*6190*/  IADD3 R6, P0, R203, R120, RZ ;  /* 0x00000078cb067210 */ /* 0x020fe20007f1e0ff */
[----:B------:R-:W5:Y:S03]  /*61a0*/  LDC R63, c[0x0][0x248] ;  /* 0x00009200ff3f7b82 */ /* 0x000f660000000800 */
[----:B------:R-:W-:-:S05]  /*61b0*/  LEA.HI.X.SX32 R7, R229, R121, 0x1, P0 ;  /* 0x00000079e5077211 */ /* 0x000fca00000f0eff */
[----:B------:R-:W5:Y:S08]  /*61c0*/  LDC R67, c[0x0][0x248] ;  /* 0x00009200ff437b82 */ /* 0x000f700000000800 */
[----:B------:R-:W5:Y:S08]  /*61d0*/  LDC R58, c[0x0][0x248] ;  /* 0x00009200ff3a7b82 */ /* 0x000f700000000800 */
[----:B------:R-:W5:Y:S01]  /*61e0*/  LDC R126, c[0x0][0x248] ;  /* 0x00009200ff7e7b82 */ /* 0x000f620000000800 */
[----:B------:R-:W-:-:S07]  /*61f0*/  IMAD R127, R127, 0x19c, RZ ;  /* 0x0000019c7f7f7824 */ /* 0x000fce00078e02ff */
[----:B------:R-:W5:Y:S08]  /*6200*/  LDC R46, c[0x0][0x248] ;  /* 0x00009200ff2e7b82 */ /* 0x000f700000000800 */
        /* <DEDUP_REMOVED lines=17> */
[----:B------:R-:W5:Y:S01]  /*6320*/  LDC R124, c[0x0][0x248] ;  /* 0x00009200ff7c7b82 */ /* 0x000f620000000800 */
[----:B----4-:R4:W-:Y:S04]  /*6330*/  STL [R1+0x1c], R9 ;  /* 0x00001c0901007387 */ /* 0x0109e80000100800 */
[----:B----4-:R4:W5:Y:S04]  /*6340*/  LDG.E.U16 R9, desc[UR60][R4.64] ;  /* 0x0000003c04097981 */ /* 0x010968000c1e1500 */
[----:B------:R0:W5:Y:S01]  /*6350*/  LDG.E.U16 R5, desc[UR60][R6.64] ;  /* 0x0000003c06057981 */ /* 0x000162000c1e1500 */
[----:B----4-:R-:W-:-:S03]  /*6360*/  LOP3.LUT R4, R2, 0x10, RZ, 0x3c, !PT ;  /* 0x0000001002047812 */ /* 0x010fc600078e3cff */
[----:B---3--:R-:W-:Y:S04]  /*6370*/  STL [R1+0x18], R20 ;  /* 0x0000181401007387 */ /* 0x008fe80000100800 */
[----:B------:R-:W-:Y:S04]  /*6380*/  STL [R1+0x14], R18 ;  /* 0x0000141201007387 */ /* 0x000fe80000100800 */
[----:B--2---:R-:W-:Y:S04]  /*6390*/  STL [R1+0x10], R17 ;  /* 0x0000101101007387 */ /* 0x004fe80000100800 */
[----:B------:R-:W-:Y:S04]  /*63a0*/  STL [R1+0xc], R11 ;  /* 0x00000c0b01007387 */ /* 0x000fe80000100800 */
[----:B------:R2:W-:Y:S02]  /*63b0*/  STL [R1+0x8], R10 ;  /* 0x0000080a01007387 */ /* 0x0005e40000100800 */
[----:B--2---:R-:W-:-:S02]  /*63c0*/  IADD3 R10, R214, R4, RZ ;  /* 0x00000004d60a7210 */ /* 0x004fc40007ffe0ff */
[-C--:B------:R-:W-:Y:S01]  /*63d0*/  IADD3 R4, P0, R201, R120.reuse, RZ ;  /* 0x00000078c9047210 */ /* 0x080fe20007f1e0ff */
[----:B0-----:R-:W-:Y:S01]  /*63e0*/  IMAD R7, R26, 0x95, RZ ;  /* 0x000000951a077824 */ /* 0x001fe200078e02ff */
[----:B------:R-:W-:-:S04]  /*63f0*/  IADD3 R6, P1, R202, R120, RZ ;  /* 0x00000078ca067210 */ /* 0x000fc80007f3e0ff */
[----:B------:R-:W-:Y:S01]  /*6400*/  LEA.HI.X.SX32 R7, R7, R121, 0x1, P1 ;  /* 0x0000007907077211 */ /* 0x000fe200008f0eff */
[----:B------:R-:W-:Y:S01]  /*6410*/  IMAD R11, R26, 0xa5, RZ ;  /* 0x000000a51a0b7824 */ /* 0x000fe200078e02ff */
[----:B------:R-:W-:-:S03]  /*6420*/  IADD3 R248, P1, R248, R120, RZ ;  /* 0x00000078f8f87210 */ /* 0x000fc60007f3e0ff */
[----:B------:R0:W2:Y:S01]  /*6430*/  LDG.E.U16 R251, desc[UR60][R6.64] ;  /* 0x0000003c06fb7981 */ /* 0x0000a2000c1e1500 */
[-C--:B------:R-:W-:Y:S02]  /*6440*/  LEA.HI.X.SX32 R249, R11, R121.reuse, 0x1, P1 ;  /* 0x000000790bf97211 */ /* 0x080fe400008f0eff */
[----:B------:R-:W-:Y:S01]  /*6450*/  IADD3 R242, P1, R242, R120, RZ ;  /* 0x00000078f2f27210 */ /* 0x000fe20007f3e0ff */
[----:B0-----:R-:W-:Y:S01]  /*6460*/  IMAD R7, R26, 0xb5, RZ ;  /* 0x000000b51a077824 */ /* 0x001fe200078e02ff */
[----:B------:R-:W-:Y:S01]  /*6470*/  IADD3 R8, R214, R8, RZ ;  /* 0x00000008d6087210 */ /* 0x000fe20007ffe0ff */
[C---:B------:R-:W-:Y:S01]  /*6480*/  IMAD R11, R26.reuse, 0x7e, RZ ;  /* 0x0000007e1a0b7824 */ /* 0x040fe200078e02ff */
[----:B------:R0:W-:Y:S04]  /*6490*/  STS.U16 [R10+0x10080], R70 ;  /* 0x010080460a007388 */ /* 0x0001e80000000400 */
[----:B------:R-:W-:Y:S04]  /*64a0*/  STS.U16 [R10+0x10480], R71 ;  /* 0x010480470a007388 */ /* 0x000fe80000000400 */
[----:B------:R3:W-:Y:S01]  /*64b0*/  STS.U16 [R10+0x10880], R75 ;  /* 0x0108804b0a007388 */ /* 0x0007e20000000400 */
[C---:B------:R-:W-:Y:S01]  /*64c0*/  IMAD R17, R26.reuse, 0xa6, RZ ;  /* 0x000000a61a117824 */ /* 0x040fe200078e02ff */
[----:B0-----:R-:W0:Y:S02]  /*64d0*/  LDC R70, c[0x0][0x248] ;  /* 0x00009200ff467b82 */ /* 0x001e240000000800 */
[----:B------:R-:W-:Y:S04]  /*64e0*/  STS.U16 [R10+0x10c80], R119 ;  /* 0x010c80770a007388 */ /* 0x000fe80000000400 */
[----:B------:R4:W-:Y:S01]  /*64f0*/  STS.U16 [R10+0x11080], R118 ;  /* 0x011080760a007388 */ /* 0x0009e20000000400 */
[C---:B------:R-:W-:Y:S01]  /*6500*/  IMAD R27, R26.reuse, 0x67, RZ ;  /* 0x000000671a1b7824 */ /* 0x040fe200078e02ff */
[----:B---3--:R-:W3:Y:S02]  /*6510*/  LDC R75, c[0x0][0x248] ;  /* 0x00009200ff4b7b82 */ /* 0x008ee40000000800 */
[----:B------:R-:W-:Y:S04]  /*6520*/  STS.U16 [R10+0x11480], R117 ;  /* 0x011480750a007388 */ /* 0x000fe80000000400 */
[----:B------:R-:W-:Y:S01]  /*6530*/  STS.U16 [R10+0x11880], R116 ;  /* 0x011880740a007388 */ /* 0x000fe20000000400 */
[----:B------:R-:W-:Y:S01]  /*6540*/  IMAD R18, R26, 0xde, RZ ;  /* 0x000000de1a127824 */ /* 0x000fe200078e02ff */
[----:B------:R-:W0:Y:S02]  /*6550*/  LDC R71, c[0x0][0x248] ;  /* 0x00009200ff477b82 */ /* 0x000e240000000800 */
[----:B------:R-:W-:Y:S04]  /*6560*/  STS.U16 [R10+0x11c80], R115 ;  /* 0x011c80730a007388 */ /* 0x000fe80000000400 */
[----:B------:R-:W-:Y:S01]  /*6570*/  STS.U16 [R10+0x12080], R114 ;  /* 0x012080720a007388 */ /* 0x000fe20000000400 */
[----:B------:R-:W-:Y:S01]  /*6580*/  IMAD R47, R47, 0x11e, RZ ;  /* 0x0000011e2f2f7824 */ /* 0x000fe200078e02ff */
[----:B----4-:R-:W4:Y:S02]  /*6590*/  LDC R118, c[0x0][0x248] ;  /* 0x00009200ff767b82 */ /* 0x010f240000000800 */
        /* <DEDUP_REMOVED lines=10> */
[----:B------:R1:W-:Y:S04]  /*6640*/  STS.U16 [R10+0x14c80], R103 ;  /* 0x014c80670a007388 */ /* 0x0003e80000000400 */
[----:B------:R-:W-:Y:S04]  /*6650*/  STS.U16 [R10+0x15080], R102 ;  /* 0x015080660a007388 */ /* 0x000fe80000000400 */
[----:B------:R-:W-:Y:S04]  /*6660*/  STS.U16 [R10+0x15480], R101 ;  /* 0x015480650a007388 */ /* 0x000fe80000000400 */
[----:B------:R-:W-:Y:S01]  /*6670*/  STS.U16 [R10+0x15880], R100 ;  /* 0x015880640a007388 */ /* 0x000fe20000000400 */
[----:B------:R-:W-:Y:S01]  /*6680*/  IMAD R51, R51, 0x126, RZ ;  /* 0x0000012633337824 */ /* 0x000fe200078e02ff */
[----:B-1----:R-:W1:Y:S02]  /*6690*/  LDC R103, c[0x0][0x248] ;  /* 0x00009200ff677b82 */ /* 0x002e640000000800 */
[----:B------:R-:W-:Y:S04]  /*66a0*/  STS.U16 [R10+0x15c80], R99 ;  /* 0x015c80630a007388 */ /* 0x000fe80000000400 */
[----:B------:R3:W-:Y:S04]  /*66b0*/  STS.U16 [R10+0x16080], R98 ;  /* 0x016080620a007388 */ /* 0x0007e80000000400 */
[----:B------:R-:W-:Y:S04]  /*66c0*/  STS.U16 [R10+0x16480], R97 ;  /* 0x016480610a007388 */ /* 0x000fe80000000400 */
[----:B------:R-:W-:Y:S04]  /*66d0*/  STS.U16 [R10+0x16880], R96 ;  /* 0x016880600a007388 */ /* 0x000fe80000000400 */
[----:B------:R0:W-:Y:S01]  /*66e0*/  STS.U16 [R10+0x16c80], R95 ;  /* 0x016c805f0a007388 */ /* 0x0001e20000000400 */
[----:B------:R-:W-:Y:S01]  /*66f0*/  IMAD R62, R62, 0x136, RZ ;  /* 0x000001363e3e7824 */ /* 0x000fe200078e02ff */
[----:B---3--:R-:W3:Y:S02]  /*6700*/  LDC R98, c[0x0][0x248] ;  /* 0x00009200ff627b82 */ /* 0x008ee40000000800 */
[----:B------:R-:W-:Y:S04]  /*6710*/  STS.U16 [R10+0x17080], R94 ;  /* 0x0170805e0a007388 */ /* 0x000fe80000000400 */
[----:B------:R-:W-:Y:S01]  /*6720*/  STS.U16 [R10+0x17480], R93 ;  /* 0x0174805d0a007388 */ /* 0x000fe20000000400 */
[----:B------:R-:W-:Y:S01]  /*6730*/  IMAD R55, R55, 0x12c, RZ ;  /* 0x0000012c37377824 */ /* 0x000fe200078e02ff */
[----:B0-----:R-:W0:Y:S02]  /*6740*/  LDC R95, c[0x0][0x248] ;  /* 0x00009200ff5f7b82 */ /* 0x001e240000000800 */
[----:B------:R-:W-:Y:S04]  /*6750*/  STS.U16 [R10+0x17880], R92 ;  /* 0x0178805c0a007388 */ /* 0x000fe80000000400 */
[----:B------:R4:W-:Y:S04]  /*6760*/  STS.U16 [R10+0x80], R91 ;  /* 0x0000805b0a007388 */ /* 0x0009e80000000400 */
[----:B------:R-:W-:Y:S04]  /*6770*/  STS.U16 [R10+0x480], R90 ;  /* 0x0004805a0a007388 */ /* 0x000fe80000000400 */
[----:B------:R-:W-:Y:S04]  /*6780*/  STS.U16 [R10+0x880], R89 ;  /* 0x000880590a007388 */ /* 0x000fe80000000400 */
[----:B------:R-:W-:Y:S01]  /*6790*/  STS.U16 [R10+0xc80], R88 ;  /* 0x000c80580a007388 */ /* 0x000fe20000000400 */
[----:B----4-:R-:W4:Y:S03]  /*67a0*/  LDC R91, c[0x0][0x248] ;  /* 0x00009200ff5b7b82 */ /* 0x010f260000000800 */
[----:B------:R1:W-:Y:S04]  /*67b0*/  STS.U16 [R10+0x1080], R87 ;  /* 0x001080570a007388 */ /* 0x0003e80000000400 */
[----:B------:R-:W-:Y:S04]  /*67c0*/  STS.U16 [R10+0x1480], R86 ;  /* 0x001480560a007388 */ /* 0x000fe80000000400 */
[----:B------:R-:W-:Y:S04]  /*67d0*/  STS.U16 [R10+0x1880], R85 ;  /* 0x001880550a007388 */ /* 0x000fe80000000400 */
[----:B------:R-:W-:Y:S01]  /*67e0*/  STS.U16 [R10+0x1c80], R84 ;  /* 0x001c80540a007388 */ /* 0x000fe20000000400 */
[----:B-1----:R-:W1:Y:S03]  /*67f0*/  LDC R87, c[0x0][0x248] ;  /* 0x00009200ff577b82 */ /* 0x002e660000000800 */
[----:B------:R3:W-:Y:S04]  /*6800*/  STS.U16 [R10+0x2080], R83 ;  /* 0x002080530a007388 */ /* 0x0007e80000000400 */
[----:B-----5:R5:W-:Y:S01]  /*6810*/  STL [R1+0x4], R9 ;  /* 0x0000040901007387 */ /* 0x020be20000100800 */
[----:B---3--:R-:W3:Y:S03]  /*6820*/  LDC R83, c[0x0][0x248] ;  /* 0x00009200ff537b82 */ /* 0x008ee60000000800 */
[----:B------:R0:W-:Y:S04]  /*6830*/  STS.U16 [R10+0x2480], R82 ;  /* 0x002480520a007388 */ /* 0x0001e80000000400 */
[----:B------:R-:W-:Y:S04]  /*6840*/  STS.U16 [R10+0x2880], R81 ;  /* 0x002880510a007388 */ /* 0x000fe80000000400 */
[----:B------:R-:W-:Y:S01]  /*6850*/  STS.U16 [R10+0x2c80], R80 ;  /* 0x002c80500a007388 */ /* 0x000fe20000000400 */
[C---:B-----5:R-:W-:Y:S01]  /*6860*/  IMAD R9, R26.reuse, 0x9d, RZ ;  /* 0x0000009d1a097824 */ /* 0x060fe200078e02ff */
[----:B0-----:R-:W0:Y:S02]  /*6870*/  LDC R82, c[0x0][0x248] ;  /* 0x00009200ff527b82 */ /* 0x001e240000000800 */
[----:B------:R5:W-:Y:S04]  /*6880*/  STL [R1], R5 ;  /* 0x0000000501007387 */ /* 0x000be80000100800 */
[----:B------:R-:W-:Y:S04]  /*6890*/  STS.U16 [R10+0x3080], R79 ;  /* 0x0030804f0a007388 */ /* 0x000fe80000000400 */
[----:B------:R-:W-:Y:S04]  /*68a0*/  STS.U16 [R10+0x3480], R78 ;  /* 0x0034804e0a007388 */ /* 0x000fe80000000400 */
[----:B------:R4:W-:Y:S01]  /*68b0*/  STS.U16 [R10+0x3880], R77 ;  /* 0x0038804d0a007388 */ /* 0x0009e20000000400 */
[----:B-----5:R-:W-:Y:S01]  /*68c0*/  IMAD R5, R26, 0x8d, RZ ;  /* 0x0000008d1a057824 */ /* 0x020fe200078e02ff */
[----:B------:R-:W5:Y:S02]  /*68d0*/  LDC R107, c[0x0][0x248] ;  /* 0x00009200ff6b7b82 */ /* 0x000f640000000800 */
[----:B------:R-:W-:Y:S02]  /*68e0*/  STS.U16 [R10+0x3c80], R76 ;  /* 0x003c804c0a007388 */ /* 0x000fe40000000400 */
[----:B------:R-:W-:-:S02]  /*68f0*/  LEA.HI.X.SX32 R5, R5, R121, 0x1, P0 ;  /* 0x0000007905057211 */ /* 0x000fc400000f0eff */
[----:B------:R-:W-:Y:S02]  /*6900*/  STS.U16 [R10+0x4480], R130 ;  /* 0x004480820a007388 */ /* 0x000fe40000000400 */
[----:B----4-:R-:W4:Y:S02]  /*6910*/  LDC R77, c[0x0][0x248] ;  /* 0x00009200ff4d7b82 */ /* 0x010f240000000800 */
[----:B------:R1:W2:Y:S04]  /*6920*/  LDG.E.U16 R252, desc[UR60][R4.64] ;  /* 0x0000003c04fc7981 */ /* 0x0002a8000c1e1500 */
[----:B------:R-:W-:Y:S04]  /*6930*/  STS.U16 [R10+0x4880], R131 ;  /* 0x004880830a007388 */ /* 0x000fe80000000400 */
[----:B------:R-:W-:Y:S04]  /*6940*/  STS.U16 [R10+0x4c80], R132 ;  /* 0x004c80840a007388 */ /* 0x000fe80000000400 */
[----:B------:R-:W-:Y:S01]  /*6950*/  STS.U16 [R10+0x5080], R133 ;  /* 0x005080850a007388 */ /* 0x000fe20000000400 */
[----:B-1----:R-:W-:-:S03]  /*6960*/  IADD3 R4, P0, R200, R120, RZ ;  /* 0x00000078c8047210 */ /* 0x002fc60007f1e0ff */
[----:B------:R-:W-:Y:S01]  /*6970*/  STS.U16 [R10+0x5480], R134 ;  /* 0x005480860a007388 */ /* 0x000fe20000000400 */
[-C--:B------:R-:W-:Y:S01]  /*6980*/  LEA.HI.X.SX32 R5, R9, R121.reuse, 0x1, P0 ;  /* 0x0000007909057211 */ /* 0x080fe200000f0eff */
[----:B------:R-:W-:Y:S01]  /*6990*/  IMAD R9, R26, 0xad, RZ ;  /* 0x000000ad1a097824 */ /* 0x000fe200078e02ff */
[----:B------:R-:W-:Y:S01]  /*69a0*/  IADD3 R246, P0, R246, R120, RZ ;  /* 0x00000078f6f67210 */ /* 0x000fe20007f1e0ff */
[----:B------:R-:W-:Y:S04]  /*69b0*/  STS.U16 [R10+0x5880], R135 ;  /* 0x005880870a007388 */ /* 0x000fe80000000400 */
[----:B------:R-:W-:Y:S01]  /*69c0*/  STS.U16 [R10+0x5c80], R137 ;  /* 0x005c80890a007388 */ /* 0x000fe20000000400 */
[----:B------:R-:W-:-:S03]  /*69d0*/  LEA.HI.X.SX32 R247, R9, R121, 0x1, P0 ;  /* 0x0000007909f77211 */ /* 0x000fc600000f0eff */
[----:B------:R-:W-:Y:S01]  /*69e0*/  STS.U16 [R10+0x6080], R138 ;  /* 0x0060808a0a007388 */ /* 0x000fe20000000400 */
[----:B------:R-:W-:-:S03]  /*69f0*/  IADD3 R244, P0, R244, R120, RZ ;  /* 0x00000078f4f47210 */ /* 0x000fc60007f1e0ff */
[----:B------:R-:W-:Y:S01]  /*6a00*/  STS.U16 [R10+0x6480], R139 ;  /* 0x0064808b0a007388 */ /* 0x000fe20000000400 */
[-C--:B------:R-:W-:Y:S01]  /*6a10*/  LEA.HI.X.SX32 R245, R7, R121.reuse, 0x1, P0 ;  /* 0x0000007907f57211 */ /* 0x080fe200000f0eff */
[----:B------:R-:W-:Y:S01]  /*6a20*/  IMAD R7, R26, 0xc5, RZ ;  /* 0x000000c51a077824 */ /* 0x000fe200078e02ff */
[----:B------:R-:W1:Y:S01]  /*6a30*/  LDC R102, c[0x0][0x248] ;  /* 0x00009200ff667b82 */ /* 0x000e620000000800 */
[----:B------:R3:W2:Y:S01]  /*6a40*/  LDG.E.U16 R250, desc[UR60][R4.64] ;  /* 0x0000003c04fa7981 */ /* 0x0006a2000c1e1500 */
[----:B------:R-:W-:Y:S01]  /*6a50*/  IADD3 R240, P0, R240, R120, RZ ;  /* 0x00000078f0f07210 */ /* 0x000fe20007f1e0ff */
[C---:B------:R-:W-:Y:S02]  /*6a60*/  IMAD R9, R26.reuse, 0xec, RZ ;  /* 0x000000ec1a097824 */ /* 0x040fe400078e02ff */
[----:B------:R-:W-:Y:S04]  /*6a70*/  STS.U16 [R10+0x6880], R140 ;  /* 0x0068808c0a007388 */ /* 0x000fe80000000400 */
[----:B------:R-:W-:Y:S04]  /*6a80*/  STS.U16 [R10+0x6c80], R141 ;  /* 0x006c808d0a007388 */ /* 0x000fe80000000400 */
[----:B------:R-:W-:Y:S01]  /*6a90*/  STS.U16 [R10+0x7080], R142 ;  /* 0x0070808e0a007388 */ /* 0x000fe20000000400 */
[----:B---3--:R-:W-:Y:S01]  /*6aa0*/  IMAD R5, R26, 0xbd, RZ ;  /* 0x000000bd1a057824 */ /* 0x008fe200078e02ff */
[----:B------:R-:W-:-:S02]  /*6ab0*/  LEA.HI.X.SX32 R241, R7, R121, 0x1, P0 ;  /* 0x0000007907f17211 */ /* 0x000fc400000f0eff */
[----:B------:R-:W-:Y:S04]  /*6ac0*/  STS.U16 [R10+0x7480], R143 ;  /* 0x0074808f0a007388 */ /* 0x000fe80000000400 */
[----:B------:R-:W-:Y:S01]  /*6ad0*/  STS.U16 [R10+0x7880], R144 ;  /* 0x007880900a007388 */ /* 0x000fe20000000400 */
[-C--:B------:R-:W-:Y:S01]  /*6ae0*/  LEA.HI.X.SX32 R243, R5, R121.reuse, 0x1, P1 ;  /* 0x0000007905f37211 */ /* 0x080fe200008f0eff */
[----:B------:R-:W-:Y:S01]  /*6af0*/  IMAD R5, R26, 0xcd, RZ ;  /* 0x000000cd1a057824 */ /* 0x000fe200078e02ff */
[-C--:B------:R-:W-:Y:S01]  /*6b00*/  IADD3 R238, P0, R238, R120.reuse, RZ ;  /* 0x00000078eeee7210 */ /* 0x080fe20007f1e0ff */
[----:B------:R-:W-:Y:S01]  /*6b10*/  IMAD R7, R26, 0xd5, RZ ;  /* 0x000000d51a077824 */ /* 0x000fe200078e02ff */
[-C--:B------:R-:W-:Y:S01]  /*6b20*/  IADD3 R236, P1, R236, R120.reuse, RZ ;  /* 0x00000078ecec7210 */ /* 0x080fe20007f3e0ff */
[----:B------:R-:W-:Y:S01]  /*6b30*/  STS.U16 [R10+0x7c80], R145 ;  /* 0x007c80910a007388 */ /* 0x000fe20000000400 */
[-C--:B------:R-:W-:Y:S01]  /*6b40*/  LEA.HI.X.SX32 R239, R5, R121.reuse, 0x1, P0 ;  /* 0x0000007905ef7211 */ /* 0x080fe200000f0eff */
[----:B------:R-:W-:Y:S01]  /*6b50*/  IMAD R5, R26, 0xdd, RZ ;  /* 0x000000dd1a057824 */ /* 0x000fe200078e02ff */
[-C--:B------:R-:W-:Y:S01]  /*6b60*/  IADD3 R234, P0, R234, R120.reuse, RZ ;  /* 0x00000078eaea7210 */ /* 0x080fe20007f1e0ff */
[----:B------:R-:W-:Y:S04]  /*6b70*/  STS.U16 [R10+0x17c80], R147 ;  /* 0x017c80930a007388 */ /* 0x000fe80000000400 */
[----:B------:R-:W-:Y:S01]  /*6b80*/  STS.U16 [R10+0x4080], R64 ;  /* 0x004080400a007388 */ /* 0x000fe20000000400 */
[-C--:B------:R-:W-:Y:S01]  /*6b90*/  LEA.HI.X.SX32 R235, R5, R121.reuse, 0x1, P0 ;  /* 0x0000007905eb7211 */ /* 0x080fe200000f0eff */
[----:B------:R-:W-:Y:S01]  /*6ba0*/  IMAD R5, R26, 0xe5, RZ ;  /* 0x000000e51a057824 */ /* 0x000fe200078e02ff */
[-C--:B------:R-:W-:Y:S01]  /*6bb0*/  IADD3 R232, P0, R232, R120.reuse, RZ ;  /* 0x00000078e8e87210 */ /* 0x080fe20007f1e0ff */
[----:B------:R-:W-:Y:S01]  /*6bc0*/  IMAD R63, R63, 0x13c, RZ ;  /* 0x0000013c3f3f7824 */ /* 0x000fe200078e02ff */
[-C--:B------:R-:W-:Y:S01]  /*6bd0*/  LEA.HI.X.SX32 R237, R7, R121.reuse, 0x1, P1 ;  /* 0x0000007907ed7211 */ /* 0x080fe200008f0eff */
[----:B------:R-:W-:Y:S01]  /*6be0*/  IMAD R67, R67, 0x13e, RZ ;  /* 0x0000013e43437824 */ /* 0x000fe200078e02ff */
[-C--:B------:R-:W-:Y:S01]  /*6bf0*/  LEA.HI.X.SX32 R233, R5, R121.reuse, 0x1, P0 ;  /* 0x0000007905e97211 */ /* 0x080fe200000f0eff */
[----:B------:R-:W-:Y:S01]  /*6c00*/  IMAD R5, R26, 0xf5, RZ ;  /* 0x000000f51a057824 */ /* 0x000fe200078e02ff */
[-C--:B------:R-:W-:Y:S01]  /*6c10*/  IADD3 R228, P0, R228, R120.reuse, RZ ;  /* 0x00000078e4e47210 */ /* 0x080fe20007f1e0ff */
[----:B------:R-:W-:Y:S01]  /*6c20*/  IMAD R7, R26, 0xed, RZ ;  /* 0x000000ed1a077824 */ /* 0x000fe200078e02ff */
[-C--:B------:R-:W-:Y:S01]  /*6c30*/  IADD3 R230, P1, R230, R120.reuse, RZ ;  /* 0x00000078e6e67210 */ /* 0x080fe20007f3e0ff */
[----:B----4-:R-:W-:Y:S01]  /*6c40*/  IMAD R77, R77, 0x14c, RZ ;  /* 0x0000014c4d4d7824 */ /* 0x010fe200078e02ff */
[-C--:B------:R-:W-:Y:S01]  /*6c50*/  LEA.HI.X.SX32 R229, R5, R121.reuse, 0x1, P0 ;  /* 0x0000007905e57211 */ /* 0x080fe200000f0eff */
[----:B------:R-:W-:Y:S01]  /*6c60*/  IMAD R5, R26, 0xfd, RZ ;  /* 0x000000fd1a057824 */ /* 0x000fe200078e02ff */
[----:B------:R-:W-:Y:S01]  /*6c70*/  IADD3 R6, P0, R199, R120, RZ ;  /* 0x00000078c7067210 */ /* 0x000fe20007f1e0ff */
[----:B------:R-:W-:Y:S01]  /*6c80*/  IMAD R75, R75, 0x14e, RZ ;  /* 0x0000014e4b4b7824 */ /* 0x000fe200078e02ff */
[-C--:B------:R-:W-:Y:S01]  /*6c90*/  LEA.HI.X.SX32 R231, R7, R121.reuse, 0x1, P1 ;  /* 0x0000007907e77211 */ /* 0x080fe200008f0eff */
[----:B------:R-:W-:Y:S01]  /*6ca0*/  IMAD R58, R58, 0x12e, RZ ;  /* 0x0000012e3a3a7824 */ /* 0x000fe200078e02ff */
[----:B------:R-:W-:Y:S01]  /*6cb0*/  LOP3.LUT R4, R2, 0x30, RZ, 0x3c, !PT ;  /* 0x0000003002047812 */ /* 0x000fe200078e3cff */
[----:B------:R3:W-:Y:S01]  /*6cc0*/  STS.U16 [R8+0x7100], R194 ;  /* 0x007100c208007388 */ /* 0x0007e20000000400 */
[----:B------:R-:W-:Y:S01]  /*6cd0*/  LEA.HI.X.SX32 R7, R5, R121, 0x1, P0 ;  /* 0x0000007905077211 */ /* 0x000fe200000f0eff */
[----:B------:R-:W-:Y:S01]  /*6ce0*/  IMAD R5, R26, 0x3f, RZ ;  /* 0x0000003f1a057824 */ /* 0x000fe200078e02ff */
[----:B------:R-:W4:Y:S01]  /*6cf0*/  LDC R111, c[0x0][0x248] ;  /* 0x00009200ff6f7b82 */ /* 0x000f220000000800 */
[----:B------:R-:W-:Y:S01]  /*6d00*/  IMAD.IADD R4, R214, 0x1, R4 ;  /* 0x00000001d6047824 */ /* 0x000fe200078e0204 */
[----:B------:R-:W-:Y:S01]  /*6d10*/  STS.U16 [R8+0x100], R148 ;  /* 0x0001009408007388 */ /* 0x000fe20000000400 */
[----:B------:R-:W-:-:S03]  /*6d20*/  IMAD R214, R26, 0x76, RZ ;  /* 0x000000761ad67824 */ /* 0x000fc600078e02ff */
[----:B------:R0:W2:Y:S01]  /*6d30*/  LDG.E.U16 R226, desc[UR60][R6.64] ;  /* 0x0000003c06e27981 */ /* 0x0000a2000c1e1500 */
[-C--:B---3--:R-:W-:Y:S01]  /*6d40*/  IADD3 R194, P1, R9, R120.reuse, RZ ;  /* 0x0000007809c27210 */ /* 0x088fe20007f3e0ff */
[----:B------:R-:W-:Y:S01]  /*6d50*/  IMAD R87, R87, 0x15e, RZ ;  /* 0x0000015e57577824 */ /* 0x000fe200078e02ff */
[----:B------:R-:W3:Y:S01]  /*6d60*/  LDC R115, c[0x0][0x248] ;  /* 0x00009200ff737b82 */ /* 0x000ee20000000800 */
[----:B------:R-:W-:Y:S04]  /*6d70*/  STS.U16 [R8+0x10100], R149 ;  /* 0x0101009508007388 */ /* 0x000fe80000000400 */
[----:B------:R-:W-:Y:S01]  /*6d80*/  STS.U16 [R8+0x10500], R150 ;  /* 0x0105009608007388 */ /* 0x000fe20000000400 */
[----:B0-----:R-:W-:Y:S01]  /*6d90*/  IADD3 R6, P0, R11, R120, RZ ;  /* 0x000000780b067210 */ /* 0x001fe20007f1e0ff */
[----:B------:R-:W-:-:S02]  /*6da0*/  IMAD R71, R71, 0x146, RZ ;  /* 0x0000014647477824 */ /* 0x000fc400078e02ff */
[----:B------:R-:W-:Y:S01]  /*6db0*/  STS.U16 [R8+0x10900], R151 ;  /* 0x0109009708007388 */ /* 0x000fe20000000400 */
[----:B------:R-:W-:Y:S01]  /*6dc0*/  IMAD R82, R82, 0x156, RZ ;  /* 0x0000015652527824 */ /* 0x000fe200078e02ff */
[----:B------:R-:W0:Y:S02]  /*6dd0*/  LDC R64, c[0x0][0x248] ;  /* 0x00009200ff407b82 */ /* 0x000e240000000800 */
[----:B------:R-:W-:Y:S04]  /*6de0*/  STS.U16 [R8+0x10d00], R153 ;  /* 0x010d009908007388 */ /* 0x000fe80000000400 */
[----:B------:R-:W-:Y:S01]  /*6df0*/  STS.U16 [R8+0x11100], R154 ;  /* 0x0111009a08007388 */ /* 0x000fe20000000400 */
[----:B------:R-:W-:Y:S01]  /*6e00*/  IMAD R91, R91, 0x166, RZ ;  /* 0x000001665b5b7824 */ /* 0x000fe200078e02ff */
[----:B------:R-:W2:Y:S02]  /*6e10*/  LDC R78, c[0x0][0x248] ;  /* 0x00009200ff4e7b82 */ /* 0x000ea40000000800 */
        /* <DEDUP_REMOVED lines=18> */
[----:B-----5:R-:W-:Y:S01]  /*6f40*/  IMAD R107, R107, 0x17e, RZ ;  /* 0x0000017e6b6b7824 */ /* 0x020fe200078e02ff */
[----:B------:R-:W5:Y:S02]  /*6f50*/  LDC R85, c[0x0][0x248] ;  /* 0x00009200ff557b82 */ /* 0x000f640000000800 */
[----:B------:R-:W-:Y:S04]  /*6f60*/  STS.U16 [R8+0x13d00], R169 ;  /* 0x013d00a908007388 */ /* 0x000fe80000000400 */
[----:B------:R-:W-:Y:S01]  /*6f70*/  STS.U16 [R8+0x14100], R170 ;  /* 0x014100aa08007388 */ /* 0x000fe20000000400 */
[----:B------:R-:W-:Y:S01]  /*6f80*/  IMAD R118, R118, 0x18e, RZ ;  /* 0x0000018e76767824 */ /* 0x000fe200078e02ff */
        /* <DEDUP_REMOVED lines=42> */
[----:B------:R-:W-:Y:S02]  /*7230*/  STS.U16 [R8+0x2100], R38 ;  /* 0x0021002608007388 */ /* 0x000fe40000000400 */
        /* <DEDUP_REMOVED lines=28> */
[----:B------:R1:W-:Y:S04]  /*7400*/  STS.U16 [R8+0x7500], R195 ;  /* 0x007500c308007388 */ /* 0x0003e80000000400 */
[----:B------:R-:W-:Y:S02]  /*7410*/  STS.U16 [R8+0x7900], R196 ;  /* 0x007900c408007388 */ /* 0x000fe40000000400 */
[----:B------:R-:W5:Y:S02]  /*7420*/  LDC R117, c[0x0][0x248] ;  /* 0x00009200ff757b82 */ /* 0x000f640000000800 */
[----:B------:R-:W-:Y:S04]  /*7430*/  STS.U16 [R8+0x7d00], R197 ;  /* 0x007d00c508007388 */ /* 0x000fe80000000400 */
[----:B------:R-:W-:Y:S02]  /*7440*/  STS.U16 [R8+0x17d00], R198 ;  /* 0x017d00c608007388 */ /* 0x000fe40000000400 */
[----:B------:R-:W5:Y:S02]  /*7450*/  LDC R119, c[0x0][0x248] ;  /* 0x00009200ff777b82 */ /* 0x000f640000000800 */
[----:B------:R4:W-:Y:S01]  /*7460*/  STS.U16 [R8+0x4100], R3 ;  /* 0x0041000308007388 */ /* 0x0009e20000000400 */
[-C--:B-1----:R-:W-:Y:S01]  /*7470*/  LEA.HI.X.SX32 R195, R214, R121.reuse, 0x1, P1 ;  /* 0x00000079d6c37211 */ /* 0x082fe200008f0eff */
[C---:B------:R-:W-:Y:S01]  /*7480*/  IMAD R39, R26.reuse, 0x8e, RZ ;  /* 0x0000008e1a277824 */ /* 0x040fe200078e02ff */
[----:B------:R-:W-:Y:S01]  /*7490*/  LEA.HI.X.SX32 R7, R5, R121, 0x1, P0 ;  /* 0x0000007905077211 */ /* 0x000fe200000f0eff */
[----:B------:R-:W-:Y:S01]  /*74a0*/  IMAD R35, R26, 0x86, RZ ;  /* 0x000000861a237824 */ /* 0x000fe200078e02ff */
[-C--:B------:R-:W-:Y:S01]  /*74b0*/  IADD3 R188, P1, R13, R120.reuse, RZ ;  /* 0x000000780dbc7210 */ /* 0x080fe20007f3e0ff */
[----:B------:R-:W1:Y:S01]  /*74c0*/  LDC R38, c[0x0][0x248] ;  /* 0x00009200ff267b82 */ /* 0x000e620000000800 */
[----:B------:R-:W5:Y:S01]  /*74d0*/  LDG.E.U16 R236, desc[UR60][R236.64] ;  /* 0x0000003cecec7981 */ /* 0x000f62000c1e1500 */
[----:B----4-:R-:W-:-:S03]  /*74e0*/  IADD3 R8, P2, R213, R120, RZ ;  /* 0x00000078d5087210 */ /* 0x010fc60007f5e0ff */
[----:B------:R-:W-:Y:S01]  /*74f0*/  STS.U16 [R4+0x180], R162 ;  /* 0x000180a204007388 */ /* 0x000fe20000000400 */
[-C--:B------:R-:W-:Y:S02]  /*7500*/  LEA.HI.X.SX32 R9, R9, R121.reuse, 0x1, P2 ;  /* 0x0000007909097211 */ /* 0x080fe400010f0eff */
[----:B------:R-:W4:Y:S01]  /*7510*/  LDC R37, c[0x0][0x248] ;  /* 0x00009200ff257b82 */ /* 0x000f220000000800 */
[-C--:B------:R-:W-:Y:S01]  /*7520*/  IADD3 R212, P2, R212, R120.reuse, RZ ;  /* 0x00000078d4d47210 */ /* 0x080fe20007f5e0ff */
[----:B------:R-:W-:Y:S01]  /*7530*/  STS.U16 [R4+0x580], R160 ;  /* 0x000580a004007388 */ /* 0x000fe20000000400 */
[-C--:B------:R-:W-:Y:S01]  /*7540*/  LEA.HI.X.SX32 R189, R11, R121.reuse, 0x1, P1 ;  /* 0x000000790bbd7211 */ /* 0x080fe200008f0eff */
[C---:B------:R-:W-:Y:S02]  /*7550*/  IMAD R5, R26.reuse, 0x47, RZ ;  /* 0x000000471a057824 */ /* 0x040fe400078e02ff */
[----:B------:R-:W-:Y:S01]  /*7560*/  STS.U16 [R4+0x980], R158 ;  /* 0x0009809e04007388 */ /* 0x000fe20000000400 */
[----:B------:R-:W-:Y:S01]  /*7570*/  IMAD R3, R26, 0x43, RZ ;  /* 0x000000431a037824 */ /* 0x000fe200078e02ff */
[----:B------:R-:W-:Y:S01]  /*7580*/  IADD3 R218, P1, R39, R120, RZ ;  /* 0x0000007827da7210 */ /* 0x000fe20007f3e0ff */
[----:B------:R-:W0:Y:S01]  /*7590*/  LDC R42, c[0x0][0x248] ;  /* 0x00009200ff2a7b82 */ /* 0x000e220000000800 */
[----:B------:R-:W-:Y:S01]  /*75a0*/  STS.U16 [R4+0xd80], R156 ;  /* 0x000d809c04007388 */ /* 0x000fe20000000400 */
[----:B------:R-:W-:-:S03]  /*75b0*/  LEA.HI.X.SX32 R213, R13, R121, 0x1, P2 ;  /* 0x000000790dd57211 */ /* 0x000fc600010f0eff */
[----:B------:R-:W-:Y:S01]  /*75c0*/  STS.U16 [R4+0x1180], R152 ;  /* 0x0011809804007388 */ /* 0x000fe20000000400 */
[-C--:B------:R-:W-:Y:S02]  /*75d0*/  IADD3 R220, P0, R35, R120.reuse, RZ ;  /* 0x0000007823dc7210 */ /* 0x080fe40007f1e0ff */
[----:B------:R-:W2:Y:S01]  /*75e0*/  LDC R43, c[0x0][0x248] ;  /* 0x00009200ff2b7b82 */ /* 0x000ea20000000800 */
[----:B------:R-:W-:Y:S01]  /*75f0*/  STS.U16 [R4+0x1580], R146 ;  /* 0x0015809204007388 */ /* 0x000fe20000000400 */
[----:B------:R-:W-:-:S03]  /*7600*/  IADD3 R216, P2, R23, R120, RZ ;  /* 0x0000007817d87210 */ /* 0x000fc60007f5e0ff */
[----:B------:R-:W-:Y:S01]  /*7610*/  STS.U16 [R4+0x1980], R136 ;  /* 0x0019808804007388 */ /* 0x000fe20000000400 */
[----:B------:R-:W-:Y:S02]  /*7620*/  IMAD R33, R26, 0x83, RZ ;  /* 0x000000831a217824 */ /* 0x000fe400078e02ff */
[----:B------:R-:W-:Y:S01]  /*7630*/  IMAD R102, R102, 0x176, RZ ;  /* 0x0000017666667824 */ /* 0x000fe200078e02ff */
[----:B------:R1:W-:Y:S01]  /*7640*/  STS.U16 [R4+0x1d80], R0 ;  /* 0x001d800004007388 */ /* 0x0003e20000000400 */
[----:B------:R-:W-:Y:S01]  /*7650*/  IMAD R111, R111, 0x186, RZ ;  /* 0x000001866f6f7824 */ /* 0x000fe200078e02ff */
[----:B------:R-:W5:Y:S02]  /*7660*/  LDC R34, c[0x0][0x248] ;  /* 0x00009200ff227b82 */ /* 0x000f640000000800 */
[----:B------:R1:W5:Y:S01]  /*7670*/  LDG.E.U16 R222, desc[UR60][R6.64] ;  /* 0x0000003c06de7981 */ /* 0x000362000c1e1500 */
[-C--:B------:R-:W-:Y:S01]  /*7680*/  LEA.HI.X.SX32 R219, R5, R121.reuse, 0x1, P1 ;  /* 0x0000007905db7211 */ /* 0x080fe200008f0eff */
[C---:B------:R-:W-:Y:S01]  /*7690*/  IMAD R5, R26.reuse, 0x4f, RZ ;  /* 0x0000004f1a057824 */ /* 0x040fe200078e02ff */
[-C--:B------:R-:W-:Y:S01]  /*76a0*/  LEA.HI.X.SX32 R221, R3, R121.reuse, 0x1, P0 ;  /* 0x0000007903dd7211 */ /* 0x080fe200000f0eff */
[C---:B------:R-:W-:Y:S01]  /*76b0*/  IMAD R13, R26.reuse, 0xae, RZ ;  /* 0x000000ae1a0d7824 */ /* 0x040fe200078e02ff */
[----:B------:R4:W5:Y:S01]  /*76c0*/  LDG.E.U16 R3, desc[UR60][R212.64] ;  /* 0x0000003cd4037981 */ /* 0x000962000c1e1500 */
[----:B---3--:R-:W-:Y:S01]  /*76d0*/  IMAD R115, R115, 0x18c, RZ ;  /* 0x0000018c73737824 */ /* 0x008fe200078e02ff */
[----:B------:R-:W3:Y:S02]  /*76e0*/  LDC R32, c[0x0][0x248] ;  /* 0x00009200ff207b82 */ /* 0x000ee40000000800 */
[----:B-1----:R1:W3:Y:S01]  /*76f0*/  LDG.E.U16 R0, desc[UR60][R8.64] ;  /* 0x0000003c08007981 */ /* 0x0022e2000c1e1500 */
[C---:B------:R-:W-:Y:S01]  /*7700*/  IMAD R7, R26.reuse, 0x4b, RZ ;  /* 0x0000004b1a077824 */ /* 0x040fe200078e02ff */
[-C--:B------:R-:W-:Y:S01]  /*7710*/  IADD3 R10, P0, R21, R120.reuse, RZ ;  /* 0x00000078150a7210 */ /* 0x080fe20007f1e0ff */
[C---:B------:R-:W-:Y:S01]  /*7720*/  IMAD R6, R26.reuse, 0xc6, RZ ;  /* 0x000000c61a067824 */ /* 0x040fe200078e02ff */
[----:B------:R-:W3:Y:S02]  /*7730*/  LDG.E.U16 R188, desc[UR60][R188.64] ;  /* 0x0000003cbcbc7981 */ /* 0x000ee4000c1e1500 */
[-C--:B------:R-:W-:Y:S01]  /*7740*/  LEA.HI.X.SX32 R217, R7, R121.reuse, 0x1, P2 ;  /* 0x0000007907d97211 */ /* 0x080fe200010f0eff */
[----:B------:R-:W-:Y:S01]  /*7750*/  IMAD R7, R26, 0x53, RZ ;  /* 0x000000531a077824 */ /* 0x000fe200078e02ff */
[-C--:B----4-:R-:W-:Y:S01]  /*7760*/  IADD3 R212, P1, R17, R120.reuse, RZ ;  /* 0x0000007811d47210 */ /* 0x090fe20007f3e0ff */
[----:B------:R-:W-:Y:S01]  /*7770*/  IMAD R38, R38, 0x10e, RZ ;  /* 0x0000010e26267824 */ /* 0x000fe200078e02ff */
[----:B------:R-:W4:Y:S01]  /*7780*/  LDG.E.U16 R234, desc[UR60][R234.64] ;  /* 0x0000003ceaea7981 */ /* 0x000f22000c1e1500 */
[C---:B-1----:R-:W-:Y:S01]  /*7790*/  IMAD R9, R26.reuse, 0xb6, RZ ;  /* 0x000000b61a097824 */ /* 0x042fe200078e02ff */
[-C--:B------:R-:W-:Y:S01]  /*77a0*/  LEA.HI.X.SX32 R11, R5, R121.reuse, 0x1, P0 ;  /* 0x00000079050b7211 */ /* 0x080fe200000f0eff */
[C---:B------:R-:W-:Y:S01]  /*77b0*/  IMAD R5, R26.reuse, 0x5b, RZ ;  /* 0x0000005b1a057824 */ /* 0x040fe200078e02ff */
[-C--:B------:R-:W-:Y:S01]  /*77c0*/  LEA.HI.X.SX32 R213, R7, R121.reuse, 0x1, P1 ;  /* 0x0000007907d57211 */ /* 0x080fe200008f0eff */
[C---:B------:R-:W-:Y:S01]  /*77d0*/  IMAD R7, R26.reuse, 0xbe, RZ ;  /* 0x000000be1a077824 */ /* 0x040fe200078e02ff */
[-C--:B------:R-:W-:Y:S01]  /*77e0*/  IADD3 R210, P2, R13, R120.reuse, RZ ;  /* 0x000000780dd27210 */ /* 0x080fe20007f5e0ff */
[----:B------:R1:W4:Y:S01]  /*77f0*/  LDG.E.U16 R214, desc[UR60][R10.64] ;  /* 0x0000003c0ad67981 */ /* 0x000322000c1e1500 */
[-C--:B------:R-:W-:Y:S01]  /*7800*/  IADD3 R208, P0, R9, R120.reuse, RZ ;  /* 0x0000007809d07210 */ /* 0x080fe20007f1e0ff */
[C---:B------:R-:W-:Y:S01]  /*7810*/  IMAD R31, R26.reuse, 0x7f, RZ ;  /* 0x0000007f1a1f7824 */ /* 0x040fe200078e02ff */
[-C--:B------:R-:W-:Y:S01]  /*7820*/  LEA.HI.X.SX32 R211, R15, R121.reuse, 0x1, P2 ;  /* 0x000000790fd37211 */ /* 0x080fe200010f0eff */
[C---:B------:R-:W-:Y:S01]  /*7830*/  IMAD R15, R26.reuse, 0xd6, RZ ;  /* 0x000000d61a0f7824 */ /* 0x040fe200078e02ff */
[-C--:B------:R-:W-:Y:S01]  /*7840*/  LEA.HI.X.SX32 R209, R5, R121.reuse, 0x1, P0 ;  /* 0x0000007905d17211 */ /* 0x080fe200000f0eff */
[----:B------:R-:W-:Y:S01]  /*7850*/  IMAD R5, R26, 0xce, RZ ;  /* 0x000000ce1a057824 */ /* 0x000fe200078e02ff */
[-C--:B------:R-:W-:Y:S01]  /*7860*/  IADD3 R206, P0, R7, R120.reuse, RZ ;  /* 0x0000007807ce7210 */ /* 0x080fe20007f1e0ff */
[----:B------:R-:W-:Y:S01]  /*7870*/  IMAD R37, R37, 0x10c, RZ ;  /* 0x0000010c25257824 */ /* 0x000fe200078e02ff */
[-C--:B------:R-:W-:Y:S01]  /*7880*/  IADD3 R204, P1, R6, R120.reuse, RZ ;  /* 0x0000007806cc7210 */ /* 0x080fe20007f3e0ff */
[----:B-1----:R-:W-:Y:S01]  /*7890*/  IMAD R11, R26, 0x6b, RZ ;  /* 0x0000006b1a0b7824 */ /* 0x002fe200078e02ff */
[-C--:B------:R-:W-:Y:S01]  /*78a0*/  LEA.HI.X.SX32 R207, R19, R121.reuse, 0x1, P0 ;  /* 0x0000007913cf7211 */ /* 0x080fe200000f0eff */
[----:B0-----:R-:W-:Y:S01]  /*78b0*/  IMAD R42, R42, 0x116, RZ ;  /* 0x000001162a2a7824 */ /* 0x001fe200078e02ff */
[-C--:B------:R-:W-:Y:S01]  /*78c0*/  LEA.HI.X.SX32 R205, R25, R121.reuse, 0x1, P1 ;  /* 0x0000007919cd7211 */ /* 0x080fe200008f0eff */
[C---:B------:R-:W-:Y:S01]  /*78d0*/  IMAD R25, R26.reuse, 0xee, RZ ;  /* 0x000000ee1a197824 */ /* 0x040fe200078e02ff */
[-C--:B------:R-:W-:Y:S01]  /*78e0*/  IADD3 R202, P2, R5, R120.reuse, RZ ;  /* 0x0000007805ca7210 */ /* 0x080fe20007f5e0ff */
[C---:B------:R-:W-:Y:S01]  /*78f0*/  IMAD R19, R26.reuse, 0xe6, RZ ;  /* 0x000000e61a137824 */ /* 0x040fe200078e02ff */
[-C--:B------:R-:W-:Y:S01]  /*7900*/  IADD3 R200, P0, R15, R120.reuse, RZ ;  /* 0x000000780fc87210 */ /* 0x080fe20007f1e0ff */
[C---:B------:R-:W-:Y:S01]  /*7910*/  IMAD R237, R26.reuse, 0x106, RZ ;  /* 0x000001061aed7824 */ /* 0x040fe200078e02ff */
[-C--:B------:R-:W-:Y:S01]  /*7920*/  LEA.HI.X.SX32 R203, R27, R121.reuse, 0x1, P2 ;  /* 0x000000791bcb7211 */ /* 0x080fe200010f0eff */
[----:B--2---:R-:W-:Y:S01]  /*7930*/  IMAD R43, R43, 0x11c, RZ ;  /* 0x0000011c2b2b7824 */ /* 0x004fe200078e02ff */
[-C--:B------:R-:W-:Y:S01]  /*7940*/  LEA.HI.X.SX32 R201, R11, R121.reuse, 0x1, P0 ;  /* 0x000000790bc97211 */ /* 0x080fe200000f0eff */
[C---:B------:R-:W-:Y:S01]  /*7950*/  IMAD R11, R26.reuse, 0x6f, RZ ;  /* 0x0000006f1a0b7824 */ /* 0x040fe200078e02ff */
[-C--:B------:R-:W-:Y:S01]  /*7960*/  IADD3 R192, P2, R25, R120.reuse, RZ ;  /* 0x0000007819c07210 */ /* 0x080fe20007f5e0ff */
[----:B------:R-:W-:Y:S01]  /*7970*/  IMAD R27, R26, 0x73, RZ ;  /* 0x000000731a1b7824 */ /* 0x000fe200078e02ff */
[-C--:B------:R-:W-:Y:S01]  /*7980*/  IADD3 R198, P0, R18, R120.reuse, RZ ;  /* 0x0000007812c67210 */ /* 0x080fe20007f1e0ff */
[----:B------:R-:W0:Y:S01]  /*7990*/  LDC R8, c[0x0][0x248] ;  /* 0x00009200ff087b82 */ /* 0x000e220000000800 */
[-C--:B------:R-:W-:Y:S01]  /*79a0*/  LEA.HI.X.SX32 R193, R29, R121.reuse, 0x1, P2 ;  /* 0x000000791dc17211 */ /* 0x080fe200010f0eff */
[----:B------:R-:W-:Y:S01]  /*79b0*/  IMAD R29, R26, 0x7b, RZ ;  /* 0x0000007b1a1d7824 */ /* 0x000fe200078e02ff */
[----:B------:R-:W-:Y:S01]  /*79c0*/  LEA.HI.X.SX32 R199, R11, R121, 0x1, P0 ;  /* 0x000000790bc77211 */ /* 0x000fe200000f0eff */
[----:B------:R1:W2:Y:S01]  /*79d0*/  LDG.E.U16 R194, desc[UR60][R194.64] ;  /* 0x0000003cc2c27981 */ /* 0x0002a2000c1e1500 */
[----:B------:R-:W-:-:S02]  /*79e0*/  IADD3 R190, P0, R28, R120, RZ ;  /* 0x000000781cbe7210 */ /* 0x000fc40007f1e0ff */
[C---:B------:R-:W-:Y:S01]  /*79f0*/  SHF.L.U32 R11, R26.reuse, 0x2, RZ ;  /* 0x000000021a0b7819 */ /* 0x040fe200000006ff */
[----:B------:R-:W0:Y:S01]  /*7a00*/  LDC R10, c[0x0][0x248] ;  /* 0x00009200ff0a7b82 */ /* 0x000e220000000800 */
[-C--:B------:R-:W-:Y:S01]  /*7a10*/  LEA.HI.X.SX32 R191, R29, R121.reuse, 0x1, P0 ;  /* 0x000000791dbf7211 */ /* 0x080fe200000f0eff */
[----:B------:R-:W2:Y:S01]  /*7a20*/  LDG.E.U16 R228, desc[UR60][R228.64] ;  /* 0x0000003ce4e47981 */ /* 0x000ea2000c1e1500 */
[-C--:B------:R-:W-:Y:S02]  /*7a30*/  LEA R224, P0, R225, R120.reuse, 0x3 ;  /* 0x00000078e1e07211 */ /* 0x080fe400078018ff */
[-C--:B------:R-:W-:Y:S01]  /*7a40*/  IADD3 R196, P1, R19, R120.reuse, RZ ;  /* 0x0000007813c47210 */ /* 0x080fe20007f3e0ff */
[C---:B------:R-:W-:Y:S01]  /*7a50*/  IMAD R29, R26.reuse, 0x8b, RZ ;  /* 0x0000008b1a1d7824 */ /* 0x040fe200078e02ff */
[-C--:B------:R-:W-:Y:S01]  /*7a60*/  LEA.HI.X.SX32 R225, R11, R121.reuse, 0x1, P0 ;  /* 0x000000790be17211 */ /* 0x080fe200000f0eff */
[----:B------:R-:W-:Y:S01]  /*7a70*/  IMAD R11, R26, 0x87, RZ ;  /* 0x000000871a0b7824 */ /* 0x000fe200078e02ff */
[-C--:B------:R-:W-:Y:S01]  /*7a80*/  IADD3 R180, P0, R38, R120.reuse, RZ ;  /* 0x0000007826b47210 */ /* 0x080fe20007f1e0ff */
[----:B------:R-:W0:Y:S01]  /*7a90*/  LDC R189, c[0x0][0x248] ;  /* 0x00009200ffbd7b82 */ /* 0x000e220000000800 */
[-C--:B------:R-:W-:Y:S01]  /*7aa0*/  LEA.HI.X.SX32 R197, R27, R121.reuse, 0x1, P1 ;  /* 0x000000791bc57211 */ /* 0x080fe200008f0eff */
[C---:B------:R-:W-:Y:S01]  /*7ab0*/  IMAD R27, R26.reuse, 0xfe, RZ ;  /* 0x000000fe1a1b7824 */ /* 0x040fe200078e02ff */
[-C--:B------:R-:W-:Y:S01]  /*7ac0*/  LEA.HI.X.SX32 R181, R11, R121.reuse, 0x1, P0 ;  /* 0x000000790bb57211 */ /* 0x080fe200000f0eff */
[C---:B------:R-:W-:Y:S01]  /*7ad0*/  IMAD R11, R26.reuse, 0x8f, RZ ;  /* 0x0000008f1a0b7824 */ /* 0x040fe200078e02ff */
[-C--:B------:R-:W-:Y:S01]  /*7ae0*/  IADD3 R174, P0, R47, R120.reuse, RZ ;  /* 0x000000782fae7210 */ /* 0x080fe20007f1e0ff */
[----:B------:R1:W4:Y:S01]  /*7af0*/  LDG.E.U16 R224, desc[UR60][R224.64] ;  /* 0x0000003ce0e07981 */ /* 0x000322000c1e1500 */
[-C--:B------:R-:W-:Y:S01]  /*7b00*/  IADD3 R186, P1, R27, R120.reuse, RZ ;  /* 0x000000781bba7210 */ /* 0x080fe20007f3e0ff */
[----:B-1----:R-:W1:Y:S01]  /*7b10*/  LDC R195, c[0x0][0x248] ;  /* 0x00009200ffc37b82 */ /* 0x002e620000000800 */
[-C--:B------:R-:W-:Y:S01]  /*7b20*/  LEA.HI.X.SX32 R175, R11, R121.reuse, 0x1, P0 ;  /* 0x000000790baf7211 */ /* 0x080fe200000f0eff */
[----:B------:R-:W-:Y:S01]  /*7b30*/  IMAD R11, R26, 0x93, RZ ;  /* 0x000000931a0b7824 */ /* 0x000fe200078e02ff */
[----:B------:R-:W-:Y:S01]  /*7b40*/  LEA.HI.X.SX32 R187, R31, R121, 0x1, P1 ;  /* 0x000000791fbb7211 */ /* 0x000fe200008f0eff */
[----:B------:R-:W2:Y:S01]  /*7b50*/  LDG.E.U16 R196, desc[UR60][R196.64] ;  /* 0x0000003cc4c47981 */ /* 0x000ea2000c1e1500 */
[----:B------:R-:W-:-:S02]  /*7b60*/  IADD3 R182, P1, R37, R120, RZ ;  /* 0x0000007825b67210 */ /* 0x000fc40007f3e0ff */
[-C--:B------:R-:W-:Y:S01]  /*7b70*/  IADD3 R172, P0, R51, R120.reuse, RZ ;  /* 0x0000007833ac7210 */ /* 0x080fe20007f1e0ff */
[----:B------:R0:W4:Y:S01]  /*7b80*/  LDG.E.U16 R186, desc[UR60][R186.64] ;  /* 0x0000003cbaba7981 */ /* 0x000122000c1e1500 */
[-C--:B------:R-:W-:Y:S01]  /*7b90*/  LEA.HI.X.SX32 R183, R35, R121.reuse, 0x1, P1 ;  /* 0x0000007923b77211 */ /* 0x080fe200008f0eff */
[----:B------:R-:W1:Y:S01]  /*7ba0*/  LDC R225, c[0x0][0x248] ;  /* 0x00009200ffe17b82 */ /* 0x000e620000000800 */
[-C--:B------:R-:W-:Y:S01]  /*7bb0*/  LEA.HI.X.SX32 R173, R11, R121.reuse, 0x1, P0 ;  /* 0x000000790bad7211 */ /* 0x080fe200000f0eff */
[----:B------:R-:W-:Y:S01]  /*7bc0*/  IMAD R11, R26, 0x9b, RZ ;  /* 0x0000009b1a0b7824 */ /* 0x000fe200078e02ff */
[-C--:B------:R-:W-:Y:S01]  /*7bd0*/  IADD3 R178, P1, R42, R120.reuse, RZ ;  /* 0x000000782ab27210 */ /* 0x080fe20007f3e0ff */
[----:B------:R-:W4:Y:S01]  /*7be0*/  LDG.E.U16 R232, desc[UR60][R232.64] ;  /* 0x0000003ce8e87981 */ /* 0x000f22000c1e1500 */
[-C--:B------:R-:W-:Y:S02]  /*7bf0*/  IADD3 R166, P0, R62, R120.reuse, RZ ;  /* 0x000000783ea67210 */ /* 0x080fe40007f1e0ff */
[-C--:B------:R-:W-:Y:S01]  /*7c00*/  LEA.HI.X.SX32 R179, R29, R121.reuse, 0x1, P1 ;  /* 0x000000791db37211 */ /* 0x080fe200008f0eff */
[----:B0-----:R-:W0:Y:S01]  /*7c10*/  LDC R187, c[0x0][0x248] ;  /* 0x00009200ffbb7b82 */ /* 0x001e220000000800 */
[----:B------:R-:W-:Y:S01]  /*7c20*/  IADD3 R170, P1, R55, R120, RZ ;  /* 0x0000007837aa7210 */ /* 0x000fe20007f3e0ff */
[----:B------:R-:W4:Y:S01]  /*7c30*/  LDG.E.U16 R230, desc[UR60][R230.64] ;  /* 0x0000003ce6e67981 */ /* 0x000f22000c1e1500 */
[----:B------:R-:W-:-:S02]  /*7c40*/  LEA.HI.X.SX32 R167, R11, R121, 0x1, P0 ;  /* 0x000000790ba77211 */ /* 0x000fc400000f0eff */
[-C--:B------:R-:W-:Y:S01]  /*7c50*/  IADD3 R164, P0, R63, R120.reuse, RZ ;  /* 0x000000783fa47210 */ /* 0x080fe20007f1e0ff */
[C---:B------:R-:W-:Y:S01]  /*7c60*/  IMAD R11, R26.reuse, 0x9f, RZ ;  /* 0x0000009f1a0b7824 */ /* 0x040fe200078e02ff */
[-C--:B------:R-:W-:Y:S01]  /*7c70*/  IADD3 R184, P2, R237, R120.reuse, RZ ;  /* 0x00000078edb87210 */ /* 0x080fe20007f5e0ff */
[C---:B------:R-:W-:Y:S01]  /*7c80*/  IMAD R29, R26.reuse, 0x97, RZ ;  /* 0x000000971a1d7824 */ /* 0x040fe200078e02ff */
[-C--:B------:R-:W-:Y:S01]  /*7c90*/  LEA.HI.X.SX32 R171, R23, R121.reuse, 0x1, P1 ;  /* 0x0000007917ab7211 */ /* 0x080fe200008f0eff */
[----:B------:R-:W0:Y:S01]  /*7ca0*/  LDC R235, c[0x0][0x248] ;  /* 0x00009200ffeb7b82 */ /* 0x000e220000000800 */
[-C--:B------:R-:W-:Y:S01]  /*7cb0*/  IADD3 R162, P1, R67, R120.reuse, RZ ;  /* 0x0000007843a27210 */ /* 0x080fe20007f3e0ff */
[----:B------:R-:W4:Y:S01]  /*7cc0*/  LDG.E.U16 R198, desc[UR60][R198.64] ;  /* 0x0000003cc6c67981 */ /* 0x000f22000c1e1500 */
[-C--:B------:R-:W-:Y:S02]  /*7cd0*/  LEA.HI.X.SX32 R165, R21, R121.reuse, 0x1, P0 ;  /* 0x0000007915a57211 */ /* 0x080fe400000f0eff */
[-C--:B------:R-:W-:Y:S01]  /*7ce0*/  IADD3 R158, P0, R77, R120.reuse, RZ ;  /* 0x000000784d9e7210 */ /* 0x080fe20007f1e0ff */
[----:B------:R-:W4:Y:S01]  /*7cf0*/  LDG.E.U16 R242, desc[UR60][R242.64] ;  /* 0x0000003cf2f27981 */ /* 0x000f22000c1e1500 */
[-C--:B------:R-:W-:Y:S01]  /*7d00*/  LEA.HI.X.SX32 R185, R33, R121.reuse, 0x1, P2 ;  /* 0x0000007921b97211 */ /* 0x080fe200010f0eff */
[----:B------:R-:W0:Y:S01]  /*7d10*/  LDC R229, c[0x0][0x248] ;  /* 0x00009200ffe57b82 */ /* 0x000e220000000800 */
[-C--:B------:R-:W-:Y:S01]  /*7d20*/  IADD3 R176, P2, R43, R120.reuse, RZ ;  /* 0x000000782bb07210 */ /* 0x080fe20007f5e0ff */
[C---:B------:R-:W-:Y:S01]  /*7d30*/  IMAD R23, R26.reuse, 0xa3, RZ ;  /* 0x000000a31a177824 */ /* 0x040fe200078e02ff */
[-C--:B------:R-:W-:Y:S01]  /*7d40*/  LEA.HI.X.SX32 R163, R11, R121.reuse, 0x1, P1 ;  /* 0x000000790ba37211 */ /* 0x080fe200008f0eff */
[C---:B------:R-:W-:Y:S01]  /*7d50*/  IMAD R11, R26.reuse, 0xa7, RZ ;  /* 0x000000a71a0b7824 */ /* 0x040fe200078e02ff */
[-C--:B------:R-:W-:Y:S01]  /*7d60*/  LEA.HI.X.SX32 R159, R17, R121.reuse, 0x1, P0 ;  /* 0x00000079119f7211 */ /* 0x080fe200000f0eff */
[----:B------:R1:W4:Y:S01]  /*7d70*/  LDG.E.U16 R164, desc[UR60][R164.64] ;  /* 0x0000003ca4a47981 */ /* 0x000322000c1e1500 */
[-C--:B------:R-:W-:Y:S01]  /*7d80*/  IADD3 R156, P0, R75, R120.reuse, RZ ;  /* 0x000000784b9c7210 */ /* 0x080fe20007f1e0ff */
[----:B------:R-:W0:Y:S01]  /*7d90*/  LDC R197, c[0x0][0x248] ;  /* 0x00009200ffc57b82 */ /* 0x000e220000000800 */
[-C--:B------:R-:W-:Y:S01]  /*7da0*/  LEA.HI.X.SX32 R177, R39, R121.reuse, 0x1, P2 ;  /* 0x0000007927b17211 */ /* 0x080fe200010f0eff */
[----:B------:R-:W-:Y:S01]  /*7db0*/  IMAD R17, R26, 0xab, RZ ;  /* 0x000000ab1a117824 */ /* 0x000fe200078e02ff */
[-C--:B------:R-:W-:Y:S01]  /*7dc0*/  IADD3 R168, P2, R58, R120.reuse, RZ ;  /* 0x000000783aa87210 */ /* 0x080fe20007f5e0ff */
[----:B------:R-:W-:Y:S01]  /*7dd0*/  IMAD R189, R189, 0x1bc, RZ ;  /* 0x000001bcbdbd7824 */ /* 0x000fe200078e02ff */
[-C--:B------:R-:W-:Y:S01]  /*7de0*/  LEA.HI.X.SX32 R157, R11, R121.reuse, 0x1, P0 ;  /* 0x000000790b9d7211 */ /* 0x080fe200000f0eff */
[C---:B------:R-:W-:Y:S01]  /*7df0*/  IMAD R11, R26.reuse, 0xaf, RZ ;  /* 0x000000af1a0b7824 */ /* 0x040fe200078e02ff */
[-C--:B------:R-:W-:Y:S01]  /*7e00*/  IADD3 R150, P0, R87, R120.reuse, RZ ;  /* 0x0000007857967210 */ /* 0x080fe20007f1e0ff */
[----:B-1----:R-:W1:Y:S01]  /*7e10*/  LDC R165, c[0x0][0x248] ;  /* 0x00009200ffa57b82 */ /* 0x002e620000000800 */
[-C--:B------:R-:W-:Y:S01]  /*7e20*/  LEA.HI.X.SX32 R169, R29, R121.reuse, 0x1, P2 ;  /* 0x000000791da97211 */ /* 0x080fe200010f0eff */
[----:B------:R-:W-:Y:S01]  /*7e30*/  IMAD R21, R26, 0xd7, RZ ;  /* 0x000000d71a157824 */ /* 0x000fe200078e02ff */
[-C--:B------:R-:W-:Y:S01]  /*7e40*/  IADD3 R160, P2, R71, R120.reuse, RZ ;  /* 0x0000007847a07210 */ /* 0x080fe20007f5e0ff */
[----:B------:R-:W-:Y:S01]  /*7e50*/  IMAD R225, R225, 0x1c6, RZ ;  /* 0x000001c6e1e17824 */ /* 0x000fe200078e02ff */
[-C--:B------:R-:W-:Y:S01]  /*7e60*/  IADD3 R154, P1, R82, R120.reuse, RZ ;  /* 0x00000078529a7210 */ /* 0x080fe20007f3e0ff */
[----:B------:R-:W-:Y:S01]  /*7e70*/  IMAD R195, R195, 0x1cc, RZ ;  /* 0x000001ccc3c37824 */ /* 0x000fe200078e02ff */
[-C--:B------:R-:W-:Y:S01]  /*7e80*/  LEA.HI.X.SX32 R151, R11, R121.reuse, 0x1, P0 ;  /* 0x000000790b977211 */ /* 0x080fe200000f0eff */
[----:B------:R-:W-:Y:S01]  /*7e90*/  IMAD R11, R26, 0xb3, RZ ;  /* 0x000000b31a0b7824 */ /* 0x000fe200078e02ff */
[-C--:B------:R-:W-:Y:S01]  /*7ea0*/  LEA.HI.X.SX32 R161, R23, R121.reuse, 0x1, P2 ;  /* 0x0000007917a17211 */ /* 0x080fe200010f0eff */
[----:B------:R-:W1:Y:S01]  /*7eb0*/  LDC R233, c[0x0][0x248] ;  /* 0x00009200ffe97b82 */ /* 0x000e620000000800 */
[----:B------:R-:W-:Y:S01]  /*7ec0*/  LEA.HI.X.SX32 R155, R17, R121, 0x1, P1 ;  /* 0x00000079119b7211 */ /* 0x000fe200008f0eff */
[----:B------:R0:W4:Y:S01]  /*7ed0*/  LDG.E.U16 R150, desc[UR60][R150.64] ;  /* 0x0000003c96967981 */ /* 0x000122000c1e1500 */
[----:B------:R-:W-:-:S02]  /*7ee0*/  IADD3 R148, P0, R91, R120, RZ ;  /* 0x000000785b947210 */ /* 0x000fc40007f1e0ff */
[-C--:B------:R-:W-:Y:S01]  /*7ef0*/  IADD3 R152, P2, R83, R120.reuse, RZ ;  /* 0x0000007853987210 */ /* 0x080fe20007f5e0ff */
[C---:B------:R-:W-:Y:S01]  /*7f00*/  IMAD R17, R26.reuse, 0xbb, RZ ;  /* 0x000000bb1a117824 */ /* 0x040fe200078e02ff */
[-C--:B------:R-:W-:Y:S01]  /*7f10*/  IADD3 R146, P1, R95, R120.reuse, RZ ;  /* 0x000000785f927210 */ /* 0x080fe20007f3e0ff */
[----:B------:R-:W1:Y:S01]  /*7f20*/  LDC R231, c[0x0][0x248] ;  /* 0x00009200ffe77b82 */ /* 0x000e620000000800 */
[-C--:B------:R-:W-:Y:S01]  /*7f30*/  LEA.HI.X.SX32 R149, R11, R121.reuse, 0x1, P0 ;  /* 0x000000790b957211 */ /* 0x080fe200000f0eff */
[----:B0-----:R-:W-:Y:S01]  /*7f40*/  IMAD R187, R187, 0x1be, RZ ;  /* 0x000001bebbbb7824 */ /* 0x001fe200078e02ff */
[-C--:B------:R-:W-:Y:S01]  /*7f50*/  LEA.HI.X.SX32 R153, R13, R121.reuse, 0x1, P2 ;  /* 0x000000790d997211 */ /* 0x080fe200010f0eff */
[----:B------:R-:W-:Y:S01]  /*7f60*/  IMAD R13, R26, 0xb7, RZ ;  /* 0x000000b71a0d7824 */ /* 0x000fe200078e02ff */
[-C--:B------:R-:W-:Y:S01]  /*7f70*/  LEA.HI.X.SX32 R147, R9, R121.reuse, 0x1, P1 ;  /* 0x0000007909937211 */ /* 0x080fe200008f0eff */
[----:B------:R0:W4:Y:S01]  /*7f80*/  LDG.E.U16 R148, desc[UR60][R148.64] ;  /* 0x0000003c94947981 */ /* 0x000122000c1e1500 */
[-C--:B------:R-:W-:Y:S01]  /*7f90*/  IADD3 R140, P1, R103, R120.reuse, RZ ;  /* 0x00000078678c7210 */ /* 0x080fe20007f3e0ff */
[----:B------:R-:W0:Y:S01]  /*7fa0*/  LDC R151, c[0x0][0x248] ;  /* 0x00009200ff977b82 */ /* 0x000e220000000800 */
[-C--:B------:R-:W-:Y:S01]  /*7fb0*/  IADD3 R144, P0, R98, R120.reuse, RZ ;  /* 0x0000007862907210 */ /* 0x080fe20007f1e0ff */
[----:B-1----:R-:W-:Y:S01]  /*7fc0*/  IMAD R165, R165, 0x1b6, RZ ;  /* 0x000001b6a5a57824 */ /* 0x002fe200078e02ff */
[-C--:B------:R-:W-:Y:S01]  /*7fd0*/  LEA.HI.X.SX32 R141, R7, R121.reuse, 0x1, P1 ;  /* 0x00000079078d7211 */ /* 0x080fe200008f0eff */
[C---:B------:R-:W-:Y:S01]  /*7fe0*/  IMAD R7, R26.reuse, 0xbf, RZ ;  /* 0x000000bf1a077824 */ /* 0x040fe200078e02ff */
[-C--:B------:R-:W-:Y:S01]  /*7ff0*/  LEA.HI.X.SX32 R145, R13, R121.reuse, 0x1, P0 ;  /* 0x000000790d917211 */ /* 0x080fe200000f0eff */
[----:B------:R-:W4:Y:S02]  /*8000*/  LDG.E.U16 R240, desc[UR60][R240.64] ;  /* 0x0000003cf0f07981 */ /* 0x000f24000c1e1500 */
[----:B0-----:R-:W0:Y:S01]  /*8010*/  LDC R149, c[0x0][0x248] ;  /* 0x00009200ff957b82 */ /* 0x001e220000000800 */
[-C--:B------:R-:W-:Y:S01]  /*8020*/  IADD3 R138, P0, R107, R120.reuse, RZ ;  /* 0x000000786b8a7210 */ /* 0x080fe20007f1e0ff */
[----:B------:R-:W2:Y:S03]  /*8030*/  LDG.E.U16 R204, desc[UR60][R204.64] ;  /* 0x0000003ccccc7981 */ /* 0x000ea6000c1e1500 */
[-C--:B------:R-:W-:Y:S01]  /*8040*/  LEA.HI.X.SX32 R139, R7, R121.reuse, 0x1, P0 ;  /* 0x00000079078b7211 */ /* 0x080fe200000f0eff */
[----:B------:R-:W-:Y:S01]  /*8050*/  IMAD R7, R26, 0xc7, RZ ;  /* 0x000000c71a077824 */ /* 0x000fe200078e02ff */
[-C--:B------:R-:W-:Y:S01]  /*8060*/  IADD3 R132, P0, R118, R120.reuse, RZ ;  /* 0x0000007876847210 */ /* 0x080fe20007f1e0ff */
[----:B------:R-:W1:Y:S01]  /*8070*/  LDC R199, c[0x0][0x248] ;  /* 0x00009200ffc77b82 */ /* 0x000e620000000800 */
[-C--:B------:R-:W-:Y:S01]  /*8080*/  IADD3 R142, P2, R102, R120.reuse, RZ ;  /* 0x00000078668e7210 */ /* 0x080fe20007f5e0ff */
[C---:B------:R-:W-:Y:S01]  /*8090*/  IMAD R9, R26.reuse, 0xc3, RZ ;  /* 0x000000c31a097824 */ /* 0x040fe200078e02ff */
[-C--:B------:R-:W-:Y:S01]  /*80a0*/  LEA.HI.X.SX32 R133, R7, R121.reuse, 0x1, P0 ;  /* 0x0000007907857211 */ /* 0x080fe200000f0eff */
[----:B------:R0:W4:Y:S01]  /*80b0*/  LDG.E.U16 R140, desc[UR60][R140.64] ;  /* 0x0000003c8c8c7981 */ /* 0x000122000c1e1500 */
[-C--:B------:R-:W-:Y:S01]  /*80c0*/  LEA.HI.X.SX32 R143, R17, R121.reuse, 0x1, P2 ;  /* 0x00000079118f7211 */ /* 0x080fe200010f0eff */
[----:B------:R-:W-:Y:S01]  /*80d0*/  IMAD R7, R26, 0xcb, RZ ;  /* 0x000000cb1a077824 */ /* 0x000fe200078e02ff */
[-C--:B------:R-:W-:Y:S01]  /*80e0*/  IADD3 R136, P1, R111, R120.reuse, RZ ;  /* 0x000000786f887210 */ /* 0x080fe20007f3e0ff */
[----:B------:R0:W4:Y:S01]  /*80f0*/  LDG.E.U16 R132, desc[UR60][R132.64] ;  /* 0x0000003c84847981 */ /* 0x000122000c1e1500 */
[-C--:B------:R-:W-:Y:S01]  /*8100*/  IADD3 R134, P2, R115, R120.reuse, RZ ;  /* 0x0000007873867210 */ /* 0x080fe20007f5e0ff */
[----:B------:R-:W-:Y:S01]  /*8110*/  IMAD R151, R151, 0x1ae, RZ ;  /* 0x000001ae97977824 */ /* 0x000fe200078e02ff */
[-C--:B------:R-:W-:Y:S01]  /*8120*/  IADD3 R12, P0, R126, R120.reuse, RZ ;  /* 0x000000787e0c7210 */ /* 0x080fe20007f1e0ff */
[----:B------:R-:W-:Y:S01]  /*8130*/  IMAD R235, R235, 0x1ce, RZ ;  /* 0x000001ceebeb7824 */ /* 0x000fe200078e02ff */
[----:B------:R-:W1:Y:S01]  /*8140*/  LDC R243, c[0x0][0x248] ;  /* 0x00009200fff37b82 */ /* 0x000e620000000800 */
[----:B0-----:R-:W-:Y:S01]  /*8150*/  IMAD R141, R10, 0x1a6, RZ ;  /* 0x000001a60a8d7824 */ /* 0x001fe200078e02ff */
[-C--:B------:R-:W-:Y:S01]  /*8160*/  LEA.HI.X.SX32 R137, R9, R121.reuse, 0x1, P1 ;  /* 0x0000007909897211 */ /* 0x080fe200008f0eff */
[----:B------:R-:W-:Y:S01]  /*8170*/  IMAD R17, R26, 0xd3, RZ ;  /* 0x000000d31a117824 */ /* 0x000fe200078e02ff */
[----:B------:R-:W4:Y:S01]  /*8180*/  LDG.E.U16 R238, desc[UR60][R238.64] ;  /* 0x0000003ceeee7981 */ /* 0x000f22000c1e1500 */
[----:B------:R-:W-:Y:S01]  /*8190*/  IMAD R133, R8, 0x19e, RZ ;  /* 0x0000019e08857824 */ /* 0x000fe200078e02ff */
        /* <DEDUP_REMOVED lines=8> */
[-C--:B------:R-:W-:Y:S01]  /*8220*/  IADD3 R8, P0, R141, R120.reuse, RZ ;  /* 0x000000788d087210 */ /* 0x080fe20007f1e0ff */
[----:B------:R-:W-:Y:S01]  /*8230*/  IMAD R23, R26, 0xeb, RZ ;  /* 0x000000eb1a177824 */ /* 0x000fe200078e02ff */
[-C--:B------:R-:W-:Y:S01]  /*8240*/  LEA.HI.X.SX32 R7, R5, R121.reuse, 0x1, P1 ;  /* 0x0000007905077211 */ /* 0x080fe200008f0eff */
[----:B------:R-:W-:Y:S01]  /*8250*/  IMAD R197, R197, 0x1dc, RZ ;  /* 0x000001dcc5c57824 */ /* 0x000fe200078e02ff */
[-C--:B------:R-:W-:Y:S01]  /*8260*/  LEA.HI.X.SX32 R11, R9, R121.reuse, 0x1, P2 ;  /* 0x00000079090b7211 */ /* 0x080fe200010f0eff */
[----:B------:R1:W4:Y:S01]  /*8270*/  LDG.E.U16 R5, desc[UR60][R12.64] ;  /* 0x0000003c0c057981 */ /* 0x000322000c1e1500 */
[----:B------:R-:W-:Y:S01]  /*8280*/  LEA.HI.X.SX32 R9, R17, R121, 0x1, P0 ;  /* 0x0000007911097211 */ /* 0x000fe200000f0eff */
[----:B------:R-:W5:Y:S01]  /*8290*/  LDC R205, c[0x0][0x248] ;  /* 0x00009200ffcd7b82 */ /* 0x000f620000000800 */
[-C--:B------:R-:W-:Y:S01]  /*82a0*/  IADD3 R16, P0, R149, R120.reuse, RZ ;  /* 0x0000007895107210 */ /* 0x080fe20007f1e0ff */
[----:B------:R-:W4:Y:S01]  /*82b0*/  LDG.E.U16 R6, desc[UR60][R6.64] ;  /* 0x0000003c06067981 */ /* 0x000f22000c1e1500 */
[----:B------:R-:W-:-:S02]  /*82c0*/  IADD3 R14, P2, R165, R120, RZ ;  /* 0x00000078a50e7210 */ /* 0x000fc40007f5e0ff */
[-C--:B------:R-:W-:Y:S01]  /*82d0*/  LEA.HI.X.SX32 R17, R15, R121.reuse, 0x1, P0 ;  /* 0x000000790f117211 */ /* 0x080fe200000f0eff */
[----:B------:R-:W4:Y:S01]  /*82e0*/  LDG.E.U16 R8, desc[UR60][R8.64] ;  /* 0x0000003c08087981 */ /* 0x000f22000c1e1500 */
[----:B-1----:R-:W-:Y:S01]  /*82f0*/  IMAD R13, R26, 0xdb, RZ ;  /* 0x000000db1a0d7824 */ /* 0x002fe200078e02ff */
[-C--:B------:R-:W-:Y:S01]  /*8300*/  IADD3 R12, P0, R189, R120.reuse, RZ ;  /* 0x00000078bd0c7210 */ /* 0x080fe20007f1e0ff */
[----:B------:R-:W1:Y:S01]  /*8310*/  LDC R239, c[0x0][0x248] ;  /* 0x00009200ffef7b82 */ /* 0x000e620000000800 */
[----:B------:R-:W-:Y:S01]  /*8320*/  IMAD R233, R233, 0x1de, RZ ;  /* 0x000001dee9e97824 */ /* 0x000fe200078e02ff */
[----:B------:R0:W4:Y:S01]  /*8330*/  LDG.E.U16 R7, desc[UR60][R10.64] ;  /* 0x0000003c0a077981 */ /* 0x000122000c1e1500 */
[-C--:B------:R-:W-:Y:S02]  /*8340*/  LEA.HI.X.SX32 R15, R13, R121.reuse, 0x1, P2 ;  /* 0x000000790d0f7211 */ /* 0x080fe400010f0eff */
[----:B------:R-:W-:Y:S01]  /*8350*/  LEA.HI.X.SX32 R13, R18, R121, 0x1, P0 ;  /* 0x00000079120d7211 */ /* 0x000fe200000f0eff */
[----:B------:R0:W4:Y:S01]  /*8360*/  LDG.E.U16 R9, desc[UR60][R16.64] ;  /* 0x0000003c10097981 */ /* 0x000122000c1e1500 */
[----:B------:R-:W-:Y:S01]  /*8370*/  IMAD R231, R231, 0x1e6, RZ ;  /* 0x000001e6e7e77824 */ /* 0x000fe200078e02ff */
[----:B------:R-:W3:Y:S01]  /*8380*/  LDC R33, c[0x0][0x248] ;  /* 0x00009200ff217b82 */ /* 0x000ee20000000800 */
[----:B------:R-:W-:Y:S01]  /*8390*/  IMAD R199, R199, 0x1ec, RZ ;  /* 0x000001ecc7c77824 */ /* 0x000fe200078e02ff */
[----:B------:R-:W4:Y:S01]  /*83a0*/  LDG.E.U16 R248, desc[UR60][R248.64] ;  /* 0x0000003cf8f87981 */ /* 0x000f22000c1e1500 */
[----:B0-----:R-:W-:-:S02]  /*83b0*/  IADD3 R10, P1, R151, R120, RZ ;  /* 0x00000078970a7210 */ /* 0x001fc40007f3e0ff */
[-C--:B------:R-:W-:Y:S01]  /*83c0*/  IADD3 R20, P0, R187, R120.reuse, RZ ;  /* 0x00000078bb147210 */ /* 0x080fe20007f1e0ff */
[----:B------:R-:W4:Y:S01]  /*83d0*/  LDG.E.U16 R12, desc[UR60][R12.64] ;  /* 0x0000003c0c0c7981 */ /* 0x000f22000c1e1500 */
[-C--:B------:R-:W-:Y:S01]  /*83e0*/  LEA.HI.X.SX32 R11, R21, R121.reuse, 0x1, P1 ;  /* 0x00000079150b7211 */ /* 0x080fe200008f0eff */
[C---:B------:R-:W-:Y:S01]  /*83f0*/  IMAD R17, R26.reuse, 0xdf, RZ ;  /* 0x000000df1a117824 */ /* 0x040fe200078e02ff */
[-C--:B------:R-:W-:Y:S01]  /*8400*/  IADD3 R18, P2, R195, R120.reuse, RZ ;  /* 0x00000078c3127210 */ /* 0x080fe20007f5e0ff */
[C---:B------:R-:W-:Y:S01]  /*8410*/  IMAD R29, R26.reuse, 0xf3, RZ ;  /* 0x000000f31a1d7824 */ /* 0x040fe200078e02ff */
[----:B------:R-:W0:Y:S01]  /*8420*/  LDC R35, c[0x0][0x248] ;  /* 0x00009200ff237b82 */ /* 0x000e220000000800 */
[----:B------:R-:W4:Y:S01]  /*8430*/  LDG.E.U16 R10, desc[UR60][R10.64] ;  /* 0x0000003c0a0a7981 */ /* 0x000f22000c1e1500 */
[-C--:B------:R-:W-:Y:S01]  /*8440*/  LEA.HI.X.SX32 R21, R17, R121.reuse, 0x1, P0 ;  /* 0x0000007911157211 */ /* 0x080fe200000f0eff */
[----:B------:R-:W-:Y:S01]  /*8450*/  IMAD R17, R26, 0xe7, RZ ;  /* 0x000000e71a117824 */ /* 0x000fe200078e02ff */
[----:B------:R-:W-:Y:S01]  /*8460*/  IADD3 R16, P0, R235, R120, RZ ;  /* 0x00000078eb107210 */ /* 0x000fe20007f1e0ff */
[----:B------:R-:W-:Y:S01]  /*8470*/  IMAD R243, R243, 0x1ee, RZ ;  /* 0x000001eef3f37824 */ /* 0x000fe200078e02ff */
[-C--:B------:R-:W-:Y:S01]  /*8480*/  LEA.HI.X.SX32 R19, R19, R121.reuse, 0x1, P2 ;  /* 0x0000007913137211 */ /* 0x080fe200010f0eff */
[----:B------:R5:W4:Y:S01]  /*8490*/  LDG.E.U16 R13, desc[UR60][R20.64] ;  /* 0x0000003c140d7981 */ /* 0x000b22000c1e1500 */
[----:B------:R-:W-:Y:S01]  /*84a0*/  IMAD R241, R241, 0x1f6, RZ ;  /* 0x000001f6f1f17824 */ /* 0x000fe200078e02ff */
[----:B------:R-:W0:Y:S02]  /*84b0*/  LDC R40, c[0x0][0x248] ;  /* 0x00009200ff287b82 */ /* 0x000e240000000800 */
[----:B------:R5:W4:Y:S01]  /*84c0*/  LDG.E.U16 R11, desc[UR60][R14.64] ;  /* 0x0000003c0e0b7981 */ /* 0x000b22000c1e1500 */
[----:B------:R-:W-:-:S02]  /*84d0*/  LEA.HI.X.SX32 R17, R17, R121, 0x1, P0 ;  /* 0x0000007911117211 */ /* 0x000fc400000f0eff */
[-C--:B------:R-:W-:Y:S01]  /*84e0*/  IADD3 R22, P0, R229, R120.reuse, RZ ;  /* 0x00000078e5167210 */ /* 0x080fe20007f1e0ff */
[----:B------:R-:W-:Y:S01]  /*84f0*/  IMAD R49, R56, 0x228, RZ ;  /* 0x0000022838317824 */ /* 0x000fe200078e02ff */
[----:B------:R-:W4:Y:S01]  /*8500*/  LDG.E.U16 R136, desc[UR60][R136.64] ;  /* 0x0000003c88887981 */ /* 0x000f22000c1e1500 */
[----:B-----5:R-:W-:Y:S01]  /*8510*/  IMAD R21, R26, 0xef, RZ ;  /* 0x000000ef1a157824 */ /* 0x020fe200078e02ff */
[----:B------:R-:W5:Y:S01]  /*8520*/  LDC R45, c[0x0][0x248] ;  /* 0x00009200ff2d7b82 */ /* 0x000f620000000800 */
[----:B------:R-:W-:Y:S01]  /*8530*/  IMAD R64, R64, 0x25c, RZ ;  /* 0x0000025c40407824 */ /* 0x000fe200078e02ff */
[----:B------:R-:W4:Y:S01]  /*8540*/  LDG.E.U16 R134, desc[UR60][R134.64] ;  /* 0x0000003c86867981 */ /* 0x000f22000c1e1500 */
[----:B------:R-:W-:Y:S01]  /*8550*/  IMAD R15, R26, 0xe3, RZ ;  /* 0x000000e31a0f7824 */ /* 0x000fe200078e02ff */
[-C--:B------:R-:W-:Y:S02]  /*8560*/  IADD3 R14, P1, R225, R120.reuse, RZ ;  /* 0x00000078e10e7210 */ /* 0x080fe40007f3e0ff */
[----:B------:R-:W4:Y:S02]  /*8570*/  LDG.E.U16 R16, desc[UR60][R16.64] ;  /* 0x0000003c10107981 */ /* 0x000f24000c1e1500 */
[-C--:B------:R-:W-:Y:S01]  /*8580*/  LEA.HI.X.SX32 R15, R15, R121.reuse, 0x1, P1 ;  /* 0x000000790f0f7211 */ /* 0x080fe200008f0eff */
[----:B------:R-:W-:Y:S01]  /*8590*/  IMAD R205, R205, 0x1fc, RZ ;  /* 0x000001fccdcd7824 */ /* 0x000fe200078e02ff */
[----:B------:R-:W-:Y:S01]  /*85a0*/  LEA.HI.X.SX32 R23, R23, R121, 0x1, P0 ;  /* 0x0000007917177211 */ /* 0x000fe200000f0eff */
[----:B-1----:R-:W-:Y:S01]  /*85b0*/  IMAD R239, R239, 0x1fe, RZ ;  /* 0x000001feefef7824 */ /* 0x002fe200078e02ff */
[-C--:B------:R-:W-:Y:S01]  /*85c0*/  IADD3 R20, P2, R231, R120.reuse, RZ ;  /* 0x00000078e7147210 */ /* 0x080fe20007f5e0ff */
[----:B------:R-:W4:Y:S01]  /*85d0*/  LDG.E.U16 R14, desc[UR60][R14.64] ;  /* 0x0000003c0e0e7981 */ /* 0x000f22000c1e1500 */
[----:B------:R-:W-:Y:S01]  /*85e0*/  IADD3 R24, P0, R233, R120, RZ ;  /* 0x00000078e9187210 */ /* 0x000fe20007f1e0ff */
[----:B------:R-:W1:Y:S02]  /*85f0*/  LDC R36, c[0x0][0x248] ;  /* 0x00009200ff247b82 */ /* 0x000e640000000800 */
[----:B------:R-:W4:Y:S04]  /*8600*/  LDG.E.U16 R17, desc[UR60][R22.64] ;  /* 0x0000003c16117981 */ /* 0x000f28000c1e1500 */
[----:B------:R-:W4:Y:S01]  /*8610*/  LDG.E.U16 R142, desc[UR60][R142.64] ;  /* 0x0000003c8e8e7981 */ /* 0x000f22000c1e1500 */
[----:B---3--:R-:W-:Y:S01]  /*8620*/  IMAD R41, R33, 0x206, RZ ;  /* 0x0000020621297824 */ /* 0x008fe200078e02ff */
[----:B------:R-:W3:Y:S02]  /*8630*/  LDC R39, c[0x0][0x248] ;  /* 0x00009200ff277b82 */ /* 0x000ee40000000800 */
[----:B------:R0:W4:Y:S02]  /*8640*/  LDG.E.U16 R15, desc[UR60][R18.64] ;  /* 0x0000003c120f7981 */ /* 0x000124000c1e1500 */
[----:B0-----:R-:W-:-:S02]  /*8650*/  IMAD R35, R35, 0x20a, RZ ;  /* 0x0000020a23237824 */ /* 0x001fc400078e02ff */
[----:B------:R-:W4:Y:S02]  /*8660*/  LDG.E.U16 R246, desc[UR60][R246.64] ;  /* 0x0000003cf6f67981 */ /* 0x000f24000c1e1500 */
[----:B------:R-:W0:Y:S02]  /*8670*/  LDC R44, c[0x0][0x248] ;  /* 0x00009200ff2c7b82 */ /* 0x000e240000000800 */
[----:B------:R-:W4:Y:S01]  /*8680*/  LDG.E.U16 R138, desc[UR60][R138.64] ;  /* 0x0000003c8a8a7981 */ /* 0x000f22000c1e1500 */
[----:B------:R-:W-:-:S03]  /*8690*/  IADD3 R18, P1, R197, R120, RZ ;  /* 0x00000078c5127210 */ /* 0x000fc60007f3e0ff */
[----:B------:R-:W4:Y:S01]  /*86a0*/  LDG.E.U16 R144, desc[UR60][R144.64] ;  /* 0x0000003c90907981 */ /* 0x000f22000c1e1500 */
[-C--:B------:R-:W-:Y:S01]  /*86b0*/  LEA.HI.X.SX32 R19, R25, R121.reuse, 0x1, P1 ;  /* 0x0000007919137211 */ /* 0x080fe200008f0eff */
[----:B------:R-:W-:Y:S01]  /*86c0*/  IMAD R33, R26, 0x103, RZ ;  /* 0x000001031a217824 */ /* 0x000fe200078e02ff */
[-C--:B------:R-:W-:Y:S01]  /*86d0*/  IADD3 R22, P1, R199, R120.reuse, RZ ;  /* 0x00000078c7167210 */ /* 0x080fe20007f3e0ff */
[----:B------:R-:W-:Y:S01]  /*86e0*/  IMAD R57, R40, 0x216, RZ ;  /* 0x0000021628397824 */ /* 0x000fe200078e02ff */
[-C--:B------:R-:W-:Y:S01]  /*86f0*/  LEA.HI.X.SX32 R25, R21, R121.reuse, 0x1, P0 ;  /* 0x0000007915197211 */ /* 0x080fe200000f0eff */
[----:B------:R-:W4:Y:S01]  /*8700*/  LDG.E.U16 R18, desc[UR60][R18.64] ;  /* 0x0000003c12127981 */ /* 0x000f22000c1e1500 */
[-C--:B------:R-:W-:Y:S01]  /*8710*/  LEA.HI.X.SX32 R21, R29, R121.reuse, 0x1, P2 ;  /* 0x000000791d157211 */ /* 0x080fe200010f0eff */
[----:B-----5:R-:W-:Y:S01]  /*8720*/  IMAD R45, R45, 0x10b, RZ ;  /* 0x0000010b2d2d7824 */ /* 0x020fe200078e02ff */
[----:B------:R-:W-:Y:S01]  /*8730*/  LEA.HI.X.SX32 R23, R28, R121, 0x1, P1 ;  /* 0x000000791c177211 */ /* 0x000fe200008f0eff */
[----:B------:R-:W-:Y:S01]  /*8740*/  IMAD R29, R26, 0xf7, RZ ;  /* 0x000000f71a1d7824 */ /* 0x000fe200078e02ff */
[----:B------:R-:W5:Y:S01]  /*8750*/  LDC R40, c[0x0][0x248] ;  /* 0x00009200ff287b82 */ /* 0x000f620000000800 */
[----:B------:R-:W4:Y:S01]  /*8760*/  LDG.E.U16 R20, desc[UR60][R20.64] ;  /* 0x0000003c14147981 */ /* 0x000f22000c1e1500 */
[----:B------:R-:W-:-:S03]  /*8770*/  IADD3 R30, P1, R241, R120, RZ ;  /* 0x00000078f11e7210 */ /* 0x000fc60007f3e0ff */
[----:B------:R1:W4:Y:S01]  /*8780*/  LDG.E.U16 R19, desc[UR60][R24.64] ;  /* 0x0000003c18137981 */ /* 0x000322000c1e1500 */
[----:B---3--:R-:W-:Y:S02]  /*8790*/  IMAD R39, R39, 0x10d, RZ ;  /* 0x0000010d27277824 */ /* 0x008fe400078e02ff */
[----:B------:R-:W3:Y:S01]  /*87a0*/  LDC R56, c[0x0][0x248] ;  /* 0x00009200ff387b82 */ /* 0x000ee20000000800 */
[----:B------:R-:W4:Y:S04]  /*87b0*/  LDG.E.U16 R154, desc[UR60][R154.64] ;  /* 0x0000003c9a9a7981 */ /* 0x000f28000c1e1500 */
[----:B------:R0:W4:Y:S01]  /*87c0*/  LDG.E.U16 R21, desc[UR60][R22.64] ;  /* 0x0000003c16157981 */ /* 0x000122000c1e1500 */
[----:B-1----:R-:W-:Y:S01]  /*87d0*/  IMAD R25, R26, 0xfb, RZ ;  /* 0x000000fb1a197824 */ /* 0x002fe200078e02ff */
[-C--:B------:R-:W-:Y:S01]  /*87e0*/  IADD3 R24, P2, R205, R120.reuse, RZ ;  /* 0x00000078cd187210 */ /* 0x080fe20007f5e0ff */
[----:B------:R-:W1:Y:S01]  /*87f0*/  LDC R114, c[0x0][0x248] ;  /* 0x00009200ff727b82 */ /* 0x000e620000000800 */
[----:B------:R-:W4:Y:S04]  /*8800*/  LDG.E.U16 R152, desc[UR60][R152.64] ;  /* 0x0000003c98987981 */ /* 0x000f28000c1e1500 */
[----:B------:R-:W4:Y:S01]  /*8810*/  LDG.E.U16 R146, desc[UR60][R146.64] ;  /* 0x0000003c92927981 */ /* 0x000f22000c1e1500 */
[----:B0-----:R-:W-:-:S02]  /*8820*/  IADD3 R22, P0, R243, R120, RZ ;  /* 0x00000078f3167210 */ /* 0x001fc40007f1e0ff */
[----:B------:R-:W0:Y:S01]  /*8830*/  LDC R116, c[0x0][0x248] ;  /* 0x00009200ff747b82 */ /* 0x000e220000000800 */
[----:B------:R-:W4:Y:S01]  /*8840*/  LDG.E.U16 R160, desc[UR60][R160.64] ;  /* 0x0000003ca0a07981 */ /* 0x000f22000c1e1500 */
[-C--:B------:R-:W-:Y:S01]  /*8850*/  LEA.HI.X.SX32 R23, R29, R121.reuse, 0x1, P0 ;  /* 0x000000791d177211 */ /* 0x080fe200000f0eff */
[----:B------:R-:W-:Y:S01]  /*8860*/  IMAD R29, R26, 0xff, RZ ;  /* 0x000000ff1a1d7824 */ /* 0x000fe200078e02ff */
[----:B------:R-:W-:Y:S01]  /*8870*/  IADD3 R28, P0, R239, R120, RZ ;  /* 0x00000078ef1c7210 */ /* 0x000fe20007f1e0ff */
[----:B------:R-:W4:Y:S01]  /*8880*/  LDG.E.U16 R158, desc[UR60][R158.64] ;  /* 0x0000003c9e9e7981 */ /* 0x000f22000c1e1500 */
[-C--:B------:R-:W-:Y:S02]  /*8890*/  LEA.HI.X.SX32 R31, R25, R121.reuse, 0x1, P1 ;  /* 0x00000079191f7211 */ /* 0x080fe400008f0eff */
[-C--:B------:R-:W-:Y:S01]  /*88a0*/  LEA.HI.X.SX32 R25, R27, R121.reuse, 0x1, P2 ;  /* 0x000000791b197211 */ /* 0x080fe200010f0eff */
[----:B------:R-:W4:Y:S01]  /*88b0*/  LDG.E.U16 R22, desc[UR60][R22.64] ;  /* 0x0000003c16167981 */ /* 0x000f22000c1e1500 */
[----:B------:R-:W-:Y:S01]  /*88c0*/  LEA.HI.X.SX32 R29, R29, R121, 0x1, P0 ;  /* 0x000000791d1d7211 */ /* 0x000fe200000f0eff */
[----:B---3--:R-:W-:Y:S01]  /*88d0*/  IMAD R56, R56, 0x11f, RZ ;  /* 0x0000011f38387824 */ /* 0x008fe200078e02ff */
[----:B------:R-:W3:Y:S01]  /*88e0*/  LDC R249, c[0x0][0x248] ;  /* 0x00009200fff97b82 */ /* 0x000ee20000000800 */
[----:B------:R-:W4:Y:S04]  /*88f0*/  LDG.E.U16 R24, desc[UR60][R24.64] ;  /* 0x0000003c18187981 */ /* 0x000f28000c1e1500 */
[----:B------:R-:W4:Y:S03]  /*8900*/  LDG.E.U16 R162, desc[UR60][R162.64] ;  /* 0x0000003ca2a27981 */ /* 0x000f26000c1e1500 */
[----:B------:R-:W2:Y:S01]  /*8910*/  LDC R131, c[0x0][0x248] ;  /* 0x00009200ff837b82 */ /* 0x000ea20000000800 */
[----:B------:R5:W4:Y:S04]  /*8920*/  LDG.E.U16 R23, desc[UR60][R30.64] ;  /* 0x0000003c1e177981 */ /* 0x000b28000c1e1500 */
[----:B------:R1:W4:Y:S01]  /*8930*/  LDG.E.U16 R25, desc[UR60][R28.64] ;  /* 0x0000003c1c197981 */ /* 0x000322000c1e1500 */
[----:B------:R-:W-:-:S02]  /*8940*/  IMAD R27, R26, 0x105, RZ ;  /* 0x000001051a1b7824 */ /* 0x000fc400078e02ff */
[----:B------:R-:W2:Y:S01]  /*8950*/  LDC R129, c[0x0][0x248] ;  /* 0x00009200ff817b82 */ /* 0x000ea20000000800 */
[----:B------:R-:W4:Y:S01]  /*8960*/  LDG.E.U16 R166, desc[UR60][R166.64] ;  /* 0x0000003ca6a67981 */ /* 0x000f22000c1e1500 */
[----:B-----5:R-:W-:Y:S01]  /*8970*/  IMAD R31, R34, 0x208, RZ ;  /* 0x00000208221f7824 */ /* 0x020fe200078e02ff */
[-C--:B------:R-:W-:Y:S02]  /*8980*/  IADD3 R34, P0, R41, R120.reuse, RZ ;  /* 0x0000007829227210 */ /* 0x080fe40007f1e0ff */
[----:B------:R-:W5:Y:S01]  /*8990*/  LDG.E.U16 R156, desc[UR60][R156.64] ;  /* 0x0000003c9c9c7981 */ /* 0x000f62000c1e1500 */
[----:B-1----:R-:W-:Y:S01]  /*89a0*/  IMAD R29, R32, 0x20e, RZ ;  /* 0x0000020e201d7824 */ /* 0x002fe200078e02ff */
[-C--:B------:R-:W-:Y:S01]  /*89b0*/  IADD3 R32, P1, R31, R120.reuse, RZ ;  /* 0x000000781f207210 */ /* 0x080fe20007f3e0ff */
[----:B------:R-:W-:Y:S01]  /*89c0*/  IMAD R31, R26, 0x107, RZ ;  /* 0x000001071a1f7824 */ /* 0x000fe200078e02ff */
[-C--:B------:R-:W-:Y:S01]  /*89d0*/  IADD3 R28, P2, R35, R120.reuse, RZ ;  /* 0x00000078231c7210 */ /* 0x080fe20007f5e0ff */
[----:B------:R-:W1:Y:S01]  /*89e0*/  LDC R41, c[0x0][0x248] ;  /* 0x00009200ff297b82 */ /* 0x000e620000000800 */
[----:B------:R-:W-:Y:S01]  /*89f0*/  LEA.HI.X.SX32 R35, R33, R121, 0x1, P0 ;  /* 0x0000007921237211 */ /* 0x000fe200000f0eff */
[----:B------:R-:W5:Y:S01]  /*8a00*/  LDG.E.U16 R174, desc[UR60][R174.64] ;  /* 0x0000003caeae7981 */ /* 0x000f62000c1e1500 */
[----:B------:R-:W-:-:S02]  /*8a10*/  IADD3 R30, P0, R29, R120, RZ ;  /* 0x000000781d1e7210 */ /* 0x000fc40007f1e0ff */
[-C--:B------:R-:W-:Y:S01]  /*8a20*/  LEA.HI.X.SX32 R29, R27, R121.reuse, 0x1, P2 ;  /* 0x000000791b1d7211 */ /* 0x080fe200010f0eff */
[----:B------:R0:W5:Y:S01]  /*8a30*/  LDG.E.U16 R26, desc[UR60][R34.64] ;  /* 0x0000003c221a7981 */ /* 0x000162000c1e1500 */
[-C--:B------:R-:W-:Y:S01]  /*8a40*/  LEA.HI.X.SX32 R33, R123, R121.reuse, 0x1, P1 ;  /* 0x000000797b217211 */ /* 0x080fe200008f0eff */
[----:B------:R-:W2:Y:S01]  /*8a50*/  LDC R128, c[0x0][0x248] ;  /* 0x00009200ff807b82 */ /* 0x000ea20000000800 */
[-C--:B------:R-:W-:Y:S01]  /*8a60*/  LEA.HI.X.SX32 R31, R31, R121.reuse, 0x1, P0 ;  /* 0x000000791f1f7211 */ /* 0x080fe200000f0eff */
[----:B------:R-:W5:Y:S04]  /*8a70*/  LDG.E.U16 R28, desc[UR60][R28.64] ;  /* 0x0000003c1c1c7981 */ /* 0x000f68000c1e1500 */
[----:B------:R3:W5:Y:S01]  /*8a80*/  LDG.E.U16 R27, desc[UR60][R32.64] ;  /* 0x0000003c201b7981 */ /* 0x000762000c1e1500 */
[----:B0-----:R-:W-:Y:S01]  /*8a90*/  IMAD R35, R46, 0x218, RZ ;  /* 0x000002182e237824 */ /* 0x001fe200078e02ff */
[----:B------:R-:W0:Y:S02]  /*8aa0*/  LDC R123, c[0x0][0x248] ;  /* 0x00009200ff7b7b82 */ /* 0x000e240000000800 */
[----:B------:R-:W5:Y:S04]  /*8ab0*/  LDG.E.U16 R168, desc[UR60][R168.64] ;  /* 0x0000003ca8a87981 */ /* 0x000f68000c1e1500 */
[----:B------:R3:W5:Y:S02]  /*8ac0*/  LDG.E.U16 R29, desc[UR60][R30.64] ;  /* 0x0000003c1e1d7981 */ /* 0x000764000c1e1500 */
[----:B---3--:R-:W-:Y:S01]  /*8ad0*/  IMAD R33, R36, 0x21a, RZ ;  /* 0x0000021a24217824 */ /* 0x008fe200078e02ff */
[----:B------:R-:W3:Y:S01]  /*8ae0*/  LDC R46, c[0x0][0x248] ;  /* 0x00009200ff2e7b82 */ /* 0x000ee20000000800 */
[----:B------:R-:W4:Y:S04]  /*8af0*/  LDG.E.U16 R172, desc[UR60][R172.64] ;  /* 0x0000003cacac7981 */ /* 0x000f28000c1e1500 */
[----:B------:R-:W5:Y:S01]  /*8b00*/  LDG.E.U16 R176, desc[UR60][R176.64] ;  /* 0x0000003cb0b07981 */ /* 0x000f62000c1e1500 */
[----:B------:R-:W-:Y:S01]  /*8b10*/  IADD3 R30, P0, R57, R120, RZ ;  /* 0x00000078391e7210 */ /* 0x000fe20007f1e0ff */
[----:B-1----:R-:W-:Y:S01]  /*8b20*/  IMAD R41, R41, 0x10f, RZ ;  /* 0x0000010f29297824 */ /* 0x002fe200078e02ff */
[----:B------:R-:W1:Y:S01]  /*8b30*/  LDC R130, c[0x0][0x248] ;  /* 0x00009200ff827b82 */ /* 0x000e620000000800 */
[----:B------:R-:W5:Y:S01]  /*8b40*/  LDG.E.U16 R170, desc[UR60][R170.64] ;  /* 0x0000003caaaa7981 */ /* 0x000f62000c1e1500 */
[----:B------:R-:W-:-:S02]  /*8b50*/  LEA.HI.X.SX32 R31, R45, R121, 0x1, P0 ;  /* 0x000000792d1f7211 */ /* 0x000fc400000f0eff */
[-C--:B------:R-:W-:Y:S01]  /*8b60*/  IADD3 R32, P0, R33, R120.reuse, RZ ;  /* 0x0000007821207210 */ /* 0x080fe20007f1e0ff */
[----:B------:R-:W-:Y:S01]  /*8b70*/  IMAD R57, R44, 0x21c, RZ ;  /* 0x0000021c2c397824 */ /* 0x000fe200078e02ff */
[-C--:B------:R-:W-:Y:S01]  /*8b80*/  IADD3 R36, P1, R35, R120.reuse, RZ ;  /* 0x0000007823247210 */ /* 0x080fe20007f3e0ff */
[----:B------:R-:W5:Y:S01]  /*8b90*/  LDG.E.U16 R30, desc[UR60][R30.64] ;  /* 0x0000003c1e1e7981 */ /* 0x000f62000c1e1500 */
[-C--:B------:R-:W-:Y:S01]  /*8ba0*/  LEA.HI.X.SX32 R33, R39, R121.reuse, 0x1, P0 ;  /* 0x0000007927217211 */ /* 0x080fe200000f0eff */
[----:B------:R-:W2:Y:S01]  /*8bb0*/  LDC R44, c[0x0][0x248] ;  /* 0x00009200ff2c7b82 */ /* 0x000ea20000000800 */
[----:B------:R-:W-:Y:S01]  /*8bc0*/  IADD3 R34, P2, R57, R120, RZ ;  /* 0x0000007839227210 */ /* 0x000fe20007f5e0ff */
[----:B------:R-:W4:Y:S04]  /*8bd0*/  LDG.E.U16 R178, desc[UR60][R178.64] ;  /* 0x0000003cb2b27981 */ /* 0x000f28000c1e1500 */
[----:B------:R-:W5:Y:S02]  /*8be0*/  LDG.E.U16 R184, desc[UR60][R184.64] ;  /* 0x0000003cb8b87981 */ /* 0x000f64000c1e1500 */
[----:B------:R-:W0:Y:S01]  /*8bf0*/  LDC R39, c[0x0][0x248] ;  /* 0x00009200ff277b82 */ /* 0x000e220000000800 */
[-C--:B------:R-:W-:Y:S01]  /*8c00*/  LEA.HI.X.SX32 R37, R37, R121.reuse, 0x1, P1 ;  /* 0x0000007925257211 */ /* 0x080fe200008f0eff */
[----:B------:R-:W4:Y:S01]  /*8c10*/  LDG.E.U16 R32, desc[UR60][R32.64] ;  /* 0x0000003c20207981 */ /* 0x000f22000c1e1500 */
[----:B------:R-:W-:Y:S01]  /*8c20*/  LEA.HI.X.SX32 R35, R38, R121, 0x1, P2 ;  /* 0x0000007926237211 */ /* 0x000fe200010f0eff */
[----:B------:R-:W-:-:S02]  /*8c30*/  IMAD R57, R54, 0x226, RZ ;  /* 0x0000022636397824 */ /* 0x000fc400078e02ff */
[----:B------:R3:W4:Y:S02]  /*8c40*/  LDG.E.U16 R31, desc[UR60][R36.64] ;  /* 0x0000003c241f7981 */ /* 0x000724000c1e1500 */
[----:B------:R-:W1:Y:S02]  /*8c50*/  LDC R45, c[0x0][0x248] ;  /* 0x00009200ff2d7b82 */ /* 0x000e640000000800 */
[----:B------:R-:W4:Y:S04]  /*8c60*/  LDG.E.U16 R182, desc[UR60][R182.64] ;  /* 0x0000003cb6b67981 */ /* 0x000f28000c1e1500 */
[----:B------:R3:W4:Y:S02]  /*8c70*/  LDG.E.U16 R33, desc[UR60][R34.64] ;  /* 0x0000003c22217981 */ /* 0x000724000c1e1500 */
[----:B---3--:R-:W-:Y:S01]  /*8c80*/  IMAD R37, R40, 0x22a, RZ ;  /* 0x0000022a28257824 */ /* 0x008fe200078e02ff */
[-C--:B------:R-:W-:Y:S01]  /*8c90*/  IADD3 R40, P1, R57, R120.reuse, RZ ;  /* 0x0000007839287210 */ /* 0x080fe20007f3e0ff */
[----:B------:R-:W-:Y:S01]  /*8ca0*/  IMAD R46, R46, 0x238, RZ ;  /* 0x000002382e2e7824 */ /* 0x000fe200078e02ff */
[-C--:B------:R-:W-:Y:S01]  /*8cb0*/  IADD3 R36, P2, R49, R120.reuse, RZ ;  /* 0x0000007831247210 */ /* 0x080fe20007f5e0ff */
[----:B------:R-:W3:Y:S01]  /*8cc0*/  LDC R57, c[0x0][0x248] ;  /* 0x00009200ff397b82 */ /* 0x000ee20000000800 */
[----:B------:R-:W4:Y:S01]  /*8cd0*/  LDG.E.U16 R180, desc[UR60][R180.64] ;  /* 0x0000003cb4b47981 */ /* 0x000f22000c1e1500 */
[----:B------:R-:W-:Y:S01]  /*8ce0*/  IADD3 R34, P0, R59, R120, RZ ;  /* 0x000000783b227210 */ /* 0x000fe20007f1e0ff */
[----:B0-----:R-:W-:-:S02]  /*8cf0*/  IMAD R39, R39, 0x115, RZ ;  /* 0x0000011527277824 */ /* 0x001fc400078e02ff */
[----:B------:R-:W5:Y:S01]  /*8d00*/  LDG.E.U16 R216, desc[UR60][R216.64] ;  /* 0x0000003cd8d87981 */ /* 0x000f62000c1e1500 */
[-C--:B------:R-:W-:Y:S02]  /*8d10*/  LEA.HI.X.SX32 R35, R41, R121.reuse, 0x1, P0 ;  /* 0x0000007929237211 */ /* 0x080fe400000f0eff */
[----:B------:R-:W0:Y:S01]  /*8d20*/  LDC R49, c[0x0][0x248] ;  /* 0x00009200ff317b82 */ /* 0x000e220000000800 */
[----:B------:R-:W-:Y:S01]  /*8d30*/  IADD3 R38, P0, R37, R120, RZ ;  /* 0x0000007825267210 */ /* 0x000fe20007f1e0ff */
[----:B------:R-:W4:Y:S01]  /*8d40*/  LDG.E.U16 R190, desc[UR60][R190.64] ;  /* 0x0000003cbebe7981 */ /* 0x000f22000c1e1500 */
[-C--:B------:R-:W-:Y:S02]  /*8d50*/  LEA.HI.X.SX32 R41, R53, R121.reuse, 0x1, P1 ;  /* 0x0000007935297211 */ /* 0x080fe400008f0eff */
[-C--:B------:R-:W-:Y:S01]  /*8d60*/  LEA.HI.X.SX32 R37, R215, R121.reuse, 0x1, P2 ;  /* 0x00000079d7257211 */ /* 0x080fe200010f0eff */
[----:B------:R-:W-:Y:S01]  /*8d70*/  IMAD R59, R48, 0x22c, RZ ;  /* 0x0000022c303b7824 */ /* 0x000fe200078e02ff */
[----:B------:R-:W-:Y:S01]  /*8d80*/  LEA.HI.X.SX32 R39, R39, R121, 0x1, P0 ;  /* 0x0000007927277211 */ /* 0x000fe200000f0eff */
[----:B------:R-:W2:Y:S01]  /*8d90*/  LDC R53, c[0x0][0x248] ;  /* 0x00009200ff357b82 */ /* 0x000ea20000000800 */
[----:B------:R-:W4:Y:S04]  /*8da0*/  LDG.E.U16 R34, desc[UR60][R34.64] ;  /* 0x0000003c22227981 */ /* 0x000f28000c1e1500 */
[----:B------:R-:W4:Y:S03]  /*8db0*/  LDG.E.U16 R36, desc[UR60][R36.64] ;  /* 0x0000003c24247981 */ /* 0x000f26000c1e1500 */
[----:B------:R-:W0:Y:S01]  /*8dc0*/  LDC R54, c[0x0][0x248] ;  /* 0x00009200ff367b82 */ /* 0x000e220000000800 */
[----:B------:R-:W4:Y:S04]  /*8dd0*/  LDG.E.U16 R208, desc[UR60][R208.64] ;  /* 0x0000003cd0d07981 */ /* 0x000f28000c1e1500 */
[----:B------:R-:W4:Y:S03]  /*8de0*/  LDG.E.U16 R35, desc[UR60][R40.64] ;  /* 0x0000003c28237981 */ /* 0x000f26000c1e1500 */
[----:B------:R-:W0:Y:S01]  /*8df0*/  LDC R48, c[0x0][0x248] ;  /* 0x00009200ff307b82 */ /* 0x000e220000000800 */
[----:B------:R1:W4:Y:S01]  /*8e00*/  LDG.E.U16 R37, desc[UR60][R38.64] ;  /* 0x0000003c26257981 */ /* 0x000322000c1e1500 */
[----:B---3--:R-:W-:-:S03]  /*8e10*/  IMAD R57, R57, 0x11d, RZ ;  /* 0x0000011d39397824 */ /* 0x008fc600078e02ff */
[----:B------:R-:W3:Y:S01]  /*8e20*/  LDG.E.U16 R210, desc[UR60][R210.64] ;  /* 0x0000003cd2d27981 */ /* 0x000ee2000c1e1500 */
[----:B--2---:R-:W-:Y:S02]  /*8e30*/  IMAD R53, R53, 0x23a, RZ ;  /* 0x0000023a35357824 */ /* 0x004fe400078e02ff */
[----:B------:R-:W2:Y:S01]  /*8e40*/  LDC R137, c[0x0][0x248] ;  /* 0x00009200ff897b82 */ /* 0x000ea20000000800 */
[----:B------:R-:W3:Y:S01]  /*8e50*/  LDG.E.U16 R202, desc[UR60][R202.64] ;  /* 0x0000003ccaca7981 */ /* 0x000ee2000c1e1500 */
[-C--:B-1----:R-:W-:Y:S01]  /*8e60*/  IADD3 R38, P0, R59, R120.reuse, RZ ;  /* 0x000000783b267210 */ /* 0x082fe20007f1e0ff */
[----:B------:R-:W-:Y:S02]  /*8e70*/  IMAD R40, R44, 0x236, RZ ;  /* 0x000002362c287824 */ /* 0x000fe400078e02ff */
[----:B------:R-:W3:Y:S01]  /*8e80*/  LDG.E.U16 R200, desc[UR60][R200.64] ;  /* 0x0000003cc8c87981 */ /* 0x000ee2000c1e1500 */
[----:B------:R-:W-:Y:S02]  /*8e90*/  LEA.HI.X.SX32 R39, R42, R121, 0x1, P0 ;  /* 0x000000792a277211 */ /* 0x000fe400000f0eff */
[-C--:B------:R-:W-:Y:S01]  /*8ea0*/  IADD3 R42, P2, R46, R120.reuse, RZ ;  /* 0x000000782e2a7210 */ /* 0x080fe20007f5e0ff */
[----:B------:R-:W-:Y:S01]  /*8eb0*/  IMAD R41, R45, 0x11b, RZ ;  /* 0x0000011b2d297824 */ /* 0x000fe200078e02ff */
[----:B------:R-:W1:Y:S01]  /*8ec0*/  LDC R46, c[0x0][0x248] ;  /* 0x00009200ff2e7b82 */ /* 0x000e620000000800 */
[-C--:B------:R-:W-:Y:S01]  /*8ed0*/  IADD3 R44, P1, R52, R120.reuse, RZ ;  /* 0x00000078342c7210 */ /* 0x080fe20007f3e0ff */
[----:B------:R-:W3:Y:S01]  /*8ee0*/  LDG.E.U16 R38, desc[UR60][R38.64] ;  /* 0x0000003c26267981 */ /* 0x000ee2000c1e1500 */
[----:B------:R-:W-:-:S02]  /*8ef0*/  IADD3 R40, P0, R40, R120, RZ ;  /* 0x0000007828287210 */ /* 0x000fc40007f1e0ff */
[-C--:B------:R-:W-:Y:S01]  /*8f00*/  LEA.HI.X.SX32 R45, R50, R121.reuse, 0x1, P1 ;  /* 0x00000079322d7211 */ /* 0x080fe200008f0eff */
[----:B------:R-:W3:Y:S02]  /*8f10*/  LDG.E.U16 R206, desc[UR60][R206.64] ;  /* 0x0000003ccece7981 */ /* 0x000ee4000c1e1500 */
[----:B------:R-:W2:Y:S01]  /*8f20*/  LDC R59, c[0x0][0x248] ;  /* 0x00009200ff3b7b82 */ /* 0x000ea20000000800 */
[-C--:B------:R-:W-:Y:S01]  /*8f30*/  LEA.HI.X.SX32 R41, R41, R121.reuse, 0x1, P0 ;  /* 0x0000007929297211 */ /* 0x080fe200000f0eff */
[----:B------:R-:W3:Y:S01]  /*8f40*/  LDG.E.U16 R192, desc[UR60][R192.64] ;  /* 0x0000003cc0c07981 */ /* 0x000ee2000c1e1500 */
[----:B------:R-:W-:-:S03]  /*8f50*/  LEA.HI.X.SX32 R43, R43, R121, 0x1, P2 ;  /* 0x000000792b2b7211 */ /* 0x000fc600010f0eff */
[----:B------:R-:W3:Y:S02]  /*8f60*/  LDG.E.U16 R40, desc[UR60][R40.64] ;  /* 0x0000003c28287981 */ /* 0x000ee4000c1e1500 */
[----:B------:R-:W1:Y:S01]  /*8f70*/  LDC R50, c[0x0][0x248] ;  /* 0x00009200ff327b82 */ /* 0x000e620000000800 */
[----:B0-----:R-:W-:Y:S01]  /*8f80*/  IMAD R49, R49, 0x23c, RZ ;  /* 0x0000023c31317824 */ /* 0x001fe200078e02ff */
[----:B------:R0:W3:Y:S04]  /*8f90*/  LDG.E.U16 R39, desc[UR60][R44.64] ;  /* 0x0000003c2c277981 */ /* 0x0000e8000c1e1500 */
[----:B------:R-:W4:Y:S02]  /*8fa0*/  LDG.E.U16 R212, desc[UR60][R212.64] ;  /* 0x0000003cd4d47981 */ /* 0x000f24000c1e1500 */
[----:B------:R-:W1:Y:S02]  /*8fb0*/  LDC R52, c[0x0][0x248] ;  /* 0x00009200ff347b82 */ /* 0x000e640000000800 */
[----:B------:R2:W3:Y:S01]  /*8fc0*/  LDG.E.U16 R41, desc[UR60][R42.64] ;  /* 0x0000003c2a297981 */ /* 0x0004e2000c1e1500 */
[----:B------:R-:W-:-:S02]  /*8fd0*/  IMAD R54, R54, 0x23e, RZ ;  /* 0x0000023e36367824 */ /* 0x000fc400078e02ff */
[----:B0-----:R-:W-:Y:S01]  /*8fe0*/  IMAD R45, R48, 0x246, RZ ;  /* 0x00000246302d7824 */ /* 0x001fe200078e02ff */
[----:B------:R-:W3:Y:S01]  /*8ff0*/  LDG.E.U16 R218, desc[UR60][R218.64] ;  /* 0x0000003cdada7981 */ /* 0x000ee2000c1e1500 */
[----:B--2---:R-:W-:Y:S01]  /*9000*/  IMAD R59, R59, 0x248, RZ ;  /* 0x000002483b3b7824 */ /* 0x004fe200078e02ff */
[----:B------:R-:W0:Y:S02]  /*9010*/  LDC R135, c[0x0][0x248] ;  /* 0x00009200ff877b82 */ /* 0x000e240000000800 */
[----:B------:R-:W2:Y:S01]  /*9020*/  LDG.E.U16 R220, desc[UR60][R220.64] ;  /* 0x0000003cdcdc7981 */ /* 0x000ea2000c1e1500 */
[----:B------:R-:W-:-:S03]  /*9030*/  IADD3 R42, P0, R53, R120, RZ ;  /* 0x00000078352a7210 */ /* 0x000fc60007f1e0ff */
[----:B------:R-:W3:Y:S01]  /*9040*/  LDG.E.U16 R244, desc[UR60][R244.64] ;  /* 0x0000003cf4f47981 */ /* 0x000ee2000c1e1500 */
[----:B------:R-:W-:Y:S01]  /*9050*/  LEA.HI.X.SX32 R43, R57, R121, 0x1, P0 ;  /* 0x00000079392b7211 */ /* 0x000fe200000f0eff */
[----:B-1----:R-:W-:Y:S01]  /*9060*/  IMAD R50, R50, 0x24a, RZ ;  /* 0x0000024a32327824 */ /* 0x002fe200078e02ff */
[----:B------:R-:W1:Y:S01]  /*9070*/  LDC R57, c[0x0][0x248] ;  /* 0x00009200ff397b82 */ /* 0x000e620000000800 */
[-C--:B------:R-:W-:Y:S01]  /*9080*/  IADD3 R48, P1, R49, R120.reuse, RZ ;  /* 0x0000007831307210 */ /* 0x080fe20007f3e0ff */
[----:B------:R-:W-:Y:S01]  /*9090*/  IMAD R53, R46, 0x123, RZ ;  /* 0x000001232e357824 */ /* 0x000fe200078e02ff */
[-C--:B------:R-:W-:Y:S01]  /*90a0*/  IADD3 R44, P2, R54, R120.reuse, RZ ;  /* 0x00000078362c7210 */ /* 0x080fe20007f5e0ff */
[----:B------:R-:W3:Y:S01]  /*90b0*/  LDG.E.U16 R42, desc[UR60][R42.64] ;  /* 0x0000003c2a2a7981 */ /* 0x000ee2000c1e1500 */
[----:B------:R-:W-:-:S03]  /*90c0*/  IADD3 R46, P0, R45, R120, RZ ;  /* 0x000000782d2e7210 */ /* 0x000fc60007f1e0ff */
[----:B------:R-:W0:Y:S01]  /*90d0*/  LDC R54, c[0x0][0x248] ;  /* 0x00009200ff367b82 */ /* 0x000e220000000800 */
[-C--:B------:R-:W-:Y:S02]  /*90e0*/  LEA.HI.X.SX32 R49, R47, R121.reuse, 0x1, P1 ;  /* 0x000000792f317211 */ /* 0x080fe400008f0eff */
[-C--:B------:R-:W-:Y:S02]  /*90f0*/  LEA.HI.X.SX32 R45, R56, R121.reuse, 0x1, P2 ;  /* 0x00000079382d7211 */ /* 0x080fe400010f0eff */
[----:B------:R-:W-:Y:S01]  /*9100*/  LEA.HI.X.SX32 R47, R53, R121, 0x1, P0 ;  /* 0x00000079352f7211 */ /* 0x000fe200000f0eff */
[----:B------:R1:W3:Y:S02]  /*9110*/  LDG.E.U16 R43, desc[UR60][R48.64] ;  /* 0x0000003c302b7981 */ /* 0x0002e4000c1e1500 */
[----:B------:R-:W0:Y:S02]  /*9120*/  LDC R56, c[0x0][0x248] ;  /* 0x00009200ff387b82 */ /* 0x000e240000000800 */
[----:B------:R-:W3:Y:S01]  /*9130*/  LDG.E.U16 R44, desc[UR60][R44.64] ;  /* 0x0000003c2c2c7981 */ /* 0x000ee2000c1e1500 */
[----:B-1----:R-:W-:-:S05]  /*9140*/  IMAD R48, R52, 0x24c, RZ ;  /* 0x0000024c34307824 */ /* 0x002fca00078e02ff */
[----:B------:R-:W1:Y:S01]  /*9150*/  LDC R139, c[0x0][0x248] ;  /* 0x00009200ff8b7b82 */ /* 0x000e620000000800 */
[----:B------:R0:W3:Y:S01]  /*9160*/  LDG.E.U16 R45, desc[UR60][R46.64] ;  /* 0x0000003c2e2d7981 */ /* 0x0000e2000c1e1500 */
[-C--:B------:R-:W-:Y:S02]  /*9170*/  IADD3 R52, P1, R50, R120.reuse, RZ ;  /* 0x0000007832347210 */ /* 0x080fe40007f3e0ff */
[----:B------:R-:W-:Y:S01]  /*9180*/  IADD3 R48, P2, R48, R120, RZ ;  /* 0x0000007830307210 */ /* 0x000fe20007f5e0ff */
[----:B------:R-:W-:-:S03]  /*9190*/  IMAD R123, R123, 0x144, RZ ;  /* 0x000001447b7b7824 */ /* 0x000fc600078e02ff */
[----:B------:R-:W1:Y:S01]  /*91a0*/  LDC R143, c[0x0][0x248] ;  /* 0x00009200ff8f7b82 */ /* 0x000e620000000800 */
[-C--:B0-----:R-:W-:Y:S02]  /*91b0*/  IADD3 R46, P0, R59, R120.reuse, RZ ;  /* 0x000000783b2e7210 */ /* 0x081fe40007f1e0ff */
[-C--:B------:R-:W-:Y:S01]  /*91c0*/  LEA.HI.X.SX32 R49, R51, R121.reuse, 0x1, P2 ;  /* 0x0000007933317211 */ /* 0x080fe200010f0eff */
[----:B------:R-:W-:Y:S01]  /*91d0*/  IMAD R57, R57, 0x256, RZ ;  /* 0x0000025639397824 */ /* 0x000fe200078e02ff */
[-C--:B------:R-:W-:Y:S01]  /*91e0*/  LEA.HI.X.SX32 R47, R223, R121.reuse, 0x1, P0 ;  /* 0x00000079df2f7211 */ /* 0x080fe200000f0eff */
[----:B------:R-:W-:Y:S01]  /*91f0*/  IMAD R54, R54, 0x12b, RZ ;  /* 0x0000012b36367824 */ /* 0x000fe200078e02ff */
[----:B------:R-:W-:Y:S01]  /*9200*/  IADD3 R50, P0, R61, R120, RZ ;  /* 0x000000783d327210 */ /* 0x000fe20007f1e0ff */
[----:B------:R-:W3:Y:S01]  /*9210*/  LDG.E.U16 R48, desc[UR60][R48.64] ;  /* 0x0000003c30307981 */ /* 0x000ee2000c1e1500 */
[----:B------:R-:W0:Y:S02]  /*9220*/  LDC R61, c[0x0][0x248] ;  /* 0x00009200ff3d7b82 */ /* 0x000e240000000800 */
[-C--:B------:R-:W-:Y:S01]  /*9230*/  LEA.HI.X.SX32 R51, R66, R121.reuse, 0x1, P0 ;  /* 0x0000007942337211 */ /* 0x080fe200000f0eff */
[----:B------:R-:W3:Y:S01]  /*9240*/  LDG.E.U16 R46, desc[UR60][R46.64] ;  /* 0x0000003c2e2e7981 */ /* 0x000ee2000c1e1500 */
[----:B------:R-:W-:-:S04]  /*9250*/  LEA.HI.X.SX32 R53, R60, R121, 0x1, P1 ;  /* 0x000000793c357211 */ /* 0x000fc800008f0eff */
[----:B------:R-:W1:Y:S01]  /*9260*/  LDC R59, c[0x0][0x248] ;  /* 0x00009200ff3b7b82 */ /* 0x000e620000000800 */
[----:B------:R0:W3:Y:S04]  /*9270*/  LDG.E.U16 R49, desc[UR60][R50.64] ;  /* 0x0000003c32317981 */ /* 0x0000e8000c1e1500 */
[----:B------:R0:W3:Y:S03]  /*9280*/  LDG.E.U16 R47, desc[UR60][R52.64] ;  /* 0x0000003c342f7981 */ /* 0x0000e6000c1e1500 */
[----:B------:R-:W1:Y:S01]  /*9290*/  LDC R60, c[0x0][0x248] ;  /* 0x00009200ff3c7b82 */ /* 0x000e620000000800 */
[----:B0-----:R-:W-:-:S04]  /*92a0*/  IADD3 R50, P0, R57, R120, RZ ;  /* 0x0000007839327210 */ /* 0x001fc80007f1e0ff */
[----:B------:R-:W-:Y:S01]  /*92b0*/  LEA.HI.X.SX32 R51, R54, R121, 0x1, P0 ;  /* 0x0000007936337211 */ /* 0x000fe200000f0eff */
[----:B------:R-:W-:Y:S01]  /*92c0*/  IMAD R56, R56, 0x258, RZ ;  /* 0x0000025838387824 */ /* 0x000fe200078e02ff */
[-C--:B------:R-:W-:Y:S01]  /*92d0*/  IADD3 R52, P0, R65, R120.reuse, RZ ;  /* 0x0000007841347210 */ /* 0x080fe20007f1e0ff */
[----:B------:R-:W0:Y:S01]  /*92e0*/  LDC R66, c[0x0][0x248] ;  /* 0x00009200ff427b82 */ /* 0x000e220000000800 */
[----:B------:R-:W-:Y:S01]  /*92f0*/  IMAD R53, R69, 0x12d, RZ ;  /* 0x0000012d45357824 */ /* 0x000fe200078e02ff */
[-C--:B------:R-:W-:Y:S01]  /*9300*/  IADD3 R54, P2, R64, R120.reuse, RZ ;  /* 0x0000007840367210 */ /* 0x080fe20007f5e0ff */
[----:B------:R-:W-:Y:S01]  /*9310*/  IMAD R61, R61, 0x25e, RZ ;  /* 0x0000025e3d3d7824 */ /* 0x000fe200078e02ff */
[----:B------:R-:W3:Y:S04]  /*9320*/  LDG.E.U16 R50, desc[UR60][R50.64] ;  /* 0x0000003c32327981 */ /* 0x000ee8000c1e1500 */
[----:B------:R-:W0:Y:S01]  /*9330*/  LDC R65, c[0x0][0x248] ;  /* 0x00009200ff417b82 */ /* 0x000e220000000800 */
[----:B------:R-:W-:-:S02]  /*9340*/  IADD3 R56, P1, R56, R120, RZ ;  /* 0x0000007838387210 */ /* 0x000fc40007f3e0ff */
[-C--:B------:R-:W-:Y:S02]  /*9350*/  LEA.HI.X.SX32 R53, R53, R121.reuse, 0x1, P0 ;  /* 0x0000007935357211 */ /* 0x080fe400000f0eff */
[----:B------:R-:W-:-:S03]  /*9360*/  LEA.HI.X.SX32 R57, R55, R121, 0x1, P1 ;  /* 0x0000007937397211 */ /* 0x000fc600008f0eff */
[----:B------:R-:W5:Y:S01]  /*9370*/  LDC R64, c[0x0][0x248] ;  /* 0x00009200ff407b82 */ /* 0x000f620000000800 */
[----:B------:R-:W-:Y:S01]  /*9380*/  LEA.HI.X.SX32 R55, R58, R121, 0x1, P2 ;  /* 0x000000793a377211 */ /* 0x000fe200010f0eff */
[----:B------:R-:W3:Y:S01]  /*9390*/  LDG.E.U16 R52, desc[UR60][R52.64] ;  /* 0x0000003c34347981 */ /* 0x000ee2000c1e1500 */
[----:B-1----:R-:W-:Y:S02]  /*93a0*/  IMAD R59, R59, 0x268, RZ ;  /* 0x000002683b3b7824 */ /* 0x002fe400078e02ff */
[----:B------:R-:W-:Y:S01]  /*93b0*/  IMAD R58, R70, 0x26a, RZ ;  /* 0x0000026a463a7824 */ /* 0x000fe200078e02ff */
[----:B------:R1:W3:Y:S01]  /*93c0*/  LDG.E.U16 R51, desc[UR60][R56.64] ;  /* 0x0000003c38337981 */ /* 0x0002e2000c1e1500 */
[----:B------:R-:W-:Y:S01]  /*93d0*/  IMAD R60, R60, 0x266, RZ ;  /* 0x000002663c3c7824 */ /* 0x000fe200078e02ff */
[----:B------:R-:W5:Y:S02]  /*93e0*/  LDC R69, c[0x0][0x248] ;  /* 0x00009200ff457b82 */ /* 0x000f640000000800 */
[----:B------:R0:W3:Y:S01]  /*93f0*/  LDG.E.U16 R53, desc[UR60][R54.64] ;  /* 0x0000003c36357981 */ /* 0x0000e2000c1e1500 */
[----:B-1----:R-:W-:Y:S01]  /*9400*/  IADD3 R56, P2, R59, R120, RZ ;  /* 0x000000783b387210 */ /* 0x002fe20007f5e0ff */
[----:B0-----:R-:W-:-:S04]  /*9410*/  IMAD R65, R65, 0x135, RZ ;  /* 0x0000013541417824 */ /* 0x001fc800078e02ff */
[----:B------:R-:W0:Y:S01]  /*9420*/  LDC R70, c[0x0][0x248] ;  /* 0x00009200ff467b82 */ /* 0x000e220000000800 */
[----:B------:R-:W-:-:S04]  /*9430*/  IADD3 R54, P0, R61, R120, RZ ;  /* 0x000000783d367210 */ /* 0x000fc80007f1e0ff */
[-C--:B------:R-:W-:Y:S01]  /*9440*/  LEA.HI.X.SX32 R55, R68, R121.reuse, 0x1, P0 ;  /* 0x0000007944377211 */ /* 0x080fe200000f0eff */
[----:B------:R-:W-:Y:S01]  /*9450*/  IMAD R249, R249, 0x184, RZ ;  /* 0x00000184f9f97824 */ /* 0x000fe200078e02ff */
[-C--:B------:R-:W-:Y:S01]  /*9460*/  IADD3 R58, P0, R58, R120.reuse, RZ ;  /* 0x000000783a3a7210 */ /* 0x080fe20007f1e0ff */
[----:B------:R-:W-:Y:S01]  /*9470*/  IMAD R66, R66, 0x133, RZ ;  /* 0x0000013342427824 */ /* 0x000fe200078e02ff */
[-C--:B------:R-:W-:Y:S01]  /*9480*/  LEA.HI.X.SX32 R57, R227, R121.reuse, 0x1, P2 ;  /* 0x00000079e3397211 */ /* 0x080fe200010f0eff */
[----:B------:R-:W1:Y:S01]  /*9490*/  LDC R68, c[0x0][0x248] ;  /* 0x00009200ff447b82 */ /* 0x000e620000000800 */
[----:B------:R-:W-:Y:S01]  /*94a0*/  LEA.HI.X.SX32 R59, R65, R121, 0x1, P0 ;  /* 0x00000079413b7211 */ /* 0x000fe200000f0eff */
[----:B------:R-:W3:Y:S01]  /*94b0*/  LDG.E.U16 R54, desc[UR60][R54.64] ;  /* 0x0000003c36367981 */ /* 0x000ee2000c1e1500 */
[----:B------:R-:W-:-:S03]  /*94c0*/  IADD3 R60, P1, R60, R120, RZ ;  /* 0x000000783c3c7210 */ /* 0x000fc60007f3e0ff */
[----:B------:R-:W3:Y:S01]  /*94d0*/  LDG.E.U16 R56, desc[UR60][R56.64] ;  /* 0x0000003c38387981 */ /* 0x000ee2000c1e1500 */
[----:B------:R-:W-:Y:S01]  /*94e0*/  LEA.HI.X.SX32 R61, R66, R121, 0x1, P1 ;  /* 0x00000079423d7211 */ /* 0x000fe200008f0eff */
[----:B------:R-:W-:Y:S01]  /*94f0*/  IMAD R65, R79, 0x278, RZ ;  /* 0x000002784f417824 */ /* 0x000fe200078e02ff */
[----:B------:R-:W4:Y:S03]  /*9500*/  LDC R145, c[0x0][0x248] ;  /* 0x00009200ff917b82 */ /* 0x000f260000000800 */
[----:B------:R-:W3:Y:S04]  /*9510*/  LDG.E.U16 R55, desc[UR60][R60.64] ;  /* 0x0000003c3c377981 */ /* 0x000ee8000c1e1500 */
[----:B------:R5:W3:Y:S01]  /*9520*/  LDG.E.U16 R57, desc[UR60][R58.64] ;  /* 0x0000003c3a397981 */ /* 0x000ae2000c1e1500 */
[----:B------:R-:W-:Y:S01]  /*9530*/  IMAD R66, R80, 0x13b, RZ ;  /* 0x0000013b50427824 */ /* 0x000fe200078e02ff */
[----:B------:R-:W4:Y:S01]  /*9540*/  LDC R79, c[0x0][0x248] ;  /* 0x00009200ff4f7b82 */ /* 0x000f220000000800 */
[----:B-----5:R-:W-:-:S07]  /*9550*/  IMAD R58, R64, 0x26c, RZ ;  /* 0x0000026c403a7824 */ /* 0x020fce00078e02ff */
[----:B------:R-:W5:Y:S01]  /*9560*/  LDC R80, c[0x0][0x248] ;  /* 0x00009200ff507b82 */ /* 0x000f620000000800 */
[----:B------:R-:W-:Y:S02]  /*9570*/  IMAD R64, R73, 0x26e, RZ ;  /* 0x0000026e49407824 */ /* 0x000fe400078e02ff */
[----:B------:R-:W-:Y:S01]  /*9580*/  IMAD R60, R78, 0x276, RZ ;  /* 0x000002764e3c7824 */ /* 0x000fe200078e02ff */
[----:B------:R-:W-:Y:S01]  /*9590*/  IADD3 R58, P0, R58, R120, RZ ;  /* 0x000000783a3a7210 */ /* 0x000fe20007f1e0ff */
[----:B------:R-:W-:-:S03]  /*95a0*/  IMAD R61, R74, 0x137, RZ ;  /* 0x000001374a3d7824 */ /* 0x000fc600078e02ff */
[----:B------:R-:W5:Y:S01]  /*95b0*/  LDC R73, c[0x0][0x248] ;  /* 0x00009200ff497b82 */ /* 0x000f620000000800 */
[-C--:B------:R-:W-:Y:S02]  /*95c0*/  IADD3 R64, P1, R64, R120.reuse, RZ ;  /* 0x0000007840407210 */ /* 0x080fe40007f3e0ff */
[-C--:B------:R-:W-:Y:S02]  /*95d0*/  LEA.HI.X.SX32 R59, R62, R121.reuse, 0x1, P0 ;  /* 0x000000793e3b7211 */ /* 0x080fe400000f0eff */
[-C--:B------:R-:W-:Y:S02]  /*95e0*/  IADD3 R60, P0, R60, R120.reuse, RZ ;  /* 0x000000783c3c7210 */ /* 0x080fe40007f1e0ff */
[----:B------:R-:W-:Y:S01]  /*95f0*/  IADD3 R62, P2, R65, R120, RZ ;  /* 0x00000078413e7210 */ /* 0x000fe20007f5e0ff */
[----:B------:R-:W4:Y:S01]  /*9600*/  LDC R74, c[0x0][0x248] ;  /* 0x00009200ff4a7b82 */ /* 0x000f220000000800 */
[-C--:B------:R-:W-:Y:S01]  /*9610*/  LEA.HI.X.SX32 R65, R61, R121.reuse, 0x1, P1 ;  /* 0x000000793d417211 */ /* 0x080fe200008f0eff */
[----:B------:R-:W3:Y:S01]  /*9620*/  LDG.E.U16 R58, desc[UR60][R58.64] ;  /* 0x0000003c3a3a7981 */ /* 0x000ee2000c1e1500 */
[----:B------:R-:W-:-:S02]  /*9630*/  LEA.HI.X.SX32 R61, R66, R121, 0x1, P0 ;  /* 0x00000079423d7211 */ /* 0x000fc400000f0eff */
[----:B------:R-:W-:-:S03]  /*9640*/  LEA.HI.X.SX32 R63, R63, R121, 0x1, P2 ;  /* 0x000000793f3f7211 */ /* 0x000fc600010f0eff */
[----:B------:R-:W3:Y:S01]  /*9650*/  LDG.E.U16 R60, desc[UR60][R60.64] ;  /* 0x0000003c3c3c7981 */ /* 0x000ee2000c1e1500 */
[----:B------:R-:W-:Y:S01]  /*9660*/  IMAD R66, R81, 0x286, RZ ;  /* 0x0000028651427824 */ /* 0x000fe200078e02ff */
[----:B------:R-:W2:Y:S02]  /*9670*/  LDC R78, c[0x0][0x248] ;  /* 0x00009200ff4e7b82 */ /* 0x000ea40000000800 */
[----:B------:R0:W3:Y:S04]  /*9680*/  LDG.E.U16 R59, desc[UR60][R64.64] ;  /* 0x0000003c403b7981 */ /* 0x0000e8000c1e1500 */
[----:B------:R1:W3:Y:S02]  /*9690*/  LDG.E.U16 R61, desc[UR60][R62.64] ;  /* 0x0000003c3e3d7981 */ /* 0x0002e4000c1e1500 */
[----:B------:R-:W2:Y:S01]  /*96a0*/  LDC R81, c[0x0][0x248] ;  /* 0x00009200ff517b82 */ /* 0x000ea20000000800 */
[----:B0-----:R-:W-:-:S07]  /*96b0*/  IMAD R64, R70, 0x27e, RZ ;  /* 0x0000027e46407824 */ /* 0x001fce00078e02ff */
[----:B------:R-:W0:Y:S01]  /*96c0*/  LDC R155, c[0x0][0x248] ;  /* 0x00009200ff9b7b82 */ /* 0x000e220000000800 */
[----:B-1----:R-:W-:Y:S02]  /*96d0*/  IMAD R62, R68, 0x27a, RZ ;  /* 0x0000027a443e7824 */ /* 0x002fe400078e02ff */
[----:B------:R-:W-:Y:S02]  /*96e0*/  IMAD R63, R69, 0x13d, RZ ;  /* 0x0000013d453f7824 */ /* 0x000fe400078e02ff */
[----:B------:R-:W-:Y:S01]  /*96f0*/  IMAD R68, R72, 0x27c, RZ ;  /* 0x0000027c48447824 */ /* 0x000fe200078e02ff */
[-C--:B------:R-:W-:Y:S01]  /*9700*/  IADD3 R62, P0, R62, R120.reuse, RZ ;  /* 0x000000783e3e7210 */ /* 0x080fe20007f1e0ff */
[----:B------:R-:W-:Y:S01]  /*9710*/  IMAD R65, R76, 0x13f, RZ ;  /* 0x0000013f4c417824 */ /* 0x000fe200078e02ff */
[-C--:B------:R-:W-:Y:S01]  /*9720*/  IADD3 R64, P2, R64, R120.reuse, RZ ;  /* 0x0000007840407210 */ /* 0x080fe20007f5e0ff */
[----:B-----5:R-:W-:Y:S01]  /*9730*/  IMAD R70, R73, 0x143, RZ ;  /* 0x0000014349467824 */ /* 0x020fe200078e02ff */
[----:B------:R-:W-:Y:S01]  /*9740*/  IADD3 R68, P1, R68, R120, RZ ;  /* 0x0000007844447210 */ /* 0x000fe20007f3e0ff */
[----:B------:R-:W1:Y:S01]  /*9750*/  LDC R76, c[0x0][0x248] ;  /* 0x00009200ff4c7b82 */ /* 0x000e620000000800 */
[----:B------:R-:W-:-:S02]  /*9760*/  LEA.HI.X.SX32 R63, R63, R121, 0x1, P0 ;  /* 0x000000793f3f7211 */ /* 0x000fc400000f0eff */
[----:B------:R-:W-:Y:S02]  /*9770*/  IADD3 R66, P0, R66, R120, RZ ;  /* 0x0000007842427210 */ /* 0x000fe40007f1e0ff */
[-C--:B------:R-:W-:Y:S01]  /*9780*/  LEA.HI.X.SX32 R69, R67, R121.reuse, 0x1, P1 ;  /* 0x0000007943457211 */ /* 0x080fe200008f0eff */
[----:B------:R-:W5:Y:S01]  /*9790*/  LDG.E.U16 R62, desc[UR60][R62.64] ;  /* 0x0000003c3e3e7981 */ /* 0x000f62000c1e1500 */
[-C--:B------:R-:W-:Y:S01]  /*97a0*/  LEA.HI.X.SX32 R65, R65, R121.reuse, 0x1, P2 ;  /* 0x0000007941417211 */ /* 0x080fe200010f0eff */
[----:B------:R-:W0:Y:S01]  /*97b0*/  LDC R153, c[0x0][0x248] ;  /* 0x00009200ff997b82 */ /* 0x000e220000000800 */
[----:B------:R-:W-:-:S03]  /*97c0*/  LEA.HI.X.SX32 R67, R70, R121, 0x1, P0 ;  /* 0x0000007946437211 */ /* 0x000fc600000f0eff */
[----:B------:R-:W5:Y:S01]  /*97d0*/  LDG.E.U16 R64, desc[UR60][R64.64] ;  /* 0x0000003c40407981 */ /* 0x000f62000c1e1500 */
[----:B----4-:R-:W-:-:S03]  /*97e0*/  IMAD R72, R79, 0x28a, RZ ;  /* 0x0000028a4f487824 */ /* 0x010fc600078e02ff */
[----:B------:R4:W5:Y:S01]  /*97f0*/  LDG.E.U16 R63, desc[UR60][R68.64] ;  /* 0x0000003c443f7981 */ /* 0x000962000c1e1500 */
[----:B------:R-:W-:Y:S01]  /*9800*/  IMAD R70, R85, 0x28e, RZ ;  /* 0x0000028e55467824 */ /* 0x000fe200078e02ff */
[----:B------:R-:W0:Y:S02]  /*9810*/  LDC R147, c[0x0][0x248] ;  /* 0x00009200ff937b82 */ /* 0x000e240000000800 */
[----:B------:R2:W5:Y:S01]  /*9820*/  LDG.E.U16 R65, desc[UR60][R66.64] ;  /* 0x0000003c42417981 */ /* 0x000562000c1e1500 */
[----:B----4-:R-:W-:Y:S01]  /*9830*/  IMAD R68, R80, 0x28c, RZ ;  /* 0x0000028c50447824 */ /* 0x010fe200078e02ff */
[----:B------:R-:W-:Y:S01]  /*9840*/  IADD3 R72, P1, R72, R120, RZ ;  /* 0x0000007848487210 */ /* 0x000fe20007f3e0ff */
[----:B------:R-:W-:-:S03]  /*9850*/  IMAD R69, R84, 0x145, RZ ;  /* 0x0000014554457824 */ /* 0x000fc600078e02ff */
[----:B------:R-:W4:Y:S01]  /*9860*/  LDC R79, c[0x0][0x248] ;  /* 0x00009200ff4f7b82 */ /* 0x000f220000000800 */
[----:B--2---:R-:W-:Y:S01]  /*9870*/  IMAD R66, R74, 0x288, RZ ;  /* 0x000002884a427824 */ /* 0x004fe200078e02ff */
[----:B------:R-:W-:-:S04]  /*9880*/  IADD3 R68, P2, R68, R120, RZ ;  /* 0x0000007844447210 */ /* 0x000fc80007f5e0ff */
[-C--:B------:R-:W-:Y:S01]  /*9890*/  IADD3 R66, P0, R66, R120.reuse, RZ ;  /* 0x0000007842427210 */ /* 0x080fe20007f1e0ff */
[----:B------:R-:W-:Y:S01]  /*98a0*/  IMAD R74, R89, 0x147, RZ ;  /* 0x00000147594a7824 */ /* 0x000fe200078e02ff */
[-C--:B------:R-:W-:Y:S01]  /*98b0*/  LEA.HI.X.SX32 R73, R69, R121.reuse, 0x1, P1 ;  /* 0x0000007945497211 */ /* 0x080fe200008f0eff */
[----:B------:R-:W2:Y:S01]  /*98c0*/  LDC R80, c[0x0][0x248] ;  /* 0x00009200ff507b82 */ /* 0x000ea20000000800 */
[-C--:B------:R-:W-:Y:S02]  /*98d0*/  LEA.HI.X.SX32 R67, R123, R121.reuse, 0x1, P0 ;  /* 0x000000797b437211 */ /* 0x080fe400000f0eff */
[----:B------:R-:W-:Y:S02]  /*98e0*/  IADD3 R70, P0, R70, R120, RZ ;  /* 0x0000007846467210 */ /* 0x000fe40007f1e0ff */
[-C--:B------:R-:W-:Y:S01]  /*98f0*/  LEA.HI.X.SX32 R69, R71, R121.reuse, 0x1, P2 ;  /* 0x0000007947457211 */ /* 0x080fe200010f0eff */
[----:B------:R-:W5:Y:S01]  /*9900*/  LDG.E.U16 R66, desc[UR60][R66.64] ;  /* 0x0000003c42427981 */ /* 0x000f62000c1e1500 */
[----:B------:R-:W-:Y:S01]  /*9910*/  LEA.HI.X.SX32 R71, R74, R121, 0x1, P0 ;  /* 0x000000794a477211 */ /* 0x000fe200000f0eff */
[----:B------:R-:W0:Y:S02]  /*9920*/  LDC R85, c[0x0][0x248] ;  /* 0x00009200ff557b82 */ /* 0x000e240000000800 */
[----:B------:R-:W5:Y:S01]  /*9930*/  LDG.E.U16 R68, desc[UR60][R68.64] ;  /* 0x0000003c44447981 */ /* 0x000f62000c1e1500 */
[----:B------:R-:W-:-:S05]  /*9940*/  IMAD R74, R86, 0x29c, RZ ;  /* 0x0000029c564a7824 */ /* 0x000fca00078e02ff */
[----:B------:R-:W4:Y:S01]  /*9950*/  LDC R84, c[0x0][0x248] ;  /* 0x00009200ff547b82 */ /* 0x000f220000000800 */
[----:B------:R-:W5:Y:S04]  /*9960*/  LDG.E.U16 R67, desc[UR60][R72.64] ;  /* 0x0000003c48437981 */ /* 0x000f68000c1e1500 */
[----:B------:R1:W5:Y:S03]  /*9970*/  LDG.E.U16 R69, desc[UR60][R70.64] ;  /* 0x0000003c46457981 */ /* 0x000366000c1e1500 */
[----:B------:R-:W0:Y:S01]  /*9980*/  LDC R89, c[0x0][0x248] ;  /* 0x00009200ff597b82 */ /* 0x000e220000000800 */
[----:B-1----:R-:W-:-:S07]  /*9990*/  IMAD R70, R76, 0x296, RZ ;  /* 0x000002964c467824 */ /* 0x002fce00078e02ff */
[----:B------:R-:W1:Y:S01]  /*99a0*/  LDC R123, c[0x0][0x248] ;  /* 0x00009200ff7b7b82 */ /* 0x000e620000000800 */
[----:B------:R-:W-:Y:S02]  /*99b0*/  IMAD R71, R81, 0x14b, RZ ;  /* 0x0000014b51477824 */ /* 0x000fe400078e02ff */
[----:B------:R-:W-:Y:S01]  /*99c0*/  IMAD R72, R88, 0x29a, RZ ;  /* 0x0000029a58487824 */ /* 0x000fe200078e02ff */
[----:B------:R-:W-:Y:S01]  /*99d0*/  IADD3 R70, P0, R70, R120, RZ ;  /* 0x0000007846467210 */ /* 0x000fe20007f1e0ff */
[----:B------:R-:W-:-:S03]  /*99e0*/  IMAD R73, R92, 0x14d, RZ ;  /* 0x0000014d5c497824 */ /* 0x000fc600078e02ff */
[----:B------:R-:W0:Y:S01]  /*99f0*/  LDC R81, c[0x0][0x248] ;  /* 0x00009200ff517b82 */ /* 0x000e220000000800 */
[-C--:B------:R-:W-:Y:S01]  /*9a00*/  LEA.HI.X.SX32 R71, R71, R121.reuse, 0x1, P0 ;  /* 0x0000007947477211 */ /* 0x080fe200000f0eff */
[----:B------:R-:W-:Y:S01]  /*9a10*/  IMAD R76, R78, 0x298, RZ ;  /* 0x000002984e4c7824 */ /* 0x000fe200078e02ff */
[-C--:B------:R-:W-:Y:S02]  /*9a20*/  IADD3 R72, P0, R72, R120.reuse, RZ ;  /* 0x0000007848487210 */ /* 0x080fe40007f1e0ff */
[-C--:B------:R-:W-:Y:S01]  /*9a30*/  IADD3 R74, P2, R74, R120.reuse, RZ ;  /* 0x000000784a4a7210 */ /* 0x080fe20007f5e0ff */
[----:B------:R-:W5:Y:S01]  /*9a40*/  LDG.E.U16 R70, desc[UR60][R70.64] ;  /* 0x0000003c46467981 */ /* 0x000f62000c1e1500 */
[-C--:B------:R-:W-:Y:S01]  /*9a50*/  LEA.HI.X.SX32 R73, R73, R121.reuse, 0x1, P0 ;  /* 0x0000007949497211 */ /* 0x080fe200000f0eff */
[----:B------:R-:W0:Y:S01]  /*9a60*/  LDC R86, c[0x0][0x248] ;  /* 0x00009200ff567b82 */ /* 0x000e220000000800 */
[----:B------:R-:W-:Y:S02]  /*9a70*/  IADD3 R76, P1, R76, R120, RZ ;  /* 0x000000784c4c7210 */ /* 0x000fe40007f3e0ff */
[-C--:B------:R-:W-:Y:S01]  /*9a80*/  LEA.HI.X.SX32 R75, R75, R121.reuse, 0x1, P2 ;  /* 0x000000794b4b7211 */ /* 0x080fe200010f0eff */
[----:B------:R-:W5:Y:S01]  /*9a90*/  LDG.E.U16 R72, desc[UR60][R72.64] ;  /* 0x0000003c48487981 */ /* 0x000f62000c1e1500 */
[----:B------:R-:W-:Y:S01]  /*9aa0*/  LEA.HI.X.SX32 R77, R77, R121, 0x1, P1 ;  /* 0x000000794d4d7211 */ /* 0x000fe200008f0eff */
[----:B------:R-:W-:-:S02]  /*9ab0*/  IMAD R78, R90, 0x2aa, RZ ;  /* 0x000002aa5a4e7824 */ /* 0x000fc400078e02ff */
[----:B-1----:R-:W-:Y:S01]  /*9ac0*/  IMAD R123, R123, 0x154, RZ ;  /* 0x000001547b7b7824 */ /* 0x002fe200078e02ff */
[----:B------:R-:W1:Y:S01]  /*9ad0*/  LDC R88, c[0x0][0x248] ;  /* 0x00009200ff587b82 */ /* 0x000e620000000800 */
[----:B------:R4:W5:Y:S04]  /*9ae0*/  LDG.E.U16 R71, desc[UR60][R76.64] ;  /* 0x0000003c4c477981 */ /* 0x000968000c1e1500 */
[----:B------:R2:W5:Y:S03]  /*9af0*/  LDG.E.U16 R73, desc[UR60][R74.64] ;  /* 0x0000003c4a497981 */ /* 0x000566000c1e1500 */
[----:B------:R-:W1:Y:S01]  /*9b00*/  LDC R90, c[0x0][0x248] ;  /* 0x00009200ff5a7b82 */ /* 0x000e620000000800 */
[----:B----4-:R-:W-:-:S02]  /*9b10*/  IMAD R76, R84, 0x2a8, RZ ;  /* 0x000002a8544c7824 */ /* 0x010fc400078e02ff */
[----:B--2---:R-:W-:-:S05]  /*9b20*/  IMAD R74, R79, 0x29e, RZ ;  /* 0x0000029e4f4a7824 */ /* 0x004fca00078e02ff */
[----:B------:R-:W2:Y:S01]  /*9b30*/  LDC R92, c[0x0][0x248] ;  /* 0x00009200ff5c7b82 */ /* 0x000ea20000000800 */
[----:B------:R-:W-:Y:S02]  /*9b40*/  IMAD R75, R80, 0x14f, RZ ;  /* 0x0000014f504b7824 */ /* 0x000fe400078e02ff */
[----:B0-----:R-:W-:Y:S01]  /*9b50*/  IMAD R80, R85, 0x2a6, RZ ;  /* 0x000002a655507824 */ /* 0x001fe200078e02ff */
[-C--:B------:R-:W-:Y:S01]  /*9b60*/  IADD3 R74, P0, R74, R120.reuse, RZ ;  /* 0x000000784a4a7210 */ /* 0x080fe20007f1e0ff */
[----:B------:R-:W-:Y:S01]  /*9b70*/  IMAD R77, R89, 0x153, RZ ;  /* 0x00000153594d7824 */ /* 0x000fe200078e02ff */
[-C--:B------:R-:W-:Y:S01]  /*9b80*/  IADD3 R76, P2, R76, R120.reuse, RZ ;  /* 0x000000784c4c7210 */ /* 0x080fe20007f5e0ff */
[----:B------:R-:W-:Y:S01]  /*9b90*/  IMAD R79, R81, 0x155, RZ ;  /* 0x00000155514f7824 */ /* 0x000fe200078e02ff */
[----:B------:R-:W-:Y:S01]  /*9ba0*/  IADD3 R80, P1, R80, R120, RZ ;  /* 0x0000007850507210 */ /* 0x000fe20007f3e0ff */
[----:B------:R-:W0:Y:S01]  /*9bb0*/  LDC R89, c[0x0][0x248] ;  /* 0x00009200ff597b82 */ /* 0x000e220000000800 */
[----:B------:R-:W-:-:S02]  /*9bc0*/  LEA.HI.X.SX32 R75, R75, R121, 0x1, P0 ;  /* 0x000000794b4b7211 */ /* 0x000fc400000f0eff */
[----:B------:R-:W-:Y:S02]  /*9bd0*/  IADD3 R78, P0, R78, R120, RZ ;  /* 0x000000784e4e7210 */ /* 0x000fe40007f1e0ff */
[-C--:B------:R-:W-:Y:S01]  /*9be0*/  LEA.HI.X.SX32 R81, R77, R121.reuse, 0x1, P1 ;  /* 0x000000794d517211 */ /* 0x080fe200008f0eff */
[----:B------:R-:W4:Y:S01]  /*9bf0*/  LDG.E.U16 R74, desc[UR60][R74.64] ;  /* 0x0000003c4a4a7981 */ /* 0x000f22000c1e1500 */
[-C--:B------:R-:W-:Y:S01]  /*9c00*/  LEA.HI.X.SX32 R77, R123, R121.reuse, 0x1, P2 ;  /* 0x000000797b4d7211 */ /* 0x080fe200010f0eff */
[----:B------:R-:W3:Y:S01]  /*9c10*/  LDC R161, c[0x0][0x248] ;  /* 0x00009200ffa17b82 */ /* 0x000ee20000000800 */
[----:B------:R-:W-:-:S03]  /*9c20*/  LEA.HI.X.SX32 R79, R79, R121, 0x1, P0 ;  /* 0x000000794f4f7211 */ /* 0x000fc600000f0eff */
[----:B------:R-:W4:Y:S01]  /*9c30*/  LDG.E.U16 R76, desc[UR60][R76.64] ;  /* 0x0000003c4c4c7981 */ /* 0x000f22000c1e1500 */
[----:B------:R-:W-:-:S03]  /*9c40*/  IMAD R84, R93, 0x2ae, RZ ;  /* 0x000002ae5d547824 */ /* 0x000fc600078e02ff */
[----:B------:R1:W4:Y:S01]  /*9c50*/  LDG.E.U16 R75, desc[UR60][R80.64] ;  /* 0x0000003c504b7981 */ /* 0x000322000c1e1500 */
[----:B------:R-:W-:Y:S01]  /*9c60*/  IMAD R85, R99, 0x2b8, RZ ;  /* 0x000002b863557824 */ /* 0x000fe200078e02ff */
[----:B------:R-:W0:Y:S02]  /*9c70*/  LDC R93, c[0x0][0x248] ;  /* 0x00009200ff5d7b82 */ /* 0x000e240000000800 */
[----:B------:R1:W4:Y:S02]  /*9c80*/  LDG.E.U16 R77, desc[UR60][R78.64] ;  /* 0x0000003c4e4d7981 */ /* 0x000324000c1e1500 */
[----:B-1----:R-:W-:Y:S01]  /*9c90*/  IMAD R80, R97, 0x2b6, RZ ;  /* 0x000002b661507824 */ /* 0x002fe200078e02ff */
[----:B------:R-:W-:Y:S01]  /*9ca0*/  IADD3 R84, P1, R84, R120, RZ ;  /* 0x0000007854547210 */ /* 0x000fe20007f3e0ff */
[----:B------:R-:W-:Y:S02]  /*9cb0*/  IMAD R81, R94, 0x157, RZ ;  /* 0x000001575e517824 */ /* 0x000fe400078e02ff */
[----:B------:R-:W1:Y:S01]  /*9cc0*/  LDC R99, c[0x0][0x248] ;  /* 0x00009200ff637b82 */ /* 0x000e620000000800 */
[----:B------:R-:W-:-:S05]  /*9cd0*/  IMAD R78, R86, 0x2ac, RZ ;  /* 0x000002ac564e7824 */ /* 0x000fca00078e02ff */
[-C--:B------:R-:W-:Y:S01]  /*9ce0*/  IADD3 R78, P0, R78, R120.reuse, RZ ;  /* 0x000000784e4e7210 */ /* 0x080fe20007f1e0ff */
[----:B------:R-:W-:Y:S01]  /*9cf0*/  IMAD R86, R100, 0x15b, RZ ;  /* 0x0000015b64567824 */ /* 0x000fe200078e02ff */
[----:B------:R-:W1:Y:S02]  /*9d00*/  LDC R94, c[0x0][0x248] ;  /* 0x00009200ff5e7b82 */ /* 0x000e640000000800 */
[-C--:B------:R-:W-:Y:S02]  /*9d10*/  LEA.HI.X.SX32 R79, R82, R121.reuse, 0x1, P0 ;  /* 0x00000079524f7211 */ /* 0x080fe400000f0eff */
[-C--:B------:R-:W-:Y:S02]  /*9d20*/  IADD3 R80, P0, R80, R120.reuse, RZ ;  /* 0x0000007850507210 */ /* 0x080fe40007f1e0ff */
[----:B------:R-:W-:Y:S01]  /*9d30*/  IADD3 R82, P2, R85, R120, RZ ;  /* 0x0000007855527210 */ /* 0x000fe20007f5e0ff */
[----:B------:R-:W4:Y:S01]  /*9d40*/  LDG.E.U16 R78, desc[UR60][R78.64] ;  /* 0x0000003c4e4e7981 */ /* 0x000f22000c1e1500 */
[-C--:B------:R-:W-:Y:S01]  /*9d50*/  LEA.HI.X.SX32 R85, R81, R121.reuse, 0x1, P1 ;  /* 0x0000007951557211 */ /* 0x080fe200008f0eff */
[----:B------:R-:W1:Y:S01]  /*9d60*/  LDC R100, c[0x0][0x248] ;  /* 0x00009200ff647b82 */ /* 0x000e620000000800 */
[----:B------:R-:W-:-:S02]  /*9d70*/  LEA.HI.X.SX32 R81, R86, R121, 0x1, P0 ;  /* 0x0000007956517211 */ /* 0x000fc400000f0eff */
[----:B------:R-:W-:-:S03]  /*9d80*/  LEA.HI.X.SX32 R83, R83, R121, 0x1, P2 ;  /* 0x0000007953537211 */ /* 0x000fc600010f0eff */
[----:B------:R-:W4:Y:S02]  /*9d90*/  LDG.E.U16 R80, desc[UR60][R80.64] ;  /* 0x0000003c50507981 */ /* 0x000f24000c1e1500 */
[----:B------:R-:W1:Y:S02]  /*9da0*/  LDC R123, c[0x0][0x248] ;  /* 0x00009200ff7b7b82 */ /* 0x000e640000000800 */
[----:B------:R2:W4:Y:S04]  /*9db0*/  LDG.E.U16 R79, desc[UR60][R84.64] ;  /* 0x0000003c544f7981 */ /* 0x000528000c1e1500 */
[----:B------:R0:W4:Y:S01]  /*9dc0*/  LDG.E.U16 R81, desc[UR60][R82.64] ;  /* 0x0000003c52517981 */ /* 0x000122000c1e1500 */
[----:B------:R-:W-:Y:S01]  /*9dd0*/  IMAD R86, R101, 0x2c6, RZ ;  /* 0x000002c665567824 */ /* 0x000fe200078e02ff */
[----:B------:R-:W3:Y:S01]  /*9de0*/  LDC R97, c[0x0][0x248] ;  /* 0x00009200ff617b82 */ /* 0x000ee20000000800 */
[----:B--2---:R-:W-:-:S02]  /*9df0*/  IMAD R84, R92, 0x2be, RZ ;  /* 0x000002be5c547824 */ /* 0x004fc400078e02ff */
[----:B0-----:R-:W-:-:S05]  /*9e00*/  IMAD R82, R88, 0x2ba, RZ ;  /* 0x000002ba58527824 */ /* 0x001fca00078e02ff */
[----:B------:R-:W0:Y:S01]  /*9e10*/  LDC R101, c[0x0][0x248] ;  /* 0x00009200ff657b82 */ /* 0x000e220000000800 */
[----:B------:R-:W-:Y:S02]  /*9e20*/  IMAD R83, R89, 0x15d, RZ ;  /* 0x0000015d59537824 */ /* 0x000fe400078e02ff */
[----:B------:R-:W-:Y:S01]  /*9e30*/  IMAD R88, R90, 0x2bc, RZ ;  /* 0x000002bc5a587824 */ /* 0x000fe200078e02ff */
[-C--:B------:R-:W-:Y:S01]  /*9e40*/  IADD3 R82, P0, R82, R120.reuse, RZ ;  /* 0x0000007852527210 */ /* 0x080fe20007f1e0ff */
[----:B------:R-:W-:Y:S01]  /*9e50*/  IMAD R85, R96, 0x15f, RZ ;  /* 0x0000015f60557824 */ /* 0x000fe200078e02ff */
[-C--:B------:R-:W-:Y:S01]  /*9e60*/  IADD3 R84, P2, R84, R120.reuse, RZ ;  /* 0x0000007854547210 */ /* 0x080fe20007f5e0ff */
[----:B------:R-:W-:Y:S01]  /*9e70*/  IMAD R90, R93, 0x163, RZ ;  /* 0x000001635d5a7824 */ /* 0x000fe200078e02ff */
[----:B------:R-:W-:Y:S01]  /*9e80*/  IADD3 R88, P1, R88, R120, RZ ;  /* 0x0000007858587210 */ /* 0x000fe20007f3e0ff */
[----:B------:R-:W2:Y:S01]  /*9e90*/  LDC R96, c[0x0][0x248] ;  /* 0x00009200ff607b82 */ /* 0x000ea20000000800 */
[----:B------:R-:W-:-:S02]  /*9ea0*/  LEA.HI.X.SX32 R83, R83, R121, 0x1, P0 ;  /* 0x0000007953537211 */ /* 0x000fc400000f0eff */
[----:B------:R-:W-:Y:S02]  /*9eb0*/  IADD3 R86, P0, R86, R120, RZ ;  /* 0x0000007856567210 */ /* 0x000fe40007f1e0ff */
[-C--:B------:R-:W-:Y:S01]  /*9ec0*/  LEA.HI.X.SX32 R89, R87, R121.reuse, 0x1, P1 ;  /* 0x0000007957597211 */ /* 0x080fe200008f0eff */
[----:B------:R-:W4:Y:S01]  /*9ed0*/  LDG.E.U16 R82, desc[UR60][R82.64] ;  /* 0x0000003c52527981 */ /* 0x000f22000c1e1500 */
[-C--:B------:R-:W-:Y:S01]  /*9ee0*/  LEA.HI.X.SX32 R85, R85, R121.reuse, 0x1, P2 ;  /* 0x0000007955557211 */ /* 0x080fe200010f0eff */
[----:B------:R-:W5:Y:S01]  /*9ef0*/  LDC R159, c[0x0][0x248] ;  /* 0x00009200ff9f7b82 */ /* 0x000f620000000800 */
[----:B------:R-:W-:-:S03]  /*9f00*/  LEA.HI.X.SX32 R87, R90, R121, 0x1, P0 ;  /* 0x000000795a577211 */ /* 0x000fc600000f0eff */
[----:B------:R-:W4:Y:S01]  /*9f10*/  LDG.E.U16 R84, desc[UR60][R84.64] ;  /* 0x0000003c54547981 */ /* 0x000f22000c1e1500 */
[----:B-1----:R-:W-:Y:S02]  /*9f20*/  IMAD R92, R99, 0x2ca, RZ ;  /* 0x000002ca635c7824 */ /* 0x002fe400078e02ff */
[----:B------:R-:W-:Y:S01]  /*9f30*/  IMAD R123, R123, 0x164, RZ ;  /* 0x000001647b7b7824 */ /* 0x000fe200078e02ff */
[----:B------:R1:W4:Y:S01]  /*9f40*/  LDG.E.U16 R83, desc[UR60][R88.64] ;  /* 0x0000003c58537981 */ /* 0x000322000c1e1500 */
[----:B------:R-:W-:Y:S01]  /*9f50*/  IMAD R90, R105, 0x2ce, RZ ;  /* 0x000002ce695a7824 */ /* 0x000fe200078e02ff */
[----:B------:R-:W5:Y:S02]  /*9f60*/  LDC R163, c[0x0][0x248] ;  /* 0x00009200ffa37b82 */ /* 0x000f640000000800 */
[----:B------:R3:W4:Y:S01]  /*9f70*/  LDG.E.U16 R85, desc[UR60][R86.64] ;  /* 0x0000003c56557981 */ /* 0x000722000c1e1500 */
[----:B-1----:R-:W-:Y:S01]  /*9f80*/  IMAD R88, R100, 0x2cc, RZ ;  /* 0x000002cc64587824 */ /* 0x002fe200078e02ff */
[----:B------:R-:W-:Y:S01]  /*9f90*/  IADD3 R92, P1, R92, R120, RZ ;  /* 0x000000785c5c7210 */ /* 0x000fe20007f3e0ff */
[----:B------:R-:W-:-:S03]  /*9fa0*/  IMAD R89, R104, 0x165, RZ ;  /* 0x0000016568597824 */ /* 0x000fc600078e02ff */
[----:B------:R-:W1:Y:S01]  /*9fb0*/  LDC R99, c[0x0][0x248] ;  /* 0x00009200ff637b82 */ /* 0x000e620000000800 */
[----:B---3--:R-:W-:Y:S01]  /*9fc0*/  IMAD R86, R94, 0x2c8, RZ ;  /* 0x000002c85e567824 */ /* 0x008fe200078e02ff */
[----:B------:R-:W-:-:S04]  /*9fd0*/  IADD3 R88, P2, R88, R120, RZ ;  /* 0x0000007858587210 */ /* 0x000fc80007f5e0ff */
[-C--:B------:R-:W-:Y:S01]  /*9fe0*/  IADD3 R86, P0, R86, R120.reuse, RZ ;  /* 0x0000007856567210 */ /* 0x080fe20007f1e0ff */
[----:B------:R-:W-:Y:S01]  /*9ff0*/  IMAD R94, R109, 0x167, RZ ;  /* 0x000001676d5e7824 */ /* 0x000fe200078e02ff */
[-C--:B------:R-:W-:Y:S01]  /*a000*/  LEA.HI.X.SX32 R93, R89, R121.reuse, 0x1, P1 ;  /* 0x00000079595d7211 */ /* 0x080fe200008f0eff */
[----:B------:R-:W3:Y:S01]  /*a010*/  LDC R100, c[0x0][0x248] ;  /* 0x00009200ff647b82 */ /* 0x000ee20000000800 */
[-C--:B------:R-:W-:Y:S02]  /*a020*/  LEA.HI.X.SX32 R87, R123, R121.reuse, 0x1, P0 ;  /* 0x000000797b577211 */ /* 0x080fe400000f0eff */
[----:B------:R-:W-:Y:S02]  /*a030*/  IADD3 R90, P0, R90, R120, RZ ;  /* 0x000000785a5a7210 */ /* 0x000fe40007f1e0ff */
[-C--:B------:R-:W-:Y:S01]  /*a040*/  LEA.HI.X.SX32 R89, R91, R121.reuse, 0x1, P2 ;  /* 0x000000795b597211 */ /* 0x080fe200010f0eff */
[----:B------:R-:W4:Y:S01]  /*a050*/  LDG.E.U16 R86, desc[UR60][R86.64] ;  /* 0x0000003c56567981 */ /* 0x000f22000c1e1500 */
[----:B------:R-:W-:Y:S01]  /*a060*/  LEA.HI.X.SX32 R91, R94, R121, 0x1, P0 ;  /* 0x000000795e5b7211 */ /* 0x000fe200000f0eff */
[----:B------:R-:W3:Y:S02]  /*a070*/  LDC R105, c[0x0][0x248] ;  /* 0x00009200ff697b82 */ /* 0x000ee40000000800 */
[----:B------:R-:W4:Y:S01]  /*a080*/  LDG.E.U16 R88, desc[UR60][R88.64] ;  /* 0x0000003c58587981 */ /* 0x000f22000c1e1500 */
[----:B------:R-:W-:-:S05]  /*a090*/  IMAD R94, R106, 0x2dc, RZ ;  /* 0x000002dc6a5e7824 */ /* 0x000fca00078e02ff */
[----:B------:R-:W1:Y:S01]  /*a0a0*/  LDC R104, c[0x0][0x248] ;  /* 0x00009200ff687b82 */ /* 0x000e620000000800 */
[----:B------:R-:W4:Y:S04]  /*a0b0*/  LDG.E.U16 R87, desc[UR60][R92.64] ;  /* 0x0000003c5c577981 */ /* 0x000f28000c1e1500 */
[----:B------:R2:W4:Y:S03]  /*a0c0*/  LDG.E.U16 R89, desc[UR60][R90.64] ;  /* 0x0000003c5a597981 */ /* 0x000526000c1e1500 */
[----:B------:R-:W3:Y:S01]  /*a0d0*/  LDC R109, c[0x0][0x248] ;  /* 0x00009200ff6d7b82 */ /* 0x000ee20000000800 */
[----:B--2---:R-:W-:-:S07]  /*a0e0*/  IMAD R90, R96, 0x2d6, RZ ;  /* 0x000002d6605a7824 */ /* 0x004fce00078e02ff */
[----:B------:R-:W2:Y:S01]  /*a0f0*/  LDC R123, c[0x0][0x248] ;  /* 0x00009200ff7b7b82 */ /* 0x000ea20000000800 */
[----:B0-----:R-:W-:Y:S02]  /*a100*/  IMAD R91, R101, 0x16b, RZ ;  /* 0x0000016b655b7824 */ /* 0x001fe400078e02ff */
        /* <DEDUP_REMOVED lines=8> */
[----:B------:R-:W4:Y:S01]  /*a190*/  LDG.E.U16 R90, desc[UR60][R90.64] ;  /* 0x0000003c5a5a7981 */ /* 0x000f22000c1e1500 */
[----:B------:R-:W-:Y:S01]  /*a1a0*/  IADD3 R94, P2, R94, R120, RZ ;  /* 0x000000785e5e7210 */ /* 0x000fe20007f5e0ff */
[----:B------:R-:W0:Y:S01]  /*a1b0*/  LDC R106, c[0x0][0x248] ;  /* 0x00009200ff6a7b82 */ /* 0x000e220000000800 */
[-C--:B------:R-:W-:Y:S02]  /*a1c0*/  LEA.HI.X.SX32 R97, R95, R121.reuse, 0x1, P1 ;  /* 0x000000795f617211 */ /* 0x080fe400008f0eff */
[----:B------:R-:W-:-:S02]  /*a1d0*/  LEA.HI.X.SX32 R93, R93, R121, 0x1, P0 ;  /* 0x000000795d5d7211 */ /* 0x000fc400000f0eff */
[----:B------:R-:W-:-:S03]  /*a1e0*/  LEA.HI.X.SX32 R95, R98, R121, 0x1, P2 ;  /* 0x00000079625f7211 */ /* 0x000fc600010f0eff */
[----:B------:R-:W4:Y:S01]  /*a1f0*/  LDG.E.U16 R92, desc[UR60][R92.64] ;  /* 0x0000003c5c5c7981 */ /* 0x000f22000c1e1500 */
[----:B------:R-:W-:Y:S01]  /*a200*/  IMAD R98, R110, 0x2ea, RZ ;  /* 0x000002ea6e627824 */ /* 0x000fe200078e02ff */
[----:B------:R-:W5:Y:S02]  /*a210*/  LDC R108, c[0x0][0x248] ;  /* 0x00009200ff6c7b82 */ /* 0x000f640000000800 */
[----:B------:R1:W4:Y:S04]  /*a220*/  LDG.E.U16 R91, desc[UR60][R96.64] ;  /* 0x0000003c605b7981 */ /* 0x000328000c1e1500 */
[----:B------:R3:W4:Y:S01]  /*a230*/  LDG.E.U16 R93, desc[UR60][R94.64] ;  /* 0x0000003c5e5d7981 */ /* 0x000722000c1e1500 */
[----:B--2---:R-:W-:Y:S01]  /*a240*/  IMAD R123, R123, 0x174, RZ ;  /* 0x000001747b7b7824 */ /* 0x004fe200078e02ff */
[----:B------:R-:W2:Y:S01]  /*a250*/  LDC R110, c[0x0][0x248] ;  /* 0x00009200ff6e7b82 */ /* 0x000ea20000000800 */
[----:B-1----:R-:W-:-:S02]  /*a260*/  IMAD R96, R104, 0x2e8, RZ ;  /* 0x000002e868607824 */ /* 0x002fc400078e02ff */
[----:B---3--:R-:W-:-:S05]  /*a270*/  IMAD R94, R99, 0x2de, RZ ;  /* 0x000002de635e7824 */ /* 0x008fca00078e02ff */
[----:B------:R-:W1:Y:S01]  /*a280*/  LDC R112, c[0x0][0x248] ;  /* 0x00009200ff707b82 */ /* 0x000e620000000800 */
[----:B------:R-:W-:Y:S02]  /*a290*/  IMAD R95, R100, 0x16f, RZ ;  /* 0x0000016f645f7824 */ /* 0x000fe400078e02ff */
[----:B------:R-:W-:Y:S01]  /*a2a0*/  IMAD R100, R105, 0x2e6, RZ ;  /* 0x000002e669647824 */ /* 0x000fe200078e02ff */
[-C--:B------:R-:W-:Y:S01]  /*a2b0*/  IADD3 R94, P0, R94, R120.reuse, RZ ;  /* 0x000000785e5e7210 */ /* 0x080fe20007f1e0ff */
[----:B------:R-:W-:Y:S01]  /*a2c0*/  IMAD R97, R109, 0x173, RZ ;  /* 0x000001736d617824 */ /* 0x000fe200078e02ff */
[-C--:B------:R-:W-:Y:S01]  /*a2d0*/  IADD3 R96, P2, R96, R120.reuse, RZ ;  /* 0x0000007860607210 */ /* 0x080fe20007f5e0ff */
[----:B0-----:R-:W-:Y:S01]  /*a2e0*/  IMAD R99, R101, 0x175, RZ ;  /* 0x0000017565637824 */ /* 0x001fe200078e02ff */
[----:B------:R-:W-:Y:S01]  /*a2f0*/  IADD3 R100, P1, R100, R120, RZ ;  /* 0x0000007864647210 */ /* 0x000fe20007f3e0ff */
[----:B------:R-:W0:Y:S01]  /*a300*/  LDC R109, c[0x0][0x248] ;  /* 0x00009200ff6d7b82 */ /* 0x000e220000000800 */
[----:B------:R-:W-:-:S02]  /*a310*/  LEA.HI.X.SX32 R95, R95, R121, 0x1, P0 ;  /* 0x000000795f5f7211 */ /* 0x000fc400000f0eff */
[----:B------:R-:W-:Y:S02]  /*a320*/  IADD3 R98, P0, R98, R120, RZ ;  /* 0x0000007862627210 */ /* 0x000fe40007f1e0ff */
[-C--:B------:R-:W-:Y:S01]  /*a330*/  LEA.HI.X.SX32 R101, R97, R121.reuse, 0x1, P1 ;  /* 0x0000007961657211 */ /* 0x080fe200008f0eff */
[----:B------:R-:W3:Y:S01]  /*a340*/  LDG.E.U16 R94, desc[UR60][R94.64] ;  /* 0x0000003c5e5e7981 */ /* 0x000ee2000c1e1500 */
[-C--:B------:R-:W-:Y:S01]  /*a350*/  LEA.HI.X.SX32 R97, R123, R121.reuse, 0x1, P2 ;  /* 0x000000797b617211 */ /* 0x080fe200010f0eff */
[----:B------:R-:W4:Y:S01]  /*a360*/  LDC R167, c[0x0][0x248] ;  /* 0x00009200ffa77b82 */ /* 0x000f220000000800 */
[----:B------:R-:W-:-:S03]  /*a370*/  LEA.HI.X.SX32 R99, R99, R121, 0x1, P0 ;  /* 0x0000007963637211 */ /* 0x000fc600000f0eff */
[----:B------:R-:W3:Y:S01]  /*a380*/  LDG.E.U16 R96, desc[UR60][R96.64] ;  /* 0x0000003c60607981 */ /* 0x000ee2000c1e1500 */
[----:B------:R-:W-:-:S03]  /*a390*/  IMAD R104, R113, 0x2ee, RZ ;  /* 0x000002ee71687824 */ /* 0x000fc600078e02ff */
[----:B------:R-:W2:Y:S01]  /*a3a0*/  LDC R123, c[0x0][0x248] ;  /* 0x00009200ff7b7b82 */ /* 0x000ea20000000800 */
[----:B------:R1:W3:Y:S04]  /*a3b0*/  LDG.E.U16 R95, desc[UR60][R100.64] ;  /* 0x0000003c645f7981 */ /* 0x0002e8000c1e1500 */
[----:B------:R1:W3:Y:S01]  /*a3c0*/  LDG.E.U16 R97, desc[UR60][R98.64] ;  /* 0x0000003c62617981 */ /* 0x0002e2000c1e1500 */
[----:B------:R-:W-:Y:S02]  /*a3d0*/  IMAD R105, R119, 0x2f8, RZ ;  /* 0x000002f877697824 */ /* 0x000fe400078e02ff */
[----:B------:R-:W0:Y:S01]  /*a3e0*/  LDC R113, c[0x0][0x248] ;  /* 0x00009200ff717b82 */ /* 0x000e220000000800 */
[----:B-1----:R-:W-:Y:S02]  /*a3f0*/  IMAD R100, R117, 0x2f6, RZ ;  /* 0x000002f675647824 */ /* 0x002fe400078e02ff */
[----:B------:R-:W-:Y:S01]  /*a400*/  IMAD R98, R106, 0x2ec, RZ ;  /* 0x000002ec6a627824 */ /* 0x000fe200078e02ff */
[----:B------:R-:W-:Y:S01]  /*a410*/  IADD3 R104, P1, R104, R120, RZ ;  /* 0x0000007868687210 */ /* 0x000fe20007f3e0ff */
[----:B------:R-:W-:-:S03]  /*a420*/  IMAD R101, R114, 0x177, RZ ;  /* 0x0000017772657824 */ /* 0x000fc600078e02ff */
[----:B------:R-:W1:Y:S01]  /*a430*/  LDC R119, c[0x0][0x248] ;  /* 0x00009200ff777b82 */ /* 0x000e620000000800 */
[----:B------:R-:W-:Y:S01]  /*a440*/  IADD3 R98, P0, R98, R120, RZ ;  /* 0x0000007862627210 */ /* 0x000fe20007f1e0ff */
[----:B------:R-:W-:-:S03]  /*a450*/  IMAD R106, R122, 0x17b, RZ ;  /* 0x0000017b7a6a7824 */ /* 0x000fc600078e02ff */
[-C--:B------:R-:W-:Y:S02]  /*a460*/  LEA.HI.X.SX32 R99, R102, R121.reuse, 0x1, P0 ;  /* 0x0000007966637211 */ /* 0x080fe400000f0eff */
[-C--:B------:R-:W-:Y:S01]  /*a470*/  IADD3 R100, P0, R100, R120.reuse, RZ ;  /* 0x0000007864647210 */ /* 0x080fe20007f1e0ff */
[----:B------:R-:W1:Y:S01]  /*a480*/  LDC R114, c[0x0][0x248] ;  /* 0x00009200ff727b82 */ /* 0x000e620000000800 */
[----:B------:R-:W-:Y:S01]  /*a490*/  IADD3 R102, P2, R105, R120, RZ ;  /* 0x0000007869667210 */ /* 0x000fe20007f5e0ff */
[----:B------:R-:W3:Y:S01]  /*a4a0*/  LDG.E.U16 R98, desc[UR60][R98.64] ;  /* 0x0000003c62627981 */ /* 0x000ee2000c1e1500 */
[-C--:B------:R-:W-:Y:S02]  /*a4b0*/  LEA.HI.X.SX32 R105, R101, R121.reuse, 0x1, P1 ;  /* 0x0000007965697211 */ /* 0x080fe400008f0eff */
[-C--:B------:R-:W-:Y:S02]  /*a4c0*/  LEA.HI.X.SX32 R101, R106, R121.reuse, 0x1, P0 ;  /* 0x000000796a657211 */ /* 0x080fe400000f0eff */
[----:B------:R-:W-:Y:S01]  /*a4d0*/  LEA.HI.X.SX32 R103, R103, R121, 0x1, P2 ;  /* 0x0000007967677211 */ /* 0x000fe200010f0eff */
[----:B------:R-:W1:Y:S02]  /*a4e0*/  LDC R122, c[0x0][0x248] ;  /* 0x00009200ff7a7b82 */ /* 0x000e640000000800 */
[----:B------:R-:W3:Y:S01]  /*a4f0*/  LDG.E.U16 R100, desc[UR60][R100.64] ;  /* 0x0000003c64647981 */ /* 0x000ee2000c1e1500 */
[----:B--2---:R-:W-:-:S03]  /*a500*/  IMAD R106, R123, 0x306, RZ ;  /* 0x000003067b6a7824 */ /* 0x004fc600078e02ff */
[----:B------:R2:W3:Y:S02]  /*a510*/  LDG.E.U16 R99, desc[UR60][R104.64] ;  /* 0x0000003c68637981 */ /* 0x0004e4000c1e1500 */
[----:B------:R-:W1:Y:S02]  /*a520*/  LDC R123, c[0x0][0x248] ;  /* 0x00009200ff7b7b82 */ /* 0x000e640000000800 */
[----:B------:R5:W3:Y:S01]  /*a530*/  LDG.E.U16 R101, desc[UR60][R102.64] ;  /* 0x0000003c66657981 */ /* 0x000ae2000c1e1500 */
[----:B--2---:R-:W-:-:S05]  /*a540*/  IMAD R104, R112, 0x2fe, RZ ;  /* 0x000002fe70687824 */ /* 0x004fca00078e02ff */
[----:B------:R-:W2:Y:S01]  /*a550*/  LDC R117, c[0x0][0x248] ;  /* 0x00009200ff757b82 */ /* 0x000ea20000000800 */
[----:B-----5:R-:W-:Y:S02]  /*a560*/  IMAD R102, R108, 0x2fa, RZ ;  /* 0x000002fa6c667824 */ /* 0x020fe400078e02ff */
[----:B0-----:R-:W-:-:S05]  /*a570*/  IMAD R103, R109, 0x17d, RZ ;  /* 0x0000017d6d677824 */ /* 0x001fca00078e02ff */
[----:B------:R-:W0:Y:S01]  /*a580*/  LDC R157, c[0x0][0x248] ;  /* 0x00009200ff9d7b82 */ /* 0x000e220000000800 */
[----:B------:R-:W-:Y:S01]  /*a590*/  IMAD R108, R110, 0x2fc, RZ ;  /* 0x000002fc6e6c7824 */ /* 0x000fe200078e02ff */
[-C--:B------:R-:W-:Y:S01]  /*a5a0*/  IADD3 R102, P0, R102, R120.reuse, RZ ;  /* 0x0000007866667210 */ /* 0x080fe20007f1e0ff */
[----:B------:R-:W-:Y:S01]  /*a5b0*/  IMAD R105, R116, 0x17f, RZ ;  /* 0x0000017f74697824 */ /* 0x000fe200078e02ff */
[-C--:B------:R-:W-:Y:S01]  /*a5c0*/  IADD3 R104, P2, R104, R120.reuse, RZ ;  /* 0x0000007868687210 */ /* 0x080fe20007f5e0ff */
[----:B------:R-:W-:Y:S01]  /*a5d0*/  IMAD R110, R113, 0x183, RZ ;  /* 0x00000183716e7824 */ /* 0x000fe200078e02ff */
[-C--:B------:R-:W-:Y:S02]  /*a5e0*/  IADD3 R108, P1, R108, R120.reuse, RZ ;  /* 0x000000786c6c7210 */ /* 0x080fe40007f3e0ff */
[----:B------:R-:W-:Y:S01]  /*a5f0*/  LEA.HI.X.SX32 R103, R103, R121, 0x1, P0 ;  /* 0x0000007967677211 */ /* 0x000fe200000f0eff */
[----:B------:R-:W5:Y:S01]  /*a600*/  LDC R116, c[0x0][0x248] ;  /* 0x00009200ff747b82 */ /* 0x000f620000000800 */
[----:B------:R-:W-:-:S02]  /*a610*/  IADD3 R106, P0, R106, R120, RZ ;  /* 0x000000786a6a7210 */ /* 0x000fc40007f1e0ff */
[-C--:B------:R-:W-:Y:S01]  /*a620*/  LEA.HI.X.SX32 R109, R107, R121.reuse, 0x1, P1 ;  /* 0x000000796b6d7211 */ /* 0x080fe200008f0eff */
[----:B------:R-:W3:Y:S01]  /*a630*/  LDG.E.U16 R102, desc[UR60][R102.64] ;  /* 0x0000003c66667981 */ /* 0x000ee2000c1e1500 */
[-C--:B------:R-:W-:Y:S02]  /*a640*/  LEA.HI.X.SX32 R105, R105, R121.reuse, 0x1, P2 ;  /* 0x0000007969697211 */ /* 0x080fe400010f0eff */
[----:B------:R-:W-:Y:S01]  /*a650*/  LEA.HI.X.SX32 R107, R110, R121, 0x1, P0 ;  /* 0x000000796e6b7211 */ /* 0x000fe200000f0eff */
[----:B------:R-:W0:Y:S02]  /*a660*/  LDC R169, c[0x0][0x248] ;  /* 0x00009200ffa97b82 */ /* 0x000e240000000800 */
[----:B------:R-:W3:Y:S01]  /*a670*/  LDG.E.U16 R104, desc[UR60][R104.64] ;  /* 0x0000003c68687981 */ /* 0x000ee2000c1e1500 */
[----:B-1----:R-:W-:-:S03]  /*a680*/  IMAD R112, R119, 0x30a, RZ ;  /* 0x0000030a77707824 */ /* 0x002fc600078e02ff */
[----:B------:R1:W3:Y:S02]  /*a690*/  LDG.E.U16 R103, desc[UR60][R108.64] ;  /* 0x0000003c6c677981 */ /* 0x0002e4000c1e1500 */
[----:B------:R-:W0:Y:S02]  /*a6a0*/  LDC R175, c[0x0][0x248] ;  /* 0x00009200ffaf7b82 */ /* 0x000e240000000800 */
[----:B------:R2:W3:Y:S01]  /*a6b0*/  LDG.E.U16 R105, desc[UR60][R106.64] ;  /* 0x0000003c6a697981 */ /* 0x0004e2000c1e1500 */
[----:B------:R-:W-:Y:S02]  /*a6c0*/  IMAD R110, R125, 0x30e, RZ ;  /* 0x0000030e7d6e7824 */ /* 0x000fe400078e02ff */
[----:B-1----:R-:W-:Y:S01]  /*a6d0*/  IMAD R108, R122, 0x30c, RZ ;  /* 0x0000030c7a6c7824 */ /* 0x002fe200078e02ff */
[-C--:B------:R-:W-:Y:S01]  /*a6e0*/  IADD3 R112, P1, R112, R120.reuse, RZ ;  /* 0x0000007870707210 */ /* 0x080fe20007f3e0ff */
[----:B------:R-:W-:Y:S01]  /*a6f0*/  IMAD R109, R124, 0x185, RZ ;  /* 0x000001857c6d7824 */ /* 0x000fe200078e02ff */
[----:B------:R-:W1:Y:S01]  /*a700*/  LDC R119, c[0x0][0x248] ;  /* 0x00009200ff777b82 */ /* 0x000e620000000800 */
        /* <DEDUP_REMOVED lines=9> */
[----:B------:R-:W3:Y:S01]  /*a7a0*/  LDG.E.U16 R106, desc[UR60][R106.64] ;  /* 0x0000003c6a6a7981 */ /* 0x000ee2000c1e1500 */
[----:B------:R-:W-:Y:S01]  /*a7b0*/  LEA.HI.X.SX32 R111, R114, R121, 0x1, P0 ;  /* 0x00000079726f7211 */ /* 0x000fe200000f0eff */
[----:B------:R-:W0:Y:S02]  /*a7c0*/  LDC R125, c[0x0][0x248] ;  /* 0x00009200ff7d7b82 */ /* 0x000e240000000800 */
[----:B------:R-:W3:Y:S01]  /*a7d0*/  LDG.E.U16 R108, desc[UR60][R108.64] ;  /* 0x0000003c6c6c7981 */ /* 0x000ee2000c1e1500 */
[----:B------:R-:W-:-:S05]  /*a7e0*/  IMAD R114, R128, 0x31c, RZ ;  /* 0x0000031c80727824 */ /* 0x000fca00078e02ff */
[----:B------:R-:W1:Y:S01]  /*a7f0*/  LDC R124, c[0x0][0x248] ;  /* 0x00009200ff7c7b82 */ /* 0x000e620000000800 */
[----:B------:R-:W3:Y:S04]  /*a800*/  LDG.E.U16 R107, desc[UR60][R112.64] ;  /* 0x0000003c706b7981 */ /* 0x000ee8000c1e1500 */
[----:B------:R5:W3:Y:S03]  /*a810*/  LDG.E.U16 R109, desc[UR60][R110.64] ;  /* 0x0000003c6e6d7981 */ /* 0x000ae6000c1e1500 */
[----:B------:R-:W2:Y:S01]  /*a820*/  LDC R249, c[0x0][0x248] ;  /* 0x00009200fff97b82 */ /* 0x000ea20000000800 */
[----:B-----5:R-:W-:-:S07]  /*a830*/  IMAD R110, R116, 0x316, RZ ;  /* 0x00000316746e7824 */ /* 0x020fce00078e02ff */
[----:B------:R-:W5:Y:S01]  /*a840*/  LDC R131, c[0x0][0x248] ;  /* 0x00009200ff837b82 */ /* 0x000f620000000800 */
[----:B------:R-:W-:Y:S02]  /*a850*/  IMAD R111, R123, 0x18b, RZ ;  /* 0x0000018b7b6f7824 */ /* 0x000fe400078e02ff */
[----:B------:R-:W-:Y:S01]  /*a860*/  IMAD R116, R117, 0x318, RZ ;  /* 0x0000031875747824 */ /* 0x000fe200078e02ff */
[----:B------:R-:W-:Y:S01]  /*a870*/  IADD3 R110, P0, R110, R120, RZ ;  /* 0x000000786e6e7210 */ /* 0x000fe20007f1e0ff */
[----:B------:R-:W-:-:S03]  /*a880*/  IMAD R112, R129, 0x31a, RZ ;  /* 0x0000031a81707824 */ /* 0x000fc600078e02ff */
[----:B------:R-:W5:Y:S01]  /*a890*/  LDC R123, c[0x0][0x248] ;  /* 0x00009200ff7b7b82 */ /* 0x000f620000000800 */
[-C--:B------:R-:W-:Y:S01]  /*a8a0*/  LEA.HI.X.SX32 R111, R111, R121.reuse, 0x1, P0 ;  /* 0x000000796f6f7211 */ /* 0x080fe200000f0eff */
[----:B------:R-:W-:Y:S01]  /*a8b0*/  IMAD R113, R130, 0x18d, RZ ;  /* 0x0000018d82717824 */ /* 0x000fe200078e02ff */
[-C--:B------:R-:W-:Y:S02]  /*a8c0*/  IADD3 R116, P1, R116, R120.reuse, RZ ;  /* 0x0000007874747210 */ /* 0x080fe40007f3e0ff */
[-C--:B------:R-:W-:Y:S01]  /*a8d0*/  IADD3 R112, P0, R112, R120.reuse, RZ ;  /* 0x0000007870707210 */ /* 0x080fe20007f1e0ff */
[----:B------:R-:W3:Y:S01]  /*a8e0*/  LDG.E.U16 R110, desc[UR60][R110.64] ;  /* 0x0000003c6e6e7981 */ /* 0x000ee2000c1e1500 */
[----:B------:R-:W-:Y:S01]  /*a8f0*/  IADD3 R114, P2, R114, R120, RZ ;  /* 0x0000007872727210 */ /* 0x000fe20007f5e0ff */
[----:B------:R-:W4:Y:S01]  /*a900*/  LDC R130, c[0x0][0x248] ;  /* 0x00009200ff827b82 */ /* 0x000f220000000800 */
[-C--:B------:R-:W-:Y:S02]  /*a910*/  LEA.HI.X.SX32 R117, R115, R121.reuse, 0x1, P1 ;  /* 0x0000007973757211 */ /* 0x080fe400008f0eff */
[----:B------:R-:W-:-:S02]  /*a920*/  LEA.HI.X.SX32 R113, R113, R121, 0x1, P0 ;  /* 0x0000007971717211 */ /* 0x000fc400000f0eff */
[----:B------:R-:W-:-:S03]  /*a930*/  LEA.HI.X.SX32 R115, R118, R121, 0x1, P2 ;  /* 0x0000007976737211 */ /* 0x000fc600010f0eff */
[----:B------:R-:W3:Y:S01]  /*a940*/  LDG.E.U16 R112, desc[UR60][R112.64] ;  /* 0x0000003c70707981 */ /* 0x000ee2000c1e1500 */
[----:B------:R-:W-:Y:S01]  /*a950*/  IMAD R118, R137, 0x32a, RZ ;  /* 0x0000032a89767824 */ /* 0x000fe200078e02ff */
[----:B------:R-:W4:Y:S02]  /*a960*/  LDC R128, c[0x0][0x248] ;  /* 0x00009200ff807b82 */ /* 0x000f240000000800 */
[----:B------:R1:W3:Y:S04]  /*a970*/  LDG.E.U16 R111, desc[UR60][R116.64] ;  /* 0x0000003c746f7981 */ /* 0x0002e8000c1e1500 */
[----:B------:R0:W3:Y:S01]  /*a980*/  LDG.E.U16 R113, desc[UR60][R114.64] ;  /* 0x0000003c72717981 */ /* 0x0000e2000c1e1500 */
[----:B--2---:R-:W-:Y:S01]  /*a990*/  IMAD R249, R249, 0x194, RZ ;  /* 0x00000194f9f97824 */ /* 0x004fe200078e02ff */
[----:B------:R-:W2:Y:S01]  /*a9a0*/  LDC R129, c[0x0][0x248] ;  /* 0x00009200ff817b82 */ /* 0x000ea20000000800 */
[----:B-1----:R-:W-:-:S02]  /*a9b0*/  IMAD R116, R124, 0x328, RZ ;  /* 0x000003287c747824 */ /* 0x002fc400078e02ff */
[----:B0-----:R-:W-:-:S05]  /*a9c0*/  IMAD R114, R119, 0x31e, RZ ;  /* 0x0000031e77727824 */ /* 0x001fca00078e02ff */
[----:B------:R-:W0:Y:S01]  /*a9d0*/  LDC R137, c[0x0][0x248] ;  /* 0x00009200ff897b82 */ /* 0x000e220000000800 */
        /* <DEDUP_REMOVED lines=9> */
[-C--:B------:R-:W-:Y:S02]  /*aa70*/  IADD3 R118, P0, R118, R120.reuse, RZ ;  /* 0x0000007876767210 */ /* 0x080fe40007f1e0ff */
[-C--:B------:R-:W-:Y:S01]  /*aa80*/  LEA.HI.X.SX32 R123, R117, R121.reuse, 0x1, P1 ;  /* 0x00000079757b7211 */ /* 0x080fe200008f0eff */
[----:B------:R-:W-:Y:S01]  /*aa90*/  IMAD R124, R131, 0x32e, RZ ;  /* 0x0000032e837c7824 */ /* 0x000fe200078e02ff */
[-C--:B------:R-:W-:Y:S01]  /*aaa0*/  LEA.HI.X.SX32 R117, R249, R121.reuse, 0x1, P2 ;  /* 0x00000079f9757211 */ /* 0x080fe200010f0eff */
[----:B------:R-:W5:Y:S01]  /*aab0*/  LDG.E.U16 R114, desc[UR60][R114.64] ;  /* 0x0000003c72727981 */ /* 0x000f62000c1e1500 */
[----:B------:R-:W-:Y:S01]  /*aac0*/  LEA.HI.X.SX32 R119, R119, R121, 0x1, P0 ;  /* 0x0000007977777211 */ /* 0x000fe200000f0eff */
[----:B------:R-:W-:Y:S01]  /*aad0*/  IMAD R125, R139, 0x197, RZ ;  /* 0x000001978b7d7824 */ /* 0x000fe200078e02ff */
[----:B------:R-:W-:Y:S01]  /*aae0*/  IADD3 R124, P1, R124, R120, RZ ;  /* 0x000000787c7c7210 */ /* 0x000fe20007f3e0ff */
[----:B------:R-:W5:Y:S01]  /*aaf0*/  LDG.E.U16 R116, desc[UR60][R116.64] ;  /* 0x0000003c74747981 */ /* 0x000f62000c1e1500 */
[----:B------:R-:W2:Y:S03]  /*ab00*/  LDC R139, c[0x0][0x248] ;  /* 0x00009200ff8b7b82 */ /* 0x000ea60000000800 */
[----:B------:R-:W5:Y:S05]  /*ab10*/  LDG.E.U16 R115, desc[UR60][R122.64] ;  /* 0x0000003c7a737981 */ /* 0x000f6a000c1e1500 */
[----:B------:R-:W2:Y:S01]  /*ab20*/  LDC R249, c[0x0][0x248] ;  /* 0x00009200fff97b82 */ /* 0x000ea20000000800 */
[----:B------:R4:W5:Y:S07]  /*ab30*/  LDG.E.U16 R117, desc[UR60][R118.64] ;  /* 0x0000003c76757981 */ /* 0x00096e000c1e1500 */
[----:B------:R-:W2:Y:S01]  /*ab40*/  LDC R173, c[0x0][0x248] ;  /* 0x00009200ffad7b82 */ /* 0x000ea20000000800 */
[----:B----4-:R-:W-:-:S02]  /*ab50*/  IMAD R118, R130, 0x32c, RZ ;  /* 0x0000032c82767824 */ /* 0x010fc400078e02ff */
[----:B------:R-:W-:Y:S02]  /*ab60*/  IMAD R130, R143, 0x336, RZ ;  /* 0x000003368f827824 */ /* 0x000fe400078e02ff */
[----:B------:R-:W-:Y:S01]  /*ab70*/  IMAD R122, R145, 0x338, RZ ;  /* 0x00000338917a7824 */ /* 0x000fe200078e02ff */
[-C--:B------:R-:W-:Y:S02]  /*ab80*/  IADD3 R118, P0, R118, R120.reuse, RZ ;  /* 0x0000007876767210 */ /* 0x080fe40007f1e0ff */
[----:B------:R-:W4:Y:S01]  /*ab90*/  LDC R145, c[0x0][0x248] ;  /* 0x00009200ff917b82 */ /* 0x000f220000000800 */
[----:B------:R-:W-:Y:S01]  /*aba0*/  IMAD R123, R155, 0x19b, RZ ;  /* 0x0000019b9b7b7824 */ /* 0x000fe200078e02ff */
[-C--:B------:R-:W-:Y:S02]  /*abb0*/  LEA.HI.X.SX32 R125, R125, R121.reuse, 0x1, P1 ;  /* 0x000000797d7d7211 */ /* 0x080fe400008f0eff */
[----:B------:R-:W-:Y:S02]  /*abc0*/  LEA.HI.X.SX32 R119, R126, R121, 0x1, P0 ;  /* 0x000000797e777211 */ /* 0x000fe400000f0eff */
[----:B------:R-:W-:-:S02]  /*abd0*/  IADD3 R130, P0, R130, R120, RZ ;  /* 0x0000007882827210 */ /* 0x000fc40007f1e0ff */
[----:B------:R-:W-:Y:S01]  /*abe0*/  IADD3 R122, P2, R122, R120, RZ ;  /* 0x000000787a7a7210 */ /* 0x000fe20007f5e0ff */
[----:B------:R-:W4:Y:S01]  /*abf0*/  LDC R143, c[0x0][0x248] ;  /* 0x00009200ff8f7b82 */ /* 0x000f220000000800 */
[----:B------:R-:W5:Y:S01]  /*ac00*/  LDG.E.U16 R118, desc[UR60][R118.64] ;  /* 0x0000003c76767981 */ /* 0x000f62000c1e1500 */
[-C--:B------:R-:W-:Y:S02]  /*ac10*/  LEA.HI.X.SX32 R131, R123, R121.reuse, 0x1, P0 ;  /* 0x000000797b837211 */ /* 0x080fe400000f0eff */
[----:B------:R-:W-:-:S03]  /*ac20*/  LEA.HI.X.SX32 R123, R127, R121, 0x1, P2 ;  /* 0x000000797f7b7211 */ /* 0x000fc600010f0eff */
[----:B------:R-:W5:Y:S01]  /*ac30*/  LDG.E.U16 R130, desc[UR60][R130.64] ;  /* 0x0000003c82827981 */ /* 0x000f62000c1e1500 */
[----:B------:R-:W4:Y:S03]  /*ac40*/  LDC R155, c[0x0][0x248] ;  /* 0x00009200ff9b7b82 */ /* 0x000f260000000800 */
[----:B------:R1:W5:Y:S01]  /*ac50*/  LDG.E.U16 R119, desc[UR60][R124.64] ;  /* 0x0000003c7c777981 */ /* 0x000362000c1e1500 */
[----:B0-----:R-:W-:-:S04]  /*ac60*/  IMAD R126, R137, 0x33e, RZ ;  /* 0x0000033e897e7824 */ /* 0x001fc800078e02ff */
[----:B------:R-:W0:Y:S01]  /*ac70*/  LDC R177, c[0x0][0x248] ;  /* 0x00009200ffb17b82 */ /* 0x000e220000000800 */
[----:B------:R2:W5:Y:S01]  /*ac80*/  LDG.E.U16 R131, desc[UR60][R122.64] ;  /* 0x0000003c7a837981 */ /* 0x000562000c1e1500 */
[----:B-1----:R-:W-:-:S06]  /*ac90*/  IMAD R124, R135, 0x33c, RZ ;  /* 0x0000033c877c7824 */ /* 0x002fcc00078e02ff */
[----:B------:R-:W1:Y:S01]  /*aca0*/  LDC R171, c[0x0][0x248] ;  /* 0x00009200ffab7b82 */ /* 0x000e620000000800 */
[-C--:B------:R-:W-:Y:S01]  /*acb0*/  IADD3 R124, P1, R124, R120.reuse, RZ ;  /* 0x000000787c7c7210 */ /* 0x080fe20007f3e0ff */
[----:B--2---:R-:W-:Y:S02]  /*acc0*/  IMAD R122, R128, 0x33a, RZ ;  /* 0x0000033a807a7824 */ /* 0x004fe400078e02ff */
[----:B------:R-:W-:Y:S01]  /*acd0*/  IMAD R123, R129, 0x19d, RZ ;  /* 0x0000019d817b7824 */ /* 0x000fe200078e02ff */
[-C--:B------:R-:W-:Y:S01]  /*ace0*/  LEA.HI.X.SX32 R125, R133, R121.reuse, 0x1, P1 ;  /* 0x00000079857d7211 */ /* 0x080fe200008f0eff */
[----:B------:R-:W-:Y:S01]  /*acf0*/  IMAD R128, R153, 0x346, RZ ;  /* 0x0000034699807824 */ /* 0x000fe200078e02ff */
[-C--:B------:R-:W-:Y:S01]  /*ad00*/  IADD3 R122, P0, R122, R120.reuse, RZ ;  /* 0x000000787a7a7210 */ /* 0x080fe20007f1e0ff */
[----:B------:R-:W2:Y:S01]  /*ad10*/  LDC R153, c[0x0][0x248] ;  /* 0x00009200ff997b82 */ /* 0x000ea20000000800 */
[----:B------:R-:W-:Y:S01]  /*ad20*/  IMAD R127, R147, 0x19f, RZ ;  /* 0x0000019f937f7824 */ /* 0x000fe200078e02ff */
[-C--:B------:R-:W-:Y:S01]  /*ad30*/  IADD3 R126, P2, R126, R120.reuse, RZ ;  /* 0x000000787e7e7210 */ /* 0x080fe20007f5e0ff */
[----:B------:R-:W-:Y:S01]  /*ad40*/  IMAD R129, R139, 0x1a3, RZ ;  /* 0x000001a38b817824 */ /* 0x000fe200078e02ff */
[----:B------:R-:W-:Y:S01]  /*ad50*/  LEA.HI.X.SX32 R123, R123, R121, 0x1, P0 ;  /* 0x000000797b7b7211 */ /* 0x000fe200000f0eff */
[----:B------:R4:W5:Y:S01]  /*ad60*/  LDG.E.U16 R135, desc[UR60][R124.64] ;  /* 0x0000003c7c877981 */ /* 0x000962000c1e1500 */
[----:B------:R-:W-:-:S02]  /*ad70*/  IADD3 R128, P0, R128, R120, RZ ;  /* 0x0000007880807210 */ /* 0x000fc40007f1e0ff */
[-C--:B------:R-:W-:Y:S01]  /*ad80*/  LEA.HI.X.SX32 R127, R127, R121.reuse, 0x1, P2 ;  /* 0x000000797f7f7211 */ /* 0x080fe200010f0eff */
[----:B------:R4:W5:Y:S01]  /*ad90*/  LDG.E.U16 R133, desc[UR60][R122.64] ;  /* 0x0000003c7a857981 */ /* 0x000962000c1e1500 */
[----:B------:R-:W-:Y:S01]  /*ada0*/  LEA.HI.X.SX32 R129, R129, R121, 0x1, P0 ;  /* 0x0000007981817211 */ /* 0x000fe200000f0eff */
[----:B------:R-:W-:Y:S01]  /*adb0*/  IMAD R249, R249, 0x1a4, RZ ;  /* 0x000001a4f9f97824 */ /* 0x000fe200078e02ff */
[----:B------:R-:W1:Y:S01]  /*adc0*/  LDC R179, c[0x0][0x248] ;  /* 0x00009200ffb37b82 */ /* 0x000e620000000800 */
[----:B------:R0:W5:Y:S01]  /*add0*/  LDG.E.U16 R137, desc[UR60][R126.64] ;  /* 0x0000003c7e897981 */ /* 0x000162000c1e1500 */
[----:B----4-:R-:W-:Y:S02]  /*ade0*/  IMAD R124, R145, 0x34a, RZ ;  /* 0x0000034a917c7824 */ /* 0x010fe400078e02ff */
[----:B------:R-:W-:Y:S01]  /*adf0*/  IMAD R125, R161, 0x1a5, RZ ;  /* 0x000001a5a17d7824 */ /* 0x000fe200078e02ff */
[----:B------:R4:W5:Y:S01]  /*ae00*/  LDG.E.U16 R139, desc[UR60][R128.64] ;  /* 0x0000003c808b7981 */ /* 0x000962000c1e1500 */
[----:B------:R-:W-:Y:S01]  /*ae10*/  IMAD R122, R143, 0x348, RZ ;  /* 0x000003488f7a7824 */ /* 0x000fe200078e02ff */
[----:B------:R-:W-:Y:S01]  /*ae20*/  IADD3 R124, P1, R124, R120, RZ ;  /* 0x000000787c7c7210 */ /* 0x000fe20007f3e0ff */
[----:B------:R-:W1:Y:S01]  /*ae30*/  LDC R161, c[0x0][0x248] ;  /* 0x00009200ffa17b82 */ /* 0x000e620000000800 */
[----:B0-----:R-:W-:-:S02]  /*ae40*/  IMAD R126, R159, 0x34c, RZ ;  /* 0x0000034c9f7e7824 */ /* 0x001fc400078e02ff */
[-C--:B------:R-:W-:Y:S02]  /*ae50*/  LEA.HI.X.SX32 R125, R125, R121.reuse, 0x1, P1 ;  /* 0x000000797d7d7211 */ /* 0x080fe400008f0eff */
[-C--:B------:R-:W-:Y:S01]  /*ae60*/  IADD3 R122, P0, R122, R120.reuse, RZ ;  /* 0x000000787a7a7210 */ /* 0x080fe20007f1e0ff */
[----:B----4-:R-:W-:Y:S02]  /*ae70*/  IMAD R128, R163, 0x34e, RZ ;  /* 0x0000034ea3807824 */ /* 0x010fe400078e02ff */
[----:B------:R-:W0:Y:S01]  /*ae80*/  LDC R159, c[0x0][0x248] ;  /* 0x00009200ff9f7b82 */ /* 0x000e220000000800 */
[-C--:B------:R-:W-:Y:S01]  /*ae90*/  IADD3 R126, P2, R126, R120.reuse, RZ ;  /* 0x000000787e7e7210 */ /* 0x080fe20007f5e0ff */
[----:B------:R-:W-:Y:S01]  /*aea0*/  IMAD R129, R167, 0x1a7, RZ ;  /* 0x000001a7a7817824 */ /* 0x000fe200078e02ff */
[----:B------:R-:W-:Y:S01]  /*aeb0*/  LEA.HI.X.SX32 R123, R249, R121, 0x1, P0 ;  /* 0x00000079f97b7211 */ /* 0x000fe200000f0eff */
[----:B------:R4:W5:Y:S01]  /*aec0*/  LDG.E.U16 R143, desc[UR60][R124.64] ;  /* 0x0000003c7c8f7981 */ /* 0x000962000c1e1500 */
[----:B------:R-:W-:-:S03]  /*aed0*/  IADD3 R128, P0, R128, R120, RZ ;  /* 0x0000007880807210 */ /* 0x000fc60007f1e0ff */
[----:B------:R-:W1:Y:S01]  /*aee0*/  LDC R167, c[0x0][0x248] ;  /* 0x00009200ffa77b82 */ /* 0x000e620000000800 */
[-C--:B------:R-:W-:Y:S02]  /*aef0*/  LEA.HI.X.SX32 R127, R141, R121.reuse, 0x1, P2 ;  /* 0x000000798d7f7211 */ /* 0x080fe400010f0eff */
[----:B------:R2:W5:Y:S01]  /*af00*/  LDG.E.U16 R141, desc[UR60][R122.64] ;  /* 0x0000003c7a8d7981 */ /* 0x000562000c1e1500 */
[----:B----4-:R-:W-:Y:S01]  /*af10*/  IMAD R124, R157, 0x358, RZ ;  /* 0x000003589d7c7824 */ /* 0x010fe200078e02ff */
[----:B------:R-:W-:-:S03]  /*af20*/  LEA.HI.X.SX32 R129, R129, R121, 0x1, P0 ;  /* 0x0000007981817211 */ /* 0x000fc600000f0eff */
[----:B------:R-:W4:Y:S01]  /*af30*/  LDC R157, c[0x0][0x248] ;  /* 0x00009200ff9d7b82 */ /* 0x000f220000000800 */
[----:B------:R2:W5:Y:S02]  /*af40*/  LDG.E.U16 R145, desc[UR60][R126.64] ;  /* 0x0000003c7e917981 */ /* 0x000564000c1e1500 */
[----:B--2---:R-:W-:Y:S02]  /*af50*/  IMAD R122, R153, 0x356, RZ ;  /* 0x00000356997a7824 */ /* 0x004fe400078e02ff */
[----:B------:R2:W5:Y:S03]  /*af60*/  LDG.E.U16 R147, desc[UR60][R128.64] ;  /* 0x0000003c80937981 */ /* 0x000566000c1e1500 */
[----:B------:R-:W4:Y:S01]  /*af70*/  LDC R249, c[0x0][0x248] ;  /* 0x00009200fff97b82 */ /* 0x000f220000000800 */
[----:B------:R-:W-:Y:S01]  /*af80*/  IMAD R123, R155, 0x1ab, RZ ;  /* 0x000001ab9b7b7824 */ /* 0x000fe200078e02ff */
[----:B------:R-:W-:Y:S01]  /*af90*/  IADD3 R122, P0, R122, R120, RZ ;  /* 0x000000787a7a7210 */ /* 0x000fe20007f1e0ff */
[----:B------:R-:W-:-:S05]  /*afa0*/  IMAD R126, R169, 0x35a, RZ ;  /* 0x0000035aa97e7824 */ /* 0x000fca00078e02ff */
[----:B------:R-:W4:Y:S01]  /*afb0*/  LDC R163, c[0x0][0x248] ;  /* 0x00009200ffa37b82 */ /* 0x000f220000000800 */
[----:B--2---:R-:W-:Y:S01]  /*afc0*/  IMAD R128, R175, 0x35c, RZ ;  /* 0x0000035caf807824 */ /* 0x004fe200078e02ff */
[-C--:B------:R-:W-:Y:S01]  /*afd0*/  IADD3 R124, P1, R124, R120.reuse, RZ ;  /* 0x000000787c7c7210 */ /* 0x080fe20007f3e0ff */
[----:B------:R-:W-:Y:S01]  /*afe0*/  IMAD R127, R173, 0x1ad, RZ ;  /* 0x000001adad7f7824 */ /* 0x000fe200078e02ff */
[-C--:B------:R-:W-:Y:S02]  /*aff0*/  LEA.HI.X.SX32 R123, R123, R121.reuse, 0x1, P0 ;  /* 0x000000797b7b7211 */ /* 0x080fe400000f0eff */
[-C--:B------:R-:W-:Y:S02]  /*b000*/  IADD3 R126, P2, R126, R120.reuse, RZ ;  /* 0x000000787e7e7210 */ /* 0x080fe40007f5e0ff */
[----:B------:R-:W-:Y:S01]  /*b010*/  IADD3 R128, P0, R128, R120, RZ ;  /* 0x0000007880807210 */ /* 0x000fe20007f1e0ff */
[----:B------:R-:W2:Y:S01]  /*b020*/  LDC R175, c[0x0][0x248] ;  /* 0x00009200ffaf7b82 */ /* 0x000ea20000000800 */
[----:B------:R-:W-:-:S02]  /*b030*/  LEA.HI.X.SX32 R125, R149, R121, 0x1, P1 ;  /* 0x00000079957d7211 */ /* 0x000fc400008f0eff */
[-C--:B------:R-:W-:Y:S01]  /*b040*/  LEA.HI.X.SX32 R127, R127, R121.reuse, 0x1, P2 ;  /* 0x000000797f7f7211 */ /* 0x080fe200010f0eff */
[----:B------:R0:W5:Y:S01]  /*b050*/  LDG.E.U16 R149, desc[UR60][R122.64] ;  /* 0x0000003c7a957981 */ /* 0x000162000c1e1500 */
[----:B------:R-:W-:-:S03]  /*b060*/  LEA.HI.X.SX32 R129, R151, R121, 0x1, P0 ;  /* 0x0000007997817211 */ /* 0x000fc600000f0eff */
[----:B------:R1:W5:Y:S01]  /*b070*/  LDG.E.U16 R153, desc[UR60][R126.64] ;  /* 0x0000003c7e997981 */ /* 0x000362000c1e1500 */
[----:B------:R-:W2:Y:S03]  /*b080*/  LDC R169, c[0x0][0x248] ;  /* 0x00009200ffa97b82 */ /* 0x000ea60000000800 */
[----:B------:R4:W5:Y:S01]  /*b090*/  LDG.E.U16 R155, desc[UR60][R128.64] ;  /* 0x0000003c809b7981 */ /* 0x000962000c1e1500 */
[----:B0-----:R-:W-:Y:S02]  /*b0a0*/  IMAD R122, R159, 0x35e, RZ ;  /* 0x0000035e9f7a7824 */ /* 0x001fe400078e02ff */
[----:B-1----:R-:W-:Y:S01]  /*b0b0*/  IMAD R123, R161, 0x1af, RZ ;  /* 0x000001afa17b7824 */ /* 0x002fe200078e02ff */
[----:B------:R0:W5:Y:S01]  /*b0c0*/  LDG.E.U16 R151, desc[UR60][R124.64] ;  /* 0x0000003c7c977981 */ /* 0x000162000c1e1500 */
[----:B------:R-:W-:Y:S01]  /*b0d0*/  IMAD R126, R167, 0x368, RZ ;  /* 0x00000368a77e7824 */ /* 0x000fe200078e02ff */
[-C--:B------:R-:W-:Y:S01]  /*b0e0*/  IADD3 R122, P0, R122, R120.reuse, RZ ;  /* 0x000000787a7a7210 */ /* 0x080fe20007f1e0ff */
[----:B----4-:R-:W-:Y:S01]  /*b0f0*/  IMAD R249, R249, 0x1b4, RZ ;  /* 0x000001b4f9f97824 */ /* 0x010fe200078e02ff */
[----:B------:R-:W1:Y:S01]  /*b100*/  LDC R185, c[0x0][0x248] ;  /* 0x00009200ffb97b82 */ /* 0x000e620000000800 */
[----:B------:R-:W-:Y:S01]  /*b110*/  IMAD R128, R157, 0x36a, RZ ;  /* 0x0000036a9d807824 */ /* 0x000fe200078e02ff */
[----:B------:R-:W-:Y:S01]  /*b120*/  LEA.HI.X.SX32 R123, R123, R121, 0x1, P0 ;  /* 0x000000797b7b7211 */ /* 0x000fe200000f0eff */
[----:B------:R-:W-:Y:S01]  /*b130*/  IMAD R129, R177, 0x1b5, RZ ;  /* 0x000001b5b1817824 */ /* 0x000fe200078e02ff */
[----:B------:R-:W-:-:S02]  /*b140*/  IADD3 R126, P2, R126, R120, RZ ;  /* 0x000000787e7e7210 */ /* 0x000fc40007f5e0ff */
[-C--:B------:R-:W-:Y:S01]  /*b150*/  IADD3 R128, P0, R128, R120.reuse, RZ ;  /* 0x0000007880807210 */ /* 0x080fe20007f1e0ff */
[----:B0-----:R-:W-:Y:S01]  /*b160*/  IMAD R124, R163, 0x366, RZ ;  /* 0x00000366a37c7824 */ /* 0x001fe200078e02ff */
[-C--:B------:R-:W-:Y:S01]  /*b170*/  LEA.HI.X.SX32 R127, R249, R121.reuse, 0x1, P2 ;  /* 0x00000079f97f7211 */ /* 0x080fe200010f0eff */
[----:B------:R-:W-:Y:S01]  /*b180*/  IMAD R125, R171, 0x1b3, RZ ;  /* 0x000001b3ab7d7824 */ /* 0x000fe200078e02ff */
[-C--:B------:R-:W-:Y:S01]  /*b190*/  LEA.HI.X.SX32 R129, R129, R121.reuse, 0x1, P0 ;  /* 0x0000007981817211 */ /* 0x080fe200000f0eff */
[----:B------:R-:W0:Y:S01]  /*b1a0*/  LDC R183, c[0x0][0x248] ;  /* 0x00009200ffb77b82 */ /* 0x000e220000000800 */
[----:B------:R-:W-:Y:S01]  /*b1b0*/  IADD3 R124, P1, R124, R120, RZ ;  /* 0x000000787c7c7210 */ /* 0x000fe20007f3e0ff */
[----:B------:R4:W5:Y:S03]  /*b1c0*/  LDG.E.U16 R161, desc[UR60][R126.64] ;  /* 0x0000003c7ea17981 */ /* 0x000966000c1e1500 */
[----:B------:R-:W-:Y:S01]  /*b1d0*/  LEA.HI.X.SX32 R125, R125, R121, 0x1, P1 ;  /* 0x000000797d7d7211 */ /* 0x000fe200008f0eff */
[----:B------:R2:W5:Y:S02]  /*b1e0*/  LDG.E.U16 R163, desc[UR60][R128.64] ;  /* 0x0000003c80a37981 */ /* 0x000564000c1e1500 */
[----:B------:R-:W3:Y:S02]  /*b1f0*/  LDC R181, c[0x0][0x248] ;  /* 0x00009200ffb57b82 */ /* 0x000ee40000000800 */
[----:B------:R2:W5:Y:S01]  /*b200*/  LDG.E.U16 R159, desc[UR60][R124.64] ;  /* 0x0000003c7c9f7981 */ /* 0x000562000c1e1500 */
[----:B----4-:R-:W-:-:S03]  /*b210*/  IMAD R126, R179, 0x376, RZ ;  /* 0x00000376b37e7824 */ /* 0x010fc600078e02ff */
[----:B------:R4:W5:Y:S02]  /*b220*/  LDG.E.U16 R157, desc[UR60][R122.64] ;  /* 0x0000003c7a9d7981 */ /* 0x000964000c1e1500 */
[----:B--2---:R-:W2:Y:S08]  /*b230*/  LDC R129, c[0x0][0x248] ;  /* 0x00009200ff817b82 */ /* 0x004eb00000000800 */
[----:B------:R-:W3:Y:S01]  /*b240*/  LDC R179, c[0x0][0x248] ;  /* 0x00009200ffb37b82 */ /* 0x000ee20000000800 */
[----:B------:R-:W-:-:S07]  /*b250*/  IMAD R124, R175, 0x36e, RZ ;  /* 0x0000036eaf7c7824 */ /* 0x000fce00078e02ff */
[----:B------:R-:W3:Y:S01]  /*b260*/  LDC R128, c[0x0][0x248] ;  /* 0x00009200ff807b82 */ /* 0x000ee20000000800 */
[----:B----4-:R-:W-:-:S07]  /*b270*/  IMAD R122, R169, 0x36c, RZ ;  /* 0x0000036ca97a7824 */ /* 0x010fce00078e02ff */
[----:B------:R-:W4:Y:S01]  /*b280*/  LDC R175, c[0x0][0x248] ;  /* 0x00009200ffaf7b82 */ /* 0x000f220000000800 */
[----:B------:R-:W-:Y:S01]  /*b290*/  IADD3 R122, P0, R122, R120, RZ ;  /* 0x000000787a7a7210 */ /* 0x000fe20007f1e0ff */
[----:B-1----:R-:W-:-:S03]  /*b2a0*/  IMAD R127, R185, 0x1bb, RZ ;  /* 0x000001bbb97f7824 */ /* 0x002fc600078e02ff */
[----:B------:R-:W-:-:S03]  /*b2b0*/  LEA.HI.X.SX32 R123, R165, R121, 0x1, P0 ;  /* 0x00000079a57b7211 */ /* 0x000fc600000f0eff */
[----:B------:R-:W1:Y:S01]  /*b2c0*/  LDC R171, c[0x0][0x248] ;  /* 0x00009200ffab7b82 */ /* 0x000e620000000800 */
[----:B0-----:R-:W-:Y:S01]  /*b2d0*/  IMAD R125, R183, 0x1b7, RZ ;  /* 0x000001b7b77d7824 */ /* 0x001fe200078e02ff */
[----:B------:R2:W5:Y:S06]  /*b2e0*/  LDG.E.U16 R165, desc[UR60][R122.64] ;  /* 0x0000003c7aa57981 */ /* 0x00056c000c1e1500 */
[----:B------:R-:W0:Y:S08]  /*b2f0*/  LDC R177, c[0x0][0x248] ;  /* 0x00009200ffb17b82 */ /* 0x000e300000000800 */
[----:B------:R-:W1:Y:S01]  /*b300*/  LDC R185, c[0x0][0x248] ;  /* 0x00009200ffb97b82 */ /* 0x000e620000000800 */
[----:B--2---:R-:W-:Y:S01]  /*b310*/  IMAD R123, R129, 0x1c3, RZ ;  /* 0x000001c3817b7824 */ /* 0x004fe200078e02ff */
[----:B------:R-:W-:Y:S01]  /*b320*/  IADD3 R126, P2, R126, R120, RZ ;  /* 0x000000787e7e7210 */ /* 0x000fe20007f5e0ff */
[----:B---3--:R-:W-:-:S05]  /*b330*/  IMAD R129, R179, 0x1db, RZ ;  /* 0x000001dbb3817824 */ /* 0x008fca00078e02ff */
[----:B------:R-:W2:Y:S01]  /*b340*/  LDC R183, c[0x0][0x248] ;  /* 0x00009200ffb77b82 */ /* 0x000ea20000000800 */
[----:B------:R-:W-:-:S07]  /*b350*/  IMAD R122, R128, 0x386, RZ ;  /* 0x00000386807a7824 */ /* 0x000fce00078e02ff */
[----:B------:R-:W3:Y:S01]  /*b360*/  LDC R217, c[0x0][0x248] ;  /* 0x00009200ffd97b82 */ /* 0x000ee20000000800 */
[----:B------:R-:W-:Y:S01]  /*b370*/  IADD3 R124, P1, R124, R120, RZ ;  /* 0x000000787c7c7210 */ /* 0x000fe20007f3e0ff */
[----:B----4-:R-:W-:Y:S01]  /*b380*/  IMAD R128, R175, 0x3b6, RZ ;  /* 0x000003b6af807824 */ /* 0x010fe200078e02ff */
[----:B------:R-:W-:-:S05]  /*b390*/  LEA.HI.X.SX32 R127, R127, R121, 0x1, P2 ;  /* 0x000000797f7f7211 */ /* 0x000fca00010f0eff */
[----:B------:R-:W4:Y:S01]  /*b3a0*/  LDC R179, c[0x0][0x248] ;  /* 0x00009200ffb37b82 */ /* 0x000f220000000800 */
[----:B------:R-:W-:Y:S01]  /*b3b0*/  IADD3 R122, P0, R122, R120, RZ ;  /* 0x000000787a7a7210 */ /* 0x000fe20007f1e0ff */
[----:B------:R0:W5:Y:S06]  /*b3c0*/  LDG.E.U16 R169, desc[UR60][R126.64] ;  /* 0x0000003c7ea97981 */ /* 0x00016c000c1e1500 */
[----:B------:R-:W4:Y:S01]  /*b3d0*/  LDC R173, c[0x0][0x248] ;  /* 0x00009200ffad7b82 */ /* 0x000f220000000800 */
[-C--:B------:R-:W-:Y:S02]  /*b3e0*/  LEA.HI.X.SX32 R125, R125, R121.reuse, 0x1, P1 ;  /* 0x000000797d7d7211 */ /* 0x080fe400008f0eff */
[----:B------:R-:W-:Y:S01]  /*b3f0*/  LEA.HI.X.SX32 R123, R123, R121, 0x1, P0 ;  /* 0x000000797b7b7211 */ /* 0x000fe200000f0eff */
[----:B0-----:R-:W-:-:S04]  /*b400*/  IMAD R126, R181, 0x3a6, RZ ;  /* 0x000003a6b57e7824 */ /* 0x001fc800078e02ff */
[----:B------:R-:W0:Y:S01]  /*b410*/  LDC R191, c[0x0][0x248] ;  /* 0x00009200ffbf7b82 */ /* 0x000e220000000800 */
[-C--:B------:R-:W-:Y:S01]  /*b420*/  IADD3 R128, P2, R128, R120.reuse, RZ ;  /* 0x0000007880807210 */ /* 0x080fe20007f5e0ff */
[----:B------:R1:W5:Y:S01]  /*b430*/  LDG.E.U16 R167, desc[UR60][R124.64] ;  /* 0x0000003c7ca77981 */ /* 0x000362000c1e1500 */
[----:B------:R-:W-:Y:S01]  /*b440*/  IMAD R127, R177, 0x1d3, RZ ;  /* 0x000001d3b17f7824 */ /* 0x000fe200078e02ff */
[----:B------:R-:W-:-:S04]  /*b450*/  IADD3 R126, P0, R126, R120, RZ ;  /* 0x000000787e7e7210 */ /* 0x000fc80007f1e0ff */
[----:B------:R-:W0:Y:S01]  /*b460*/  LDC R209, c[0x0][0x248] ;  /* 0x00009200ffd17b82 */ /* 0x000e220000000800 */
[-C--:B------:R-:W-:Y:S01]  /*b470*/  LEA.HI.X.SX32 R129, R129, R121.reuse, 0x1, P2 ;  /* 0x0000007981817211 */ /* 0x080fe200010f0eff */
[----:B-1----:R-:W-:Y:S02]  /*b480*/  IMAD R125, R171, 0x1cb, RZ ;  /* 0x000001cbab7d7824 */ /* 0x002fe400078e02ff */
[----:B------:R1:W5:Y:S04]  /*b490*/  LDG.E.U16 R171, desc[UR60][R122.64] ;  /* 0x0000003c7aab7981 */ /* 0x000368000c1e1500 */
[----:B------:R-:W0:Y:S01]  /*b4a0*/  LDC R215, c[0x0][0x248] ;  /* 0x00009200ffd77b82 */ /* 0x000e220000000800 */
[----:B------:R-:W-:Y:S01]  /*b4b0*/  LEA.HI.X.SX32 R127, R127, R121, 0x1, P0 ;  /* 0x000000797f7f7211 */ /* 0x000fe200000f0eff */
[----:B------:R3:W5:Y:S06]  /*b4c0*/  LDG.E.U16 R177, desc[UR60][R128.64] ;  /* 0x0000003c80b17981 */ /* 0x00076c000c1e1500 */
[----:B------:R-:W0:Y:S01]  /*b4d0*/  LDC R211, c[0x0][0x248] ;  /* 0x00009200ffd37b82 */ /* 0x000e220000000800 */
[----:B-1----:R-:W-:Y:S01]  /*b4e0*/  IMAD R122, R185, 0x3c6, RZ ;  /* 0x000003c6b97a7824 */ /* 0x002fe200078e02ff */
[----:B------:R-:W5:Y:S01]  /*b4f0*/  LDG.E.U16 R175, desc[UR60][R126.64] ;  /* 0x0000003c7eaf7981 */ /* 0x000f62000c1e1500 */
[----:B--2---:R-:W-:-:S05]  /*b500*/  IMAD R123, R183, 0x1e3, RZ ;  /* 0x000001e3b77b7824 */ /* 0x004fca00078e02ff */
[----:B------:R-:W1:Y:S01]  /*b510*/  LDC R249, c[0x0][0x248] ;  /* 0x00009200fff97b82 */ /* 0x000e620000000800 */
[----:B------:R-:W-:Y:S01]  /*b520*/  IADD3 R122, P0, R122, R120, RZ ;  /* 0x000000787a7a7210 */ /* 0x000fe20007f1e0ff */
[----:B---3--:R-:W-:-:S06]  /*b530*/  IMAD R128, R217, 0x3f6, RZ ;  /* 0x000003f6d9807824 */ /* 0x008fcc00078e02ff */
[----:B------:R-:W2:Y:S01]  /*b540*/  LDC R203, c[0x0][0x248] ;  /* 0x00009200ffcb7b82 */ /* 0x000ea20000000800 */
[-C--:B------:R-:W-:Y:S01]  /*b550*/  LEA.HI.X.SX32 R123, R123, R121.reuse, 0x1, P0 ;  /* 0x000000797b7b7211 */ /* 0x080fe200000f0eff */
[----:B----4-:R-:W-:Y:S01]  /*b560*/  IMAD R129, R179, 0x1fb, RZ ;  /* 0x000001fbb3817824 */ /* 0x010fe200078e02ff */
[-C--:B------:R-:W-:Y:S01]  /*b570*/  IADD3 R128, P0, R128, R120.reuse, RZ ;  /* 0x0000007880807210 */ /* 0x080fe20007f1e0ff */
[----:B------:R-:W-:Y:S02]  /*b580*/  IMAD R124, R173, 0x396, RZ ;  /* 0x00000396ad7c7824 */ /* 0x000fe400078e02ff */
[----:B------:R0:W3:Y:S02]  /*b590*/  LDG.E.U16 R179, desc[UR60][R122.64] ;  /* 0x0000003c7ab37981 */ /* 0x0000e4000c1e1500 */
[----:B------:R-:W4:Y:S01]  /*b5a0*/  LDC R201, c[0x0][0x248] ;  /* 0x00009200ffc97b82 */ /* 0x000f220000000800 */
[----:B------:R-:W-:Y:S02]  /*b5b0*/  LEA.HI.X.SX32 R129, R129, R121, 0x1, P0 ;  /* 0x0000007981817211 */ /* 0x000fe400000f0eff */
[----:B------:R-:W-:-:S05]  /*b5c0*/  IADD3 R124, P1, R124, R120, RZ ;  /* 0x000000787c7c7210 */ /* 0x000fca0007f3e0ff */
[----:B------:R-:W4:Y:S01]  /*b5d0*/  LDC R207, c[0x0][0x248] ;  /* 0x00009200ffcf7b82 */ /* 0x000f220000000800 */
[----:B0-----:R-:W-:Y:S01]  /*b5e0*/  IMAD R122, R191, 0x378, RZ ;  /* 0x00000378bf7a7824 */ /* 0x001fe200078e02ff */
[-C--:B------:R-:W-:Y:S01]  /*b5f0*/  LEA.HI.X.SX32 R125, R125, R121.reuse, 0x1, P1 ;  /* 0x000000797d7d7211 */ /* 0x080fe200008f0eff */
[----:B------:R0:W3:Y:S01]  /*b600*/  LDG.E.U16 R185, desc[UR60][R128.64] ;  /* 0x0000003c80b97981 */ /* 0x0000e2000c1e1500 */
[----:B------:R-:W-:Y:S02]  /*b610*/  IMAD R126, R209, 0x3e6, RZ ;  /* 0x000003e6d17e7824 */ /* 0x000fe400078e02ff */
[----:B------:R-:W-:Y:S01]  /*b620*/  IADD3 R122, P0, R122, R120, RZ ;  /* 0x000000787a7a7210 */ /* 0x000fe20007f1e0ff */
[----:B------:R2:W3:Y:S01]  /*b630*/  LDG.E.U16 R173, desc[UR60][R124.64] ;  /* 0x0000003c7cad7981 */ /* 0x0004e2000c1e1500 */
[----:B------:R-:W4:Y:S01]  /*b640*/  LDC R193, c[0x0][0x248] ;  /* 0x00009200ffc17b82 */ /* 0x000f220000000800 */
[----:B------:R-:W-:Y:S02]  /*b650*/  IMAD R127, R211, 0x1f3, RZ ;  /* 0x000001f3d37f7824 */ /* 0x000fe400078e02ff */
[----:B0-----:R-:W-:Y:S01]  /*b660*/  IMAD R128, R215, 0x388, RZ ;  /* 0x00000388d7807824 */ /* 0x001fe200078e02ff */
[----:B------:R-:W-:Y:S01]  /*b670*/  LEA.HI.X.SX32 R123, R189, R121, 0x1, P0 ;  /* 0x00000079bd7b7211 */ /* 0x000fe200000f0eff */
[----:B-1----:R-:W-:-:S03]  /*b680*/  IMAD R249, R249, 0x1c4, RZ ;  /* 0x000001c4f9f97824 */ /* 0x002fc600078e02ff */
[----:B------:R-:W0:Y:S01]  /*b690*/  LDC R213, c[0x0][0x248] ;  /* 0x00009200ffd57b82 */ /* 0x000e220000000800 */
[----:B--2---:R-:W-:Y:S01]  /*b6a0*/  IMAD R124, R203, 0x3d6, RZ ;  /* 0x000003d6cb7c7824 */ /* 0x004fe200078e02ff */
[-C--:B------:R-:W-:Y:S02]  /*b6b0*/  IADD3 R126, P2, R126, R120.reuse, RZ ;  /* 0x000000787e7e7210 */ /* 0x080fe40007f5e0ff */
[----:B------:R-:W-:-:S04]  /*b6c0*/  IADD3 R128, P0, R128, R120, RZ ;  /* 0x0000007880807210 */ /* 0x000fc80007f1e0ff */
[----:B------:R-:W1:Y:S01]  /*b6d0*/  LDC R203, c[0x0][0x248] ;  /* 0x00009200ffcb7b82 */ /* 0x000e620000000800 */
[-C--:B------:R-:W-:Y:S02]  /*b6e0*/  LEA.HI.X.SX32 R127, R127, R121.reuse, 0x1, P2 ;  /* 0x000000797f7f7211 */ /* 0x080fe400010f0eff */
[-C--:B------:R-:W-:Y:S01]  /*b6f0*/  LEA.HI.X.SX32 R129, R249, R121.reuse, 0x1, P0 ;  /* 0x00000079f9817211 */ /* 0x080fe200000f0eff */
[----:B----4-:R-:W-:Y:S01]  /*b700*/  IMAD R125, R201, 0x1eb, RZ ;  /* 0x000001ebc97d7824 */ /* 0x010fe200078e02ff */
[----:B------:R-:W-:Y:S01]  /*b710*/  IADD3 R124, P1, R124, R120, RZ ;  /* 0x000000787c7c7210 */ /* 0x000fe20007f3e0ff */
[----:B------:R2:W4:Y:S02]  /*b720*/  LDG.E.U16 R183, desc[UR60][R126.64] ;  /* 0x0000003c7eb77981 */ /* 0x000524000c1e1500 */
[----:B------:R-:W1:Y:S01]  /*b730*/  LDC R249, c[0x0][0x248] ;  /* 0x00009200fff97b82 */ /* 0x000e620000000800 */
[----:B------:R-:W-:-:S05]  /*b740*/  LEA.HI.X.SX32 R125, R125, R121, 0x1, P1 ;  /* 0x000000797d7d7211 */ /* 0x000fca00008f0eff */
[----:B------:R2:W4:Y:S02]  /*b750*/  LDG.E.U16 R181, desc[UR60][R124.64] ;  /* 0x0000003c7cb57981 */ /* 0x000524000c1e1500 */
[----:B--2---:R-:W-:Y:S01]  /*b760*/  IMAD R126, R207, 0x37c, RZ ;  /* 0x0000037ccf7e7824 */ /* 0x004fe200078e02ff */
[----:B------:R-:W2:Y:S04]  /*b770*/  LDC R201, c[0x0][0x248] ;  /* 0x00009200ffc97b82 */ /* 0x000ea80000000800 */
[----:B------:R-:W-:Y:S01]  /*b780*/  IADD3 R126, P2, R126, R120, RZ ;  /* 0x000000787e7e7210 */ /* 0x000fe20007f5e0ff */
[----:B------:R-:W-:-:S03]  /*b790*/  IMAD R124, R193, 0x37a, RZ ;  /* 0x0000037ac17c7824 */ /* 0x000fc600078e02ff */
[----:B------:R-:W-:Y:S01]  /*b7a0*/  LEA.HI.X.SX32 R127, R187, R121, 0x1, P2 ;  /* 0x00000079bb7f7211 */ /* 0x000fe200010f0eff */
[----:B0-----:R-:W-:Y:S01]  /*b7b0*/  IMAD R125, R213, 0x1bd, RZ ;  /* 0x000001bdd57d7824 */ /* 0x001fe200078e02ff */
[----:B------:R-:W0:Y:S01]  /*b7c0*/  LDC R209, c[0x0][0x248] ;  /* 0x00009200ffd17b82 */ /* 0x000e220000000800 */
[----:B------:R-:W4:Y:S01]  /*b7d0*/  LDG.E.U16 R193, desc[UR60][R128.64] ;  /* 0x0000003c80c17981 */ /* 0x000f22000c1e1500 */
[----:B------:R-:W-:-:S03]  /*b7e0*/  IADD3 R124, P1, R124, R120, RZ ;  /* 0x000000787c7c7210 */ /* 0x000fc60007f3e0ff */
[----:B------:R1:W4:Y:S01]  /*b7f0*/  LDG.E.U16 R191, desc[UR60][R126.64] ;  /* 0x0000003c7ebf7981 */ /* 0x000322000c1e1500 */
[----:B------:R-:W-:Y:S01]  /*b800*/  LEA.HI.X.SX32 R125, R125, R121, 0x1, P1 ;  /* 0x000000797d7d7211 */ /* 0x000fe200008f0eff */
[----:B-1----:R-:W-:Y:S01]  /*b810*/  IMAD R249, R249, 0x1d4, RZ ;  /* 0x000001d4f9f97824 */ /* 0x002fe200078e02ff */
[----:B------:R-:W1:Y:S01]  /*b820*/  LDC R207, c[0x0][0x248] ;  /* 0x00009200ffcf7b82 */ /* 0x000e620000000800 */
[----:B------:R0:W4:Y:S04]  /*b830*/  LDG.E.U16 R187, desc[UR60][R122.64] ;  /* 0x0000003c7abb7981 */ /* 0x000128000c1e1500 */
[----:B------:R1:W4:Y:S01]  /*b840*/  LDG.E.U16 R189, desc[UR60][R124.64] ;  /* 0x0000003c7cbd7981 */ /* 0x000322000c1e1500 */
[----:B------:R-:W-:Y:S02]  /*b850*/  IMAD R126, R203, 0x3a8, RZ ;  /* 0x000003a8cb7e7824 */ /* 0x000fe400078e02ff */
[----:B------:R-:W1:Y:S03]  /*b860*/  LDC R211, c[0x0][0x248] ;  /* 0x00009200ffd37b82 */ /* 0x000e660000000800 */
[----:B------:R-:W-:-:S04]  /*b870*/  IADD3 R126, P1, R126, R120, RZ ;  /* 0x000000787e7e7210 */ /* 0x000fc80007f3e0ff */
[----:B------:R-:W-:Y:S01]  /*b880*/  LEA.HI.X.SX32 R127, R249, R121, 0x1, P1 ;  /* 0x00000079f97f7211 */ /* 0x000fe200008f0eff */
[----:B------:R-:W1:Y:S08]  /*b890*/  LDC R217, c[0x0][0x248] ;  /* 0x00009200ffd97b82 */ /* 0x000e700000000800 */
[----:B------:R-:W1:Y:S01]  /*b8a0*/  LDC R249, c[0x0][0x248] ;  /* 0x00009200fff97b82 */ /* 0x000e620000000800 */
[----:B--2---:R-:W-:-:S02]  /*b8b0*/  IMAD R128, R201, 0x398, RZ ;  /* 0x00000398c9807824 */ /* 0x004fc400078e02ff */
[----:B0-----:R-:W-:-:S03]  /*b8c0*/  IMAD R122, R209, 0x3c8, RZ ;  /* 0x000003c8d17a7824 */ /* 0x001fc600078e02ff */
[-C--:B------:R-:W-:Y:S01]  /*b8d0*/  IADD3 R128, P0, R128, R120.reuse, RZ ;  /* 0x0000007880807210 */ /* 0x080fe20007f1e0ff */
[----:B-1----:R-:W-:Y:S01]  /*b8e0*/  IMAD R123, R207, 0x3d8, RZ ;  /* 0x000003d8cf7b7824 */ /* 0x002fe200078e02ff */
[----:B------:R-:W0:Y:S02]  /*b8f0*/  LDC R215, c[0x0][0x248] ;  /* 0x00009200ffd77b82 */ /* 0x000e240000000800 */
[----:B------:R-:W-:Y:S01]  /*b900*/  LEA.HI.X.SX32 R129, R195, R121, 0x1, P0 ;  /* 0x00000079c3817211 */ /* 0x000fe200000f0eff */
[----:B------:R-:W-:Y:S01]  /*b910*/  IMAD R124, R211, 0x3b8, RZ ;  /* 0x000003b8d37c7824 */ /* 0x000fe200078e02ff */
[----:B------:R-:W-:-:S03]  /*b920*/  IADD3 R122, P2, R122, R120, RZ ;  /* 0x000000787a7a7210 */ /* 0x000fc60007f5e0ff */
[----:B------:R1:W2:Y:S01]  /*b930*/  LDG.E.U16 R195, desc[UR60][R128.64] ;  /* 0x0000003c80c37981 */ /* 0x0002a2000c1e1500 */
[----:B------:R-:W0:Y:S01]  /*b940*/  LDC R219, c[0x0][0x248] ;  /* 0x00009200ffdb7b82 */ /* 0x000e220000000800 */
[-C--:B------:R-:W-:Y:S01]  /*b950*/  IADD3 R124, P0, R124, R120.reuse, RZ ;  /* 0x000000787c7c7210 */ /* 0x080fe20007f1e0ff */
[----:B------:R-:W-:Y:S01]  /*b960*/  IMAD R249, R249, 0x1e4, RZ ;  /* 0x000001e4f9f97824 */ /* 0x000fe200078e02ff */
[----:B-1----:R-:W-:-:S05]  /*b970*/  IADD3 R128, P1, R123, R120, RZ ;  /* 0x000000787b807210 */ /* 0x002fca0007f3e0ff */
[----:B------:R-:W1:Y:S01]  /*b980*/  LDC R213, c[0x0][0x248] ;  /* 0x00009200ffd57b82 */ /* 0x000e620000000800 */
[----:B------:R-:W-:-:S07]  /*b990*/  LEA.HI.X.SX32 R123, R249, R121, 0x1, P2 ;  /* 0x00000079f97b7211 */ /* 0x000fce00010f0eff */
[----:B------:R-:W1:Y:S01]  /*b9a0*/  LDC R249, c[0x0][0x248] ;  /* 0x00009200fff97b82 */ /* 0x000e620000000800 */
[-C--:B------:R-:W-:Y:S01]  /*b9b0*/  LEA.HI.X.SX32 R125, R197, R121.reuse, 0x1, P0 ;  /* 0x00000079c57d7211 */ /* 0x080fe200000f0eff */
[----:B------:R-:W2:Y:S01]  /*b9c0*/  LDG.E.U16 R201, desc[UR60][R122.64] ;  /* 0x0000003c7ac97981 */ /* 0x000ea2000c1e1500 */
[----:B------:R-:W-:-:S03]  /*b9d0*/  LEA.HI.X.SX32 R129, R199, R121, 0x1, P1 ;  /* 0x00000079c7817211 */ /* 0x000fc600008f0eff */
[----:B------:R0:W2:Y:S02]  /*b9e0*/  LDG.E.U16 R199, desc[UR60][R124.64] ;  /* 0x0000003c7cc77981 */ /* 0x0000a4000c1e1500 */
[----:B------:R-:W1:Y:S02]  /*b9f0*/  LDC R211, c[0x0][0x248] ;  /* 0x00009200ffd37b82 */ /* 0x000e640000000800 */
[----:B------:R0:W2:Y:S04]  /*ba00*/  LDG.E.U16 R203, desc[UR60][R128.64] ;  /* 0x0000003c80cb7981 */ /* 0x0000a8000c1e1500 */
[----:B------:R0:W2:Y:S02]  /*ba10*/  LDG.E.U16 R197, desc[UR60][R126.64] ;  /* 0x0000003c7ec57981 */ /* 0x0000a4000c1e1500 */
[----:B0-----:R-:W-:Y:S01]  /*ba20*/  IMAD R124, R217, 0x3f8, RZ ;  /* 0x000003f8d97c7824 */ /* 0x001fe200078e02ff */
[----:B------:R-:W0:Y:S04]  /*ba30*/  LDC R221, c[0x0][0x248] ;  /* 0x00009200ffdd7b82 */ /* 0x000e280000000800 */
[----:B------:R-:W-:Y:S01]  /*ba40*/  IADD3 R124, P2, R124, R120, RZ ;  /* 0x000000787c7c7210 */ /* 0x000fe20007f5e0ff */
[----:B------:R-:W-:-:S03]  /*ba50*/  IMAD R122, R215, 0x3e8, RZ ;  /* 0x000003e8d77a7824 */ /* 0x000fc600078e02ff */
[-C--:B------:R-:W-:Y:S01]  /*ba60*/  LEA.HI.X.SX32 R125, R205, R121.reuse, 0x1, P2 ;  /* 0x00000079cd7d7211 */ /* 0x080fe200010f0eff */
[----:B------:R-:W0:Y:S01]  /*ba70*/  LDC R128, c[0x0][0x248] ;  /* 0x00009200ff807b82 */ /* 0x000e220000000800 */
[----:B------:R-:W-:Y:S01]  /*ba80*/  IMAD R126, R219, 0x38a, RZ ;  /* 0x0000038adb7e7824 */ /* 0x000fe200078e02ff */
[----:B------:R-:W-:Y:S01]  /*ba90*/  IADD3 R122, P1, R122, R120, RZ ;  /* 0x000000787a7a7210 */ /* 0x000fe20007f3e0ff */
[----:B-1----:R-:W-:Y:S01]  /*baa0*/  IMAD R249, R249, 0x1f4, RZ ;  /* 0x000001f4f9f97824 */ /* 0x002fe200078e02ff */
[----:B------:R1:W2:Y:S04]  /*bab0*/  LDG.E.U16 R207, desc[UR60][R124.64] ;  /* 0x0000003c7ccf7981 */ /* 0x0002a8000c1e1500 */
[----:B------:R-:W5:Y:S01]  /*bac0*/  LDC R129, c[0x0][0x248] ;  /* 0x00009200ff817b82 */ /* 0x000f620000000800 */
[----:B------:R-:W-:Y:S01]  /*bad0*/  LEA.HI.X.SX32 R123, R249, R121, 0x1, P1 ;  /* 0x00000079f97b7211 */ /* 0x000fe200008f0eff */
[----:B-1----:R-:W-:-:S06]  /*bae0*/  IMAD R124, R213, 0x3aa, RZ ;  /* 0x000003aad57c7824 */ /* 0x002fcc00078e02ff */
[----:B------:R-:W1:Y:S01]  /*baf0*/  LDC R219, c[0x0][0x248] ;  /* 0x00009200ffdb7b82 */ /* 0x000e620000000800 */
[----:B------:R-:W-:-:S07]  /*bb00*/  IMAD R125, R211, 0x1d5, RZ ;  /* 0x000001d5d37d7824 */ /* 0x000fce00078e02ff */
[----:B------:R-:W3:Y:S01]  /*bb10*/  LDC R215, c[0x0][0x248] ;  /* 0x00009200ffd77b82 */ /* 0x000ee20000000800 */
[-C--:B------:R-:W-:Y:S01]  /*bb20*/  IADD3 R124, P1, R124, R120.reuse, RZ ;  /* 0x000000787c7c7210 */ /* 0x080fe20007f3e0ff */
[----:B0-----:R-:W-:Y:S01]  /*bb30*/  IMAD R127, R221, 0x1c5, RZ ;  /* 0x000001c5dd7f7824 */ /* 0x001fe200078e02ff */
[----:B------:R-:W-:Y:S01]  /*bb40*/  IADD3 R126, P0, R126, R120, RZ ;  /* 0x000000787e7e7210 */ /* 0x000fe20007f1e0ff */
[----:B------:R0:W2:Y:S01]  /*bb50*/  LDG.E.U16 R205, desc[UR60][R122.64] ;  /* 0x0000003c7acd7981 */ /* 0x0000a2000c1e1500 */
[----:B------:R-:W-:-:S03]  /*bb60*/  LEA.HI.X.SX32 R125, R125, R121, 0x1, P1 ;  /* 0x000000797d7d7211 */ /* 0x000fc600008f0eff */
[----:B------:R-:W3:Y:S02]  /*bb70*/  LDC R217, c[0x0][0x248] ;  /* 0x00009200ffd97b82 */ /* 0x000ee40000000800 */
[----:B------:R5:W2:Y:S01]  /*bb80*/  LDG.E.U16 R213, desc[UR60][R124.64] ;  /* 0x0000003c7cd57981 */ /* 0x000aa2000c1e1500 */
[----:B------:R-:W-:Y:S01]  /*bb90*/  LEA.HI.X.SX32 R127, R127, R121, 0x1, P0 ;  /* 0x000000797f7f7211 */ /* 0x000fe200000f0eff */
[----:B0-----:R-:W-:-:S04]  /*bba0*/  IMAD R122, R128, 0x39a, RZ ;  /* 0x0000039a807a7824 */ /* 0x001fc800078e02ff */
[----:B------:R-:W0:Y:S01]  /*bbb0*/  LDC R221, c[0x0][0x248] ;  /* 0x00009200ffdd7b82 */ /* 0x000e220000000800 */
[----:B------:R1:W2:Y:S07]  /*bbc0*/  LDG.E.U16 R209, desc[UR60][R126.64] ;  /* 0x0000003c7ed17981 */ /* 0x0002ae000c1e1500 */
[----:B-----5:R-:W5:Y:S01]  /*bbd0*/  LDC R125, c[0x0][0x248] ;  /* 0x00009200ff7d7b82 */ /* 0x020f620000000800 */
[----:B------:R-:W-:Y:S01]  /*bbe0*/  IMAD R123, R129, 0x1cd, RZ ;  /* 0x000001cd817b7824 */ /* 0x000fe200078e02ff */
[----:B------:R-:W-:Y:S01]  /*bbf0*/  IADD3 R122, P0, R122, R120, RZ ;  /* 0x000000787a7a7210 */ /* 0x000fe20007f1e0ff */
[----:B-1----:R-:W-:-:S02]  /*bc00*/  IMAD R126, R219, 0x3ba, RZ ;  /* 0x000003badb7e7824 */ /* 0x002fc400078e02ff */
[----:B---3--:R-:W-:Y:S01]  /*bc10*/  IMAD R127, R215, 0x1dd, RZ ;  /* 0x000001ddd77f7824 */ /* 0x008fe200078e02ff */
[-C--:B------:R-:W-:Y:S02]  /*bc20*/  LEA.HI.X.SX32 R123, R123, R121.reuse, 0x1, P0 ;  /* 0x000000797b7b7211 */ /* 0x080fe400000f0eff */
[----:B------:R-:W1:Y:S01]  /*bc30*/  LDC R247, c[0x0][0x248] ;  /* 0x00009200fff77b82 */ /* 0x000e620000000800 */
[----:B------:R-:W-:Y:S02]  /*bc40*/  IADD3 R126, P0, R126, R120, RZ ;  /* 0x000000787e7e7210 */ /* 0x000fe40007f1e0ff */
[----:B------:R3:W2:Y:S02]  /*bc50*/  LDG.E.U16 R211, desc[UR60][R122.64] ;  /* 0x0000003c7ad37981 */ /* 0x0006a4000c1e1500 */
[----:B------:R-:W-:-:S03]  /*bc60*/  LEA.HI.X.SX32 R127, R127, R121, 0x1, P0 ;  /* 0x000000797f7f7211 */ /* 0x000fc600000f0eff */
[----:B------:R-:W1:Y:S02]  /*bc70*/  LDC R227, c[0x0][0x248] ;  /* 0x00009200ffe37b82 */ /* 0x000e640000000800 */
[----:B------:R5:W2:Y:S01]  /*bc80*/  LDG.E.U16 R215, desc[UR60][R126.64] ;  /* 0x0000003c7ed77981 */ /* 0x000aa2000c1e1500 */
[----:B------:R-:W-:-:S05]  /*bc90*/  IMAD R128, R217, 0x3ca, RZ ;  /* 0x000003cad9807824 */ /* 0x000fca00078e02ff */
[----:B---3--:R-:W3:Y:S01]  /*bca0*/  LDC R123, c[0x0][0x248] ;  /* 0x00009200ff7b7b82 */ /* 0x008ee20000000800 */
[----:B-----5:R-:W-:-:S07]  /*bcb0*/  IMAD R126, R125, 0x3ea, RZ ;  /* 0x000003ea7d7e7824 */ /* 0x020fce00078e02ff */
[----:B------:R-:W5:Y:S01]  /*bcc0*/  LDC R125, c[0x0][0x248] ;  /* 0x00009200ff7d7b82 */ /* 0x000f620000000800 */
[----:B0-----:R-:W-:Y:S01]  /*bcd0*/  IMAD R129, R221, 0x1e5, RZ ;  /* 0x000001e5dd817824 */ /* 0x001fe200078e02ff */
[----:B------:R-:W-:-:S06]  /*bce0*/  IADD3 R128, P2, R128, R120, RZ ;  /* 0x0000007880807210 */ /* 0x000fcc0007f5e0ff */
[----:B------:R-:W0:Y:S01]  /*bcf0*/  LDC R249, c[0x0][0x248] ;  /* 0x00009200fff97b82 */ /* 0x000e220000000800 */
[----:B-1----:R-:W-:Y:S01]  /*bd00*/  IMAD R122, R247, 0x37e, RZ ;  /* 0x0000037ef77a7824 */ /* 0x002fe200078e02ff */
[----:B------:R-:W-:-:S05]  /*bd10*/  LEA.HI.X.SX32 R129, R129, R121, 0x1, P2 ;  /* 0x0000007981817211 */ /* 0x000fca00010f0eff */
[----:B------:R1:W2:Y:S01]  /*bd20*/  LDG.E.U16 R217, desc[UR60][R128.64] ;  /* 0x0000003c80d97981 */ /* 0x0002a2000c1e1500 */
[----:B------:R-:W4:Y:S08]  /*bd30*/  LDC R219, c[0x0][0x248] ;  /* 0x00009200ffdb7b82 */ /* 0x000f300000000800 */
[----:B------:R-:W4:Y:S01]  /*bd40*/  LDC R247, c[0x0][0x248] ;  /* 0x00009200fff77b82 */ /* 0x000f220000000800 */
[----:B-1----:R-:W-:-:S02]  /*bd50*/  IMAD R128, R227, 0x3da, RZ ;  /* 0x000003dae3807824 */ /* 0x002fc400078e02ff */
[----:B---3--:R-:W-:Y:S01]  /*bd60*/  IMAD R123, R123, 0x1ed, RZ ;  /* 0x000001ed7b7b7824 */ /* 0x008fe200078e02ff */
[-C--:B------:R-:W-:Y:S01]  /*bd70*/  IADD3 R126, P1, R126, R120.reuse, RZ ;  /* 0x000000787e7e7210 */ /* 0x080fe20007f3e0ff */
[----:B-----5:R-:W-:Y:S01]  /*bd80*/  IMAD R125, R125, 0x1f5, RZ ;  /* 0x000001f57d7d7824 */ /* 0x020fe200078e02ff */
[----:B------:R-:W-:Y:S02]  /*bd90*/  IADD3 R128, P0, R128, R120, RZ ;  /* 0x0000007880807210 */ /* 0x000fe40007f1e0ff */
[----:B------:R-:W1:Y:S01]  /*bda0*/  LDC R124, c[0x0][0x248] ;  /* 0x00009200ff7c7b82 */ /* 0x000e620000000800 */
[----:B0-----:R-:W-:Y:S01]  /*bdb0*/  IMAD R221, R249, 0x38c, RZ ;  /* 0x0000038cf9dd7824 */ /* 0x001fe200078e02ff */
[-C--:B------:R-:W-:Y:S02]  /*bdc0*/  LEA.HI.X.SX32 R129, R123, R121.reuse, 0x1, P0 ;  /* 0x000000797b817211 */ /* 0x080fe400000f0eff */
[----:B------:R-:W-:-:S04]  /*bdd0*/  LEA.HI.X.SX32 R127, R125, R121, 0x1, P1 ;  /* 0x000000797d7f7211 */ /* 0x000fc800008f0eff */
[----:B------:R-:W0:Y:S01]  /*bde0*/  LDC R223, c[0x0][0x248] ;  /* 0x00009200ffdf7b82 */ /* 0x000e220000000800 */
[----:B----4-:R-:W-:Y:S02]  /*bdf0*/  IMAD R123, R219, 0x1fd, RZ ;  /* 0x000001fddb7b7824 */ /* 0x010fe400078e02ff */
[----:B------:R3:W4:Y:S05]  /*be00*/  LDG.E.U16 R219, desc[UR60][R128.64] ;  /* 0x0000003c80db7981 */ /* 0x00072a000c1e1500 */
[----:B------:R-:W5:Y:S01]  /*be10*/  LDC R245, c[0x0][0x248] ;  /* 0x00009200fff57b82 */ /* 0x000f620000000800 */
[----:B---3--:R-:W-:Y:S02]  /*be20*/  IADD3 R128, P1, R221, R120, RZ ;  /* 0x00000078dd807210 */ /* 0x008fe40007f3e0ff */
[----:B------:R3:W4:Y:S01]  /*be30*/  LDG.E.U16 R221, desc[UR60][R126.64] ;  /* 0x0000003c7edd7981 */ /* 0x000722000c1e1500 */
[----:B-1----:R-:W-:-:S04]  /*be40*/  IMAD R124, R124, 0x3fa, RZ ;  /* 0x000003fa7c7c7824 */ /* 0x002fc800078e02ff */
[----:B------:R-:W1:Y:S01]  /*be50*/  LDC R249, c[0x0][0x248] ;  /* 0x00009200fff97b82 */ /* 0x000e620000000800 */
[----:B---3--:R-:W-:Y:S01]  /*be60*/  IMAD R126, R247, 0x3ac, RZ ;  /* 0x000003acf77e7824 */ /* 0x008fe200078e02ff */
[----:B------:R-:W-:-:S06]  /*be70*/  IADD3 R122, P0, R122, R120, RZ ;  /* 0x000000787a7a7210 */ /* 0x000fcc0007f1e0ff */
[----:B------:R-:W3:Y:S01]  /*be80*/  LDC R247, c[0x0][0x248] ;  /* 0x00009200fff77b82 */ /* 0x000ee20000000800 */
[----:B------:R-:W-:Y:S01]  /*be90*/  IADD3 R124, P2, R124, R120, RZ ;  /* 0x000000787c7c7210 */ /* 0x000fe20007f5e0ff */
[----:B0-----:R-:W-:-:S03]  /*bea0*/  IMAD R223, R223, 0x1bf, RZ ;  /* 0x000001bfdfdf7824 */ /* 0x001fc600078e02ff */
[-C--:B------:R-:W-:Y:S02]  /*beb0*/  LEA.HI.X.SX32 R125, R123, R121.reuse, 0x1, P2 ;  /* 0x000000797b7d7211 */ /* 0x080fe400010f0eff */
[-C--:B------:R-:W-:Y:S01]  /*bec0*/  LEA.HI.X.SX32 R123, R223, R121.reuse, 0x1, P0 ;  /* 0x00000079df7b7211 */ /* 0x080fe200000f0eff */
[----:B------:R-:W0:Y:S02]  /*bed0*/  LDC R127, c[0x0][0x248] ;  /* 0x00009200ff7f7b82 */ /* 0x000e240000000800 */
[----:B------:R3:W4:Y:S01]  /*bee0*/  LDG.E.U16 R223, desc[UR60][R124.64] ;  /* 0x0000003c7cdf7981 */ /* 0x000722000c1e1500 */
[----:B------:R-:W-:-:S03]  /*bef0*/  LEA.HI.X.SX32 R129, R225, R121, 0x1, P1 ;  /* 0x00000079e1817211 */ /* 0x000fc600008f0eff */
[----:B------:R-:W4:Y:S04]  /*bf00*/  LDG.E.U16 R225, desc[UR60][R122.64] ;  /* 0x0000003c7ae17981 */ /* 0x000f28000c1e1500 */
[----:B------:R5:W4:Y:S01]  /*bf10*/  LDG.E.U16 R227, desc[UR60][R128.64] ;  /* 0x0000003c80e37981 */ /* 0x000b22000c1e1500 */
[----:B---3--:R-:W-:Y:S02]  /*bf20*/  IMAD R124, R247, 0x3bc, RZ ;  /* 0x000003bcf77c7824 */ /* 0x008fe400078e02ff */
[----:B------:R-:W3:Y:S01]  /*bf30*/  LDC R247, c[0x0][0x248] ;  /* 0x00009200fff77b82 */ /* 0x000ee20000000800 */
[----:B-----5:R-:W-:Y:S01]  /*bf40*/  IMAD R128, R245, 0x39c, RZ ;  /* 0x0000039cf5807824 */ /* 0x020fe200078e02ff */
[----:B------:R-:W-:-:S04]  /*bf50*/  IADD3 R126, P1, R126, R120, RZ ;  /* 0x000000787e7e7210 */ /* 0x000fc80007f3e0ff */
[-C--:B------:R-:W-:Y:S01]  /*bf60*/  IADD3 R128, P0, R128, R120.reuse, RZ ;  /* 0x0000007880807210 */ /* 0x080fe20007f1e0ff */
[----:B0-----:R-:W-:Y:S01]  /*bf70*/  IMAD R122, R127, 0x3cc, RZ ;  /* 0x000003cc7f7a7824 */ /* 0x001fe200078e02ff */
[----:B------:R-:W0:Y:S02]  /*bf80*/  LDC R245, c[0x0][0x248] ;  /* 0x00009200fff57b82 */ /* 0x000e240000000800 */
[-C--:B------:R-:W-:Y:S02]  /*bf90*/  LEA.HI.X.SX32 R129, R235, R121.reuse, 0x1, P0 ;  /* 0x00000079eb817211 */ /* 0x080fe400000f0eff */
[-C--:B------:R-:W-:Y:S02]  /*bfa0*/  IADD3 R122, P3, R122, R120.reuse, RZ ;  /* 0x000000787a7a7210 */ /* 0x080fe40007f7e0ff */
[----:B------:R-:W-:Y:S02]  /*bfb0*/  LEA.HI.X.SX32 R127, R229, R121, 0x1, P1 ;  /* 0x00000079e57f7211 */ /* 0x000fe400008f0eff */
[----:B------:R5:W4:Y:S01]  /*bfc0*/  LDG.E.U16 R229, desc[UR60][R128.64] ;  /* 0x0000003c80e57981 */ /* 0x000b22000c1e1500 */
[----:B---3--:R-:W-:Y:S01]  /*bfd0*/  IMAD R123, R247, 0x20c, RZ ;  /* 0x0000020cf77b7824 */ /* 0x008fe200078e02ff */
[-C--:B------:R-:W-:Y:S01]  /*bfe0*/  IADD3 R124, P2, R124, R120.reuse, RZ ;  /* 0x000000787c7c7210 */ /* 0x080fe20007f5e0ff */
[----:B------:R-:W3:Y:S03]  /*bff0*/  LDC R247, c[0x0][0x248] ;  /* 0x00009200fff77b82 */ /* 0x000ee60000000800 */
[----:B-----5:R-:W-:-:S02]  /*c000*/  IADD3 R128, P0, R123, R120, RZ ;  /* 0x000000787b807210 */ /* 0x020fc40007f1e0ff */
[-C--:B------:R-:W-:Y:S02]  /*c010*/  LEA.HI.X.SX32 R123, R231, R121.reuse, 0x1, P3 ;  /* 0x00000079e77b7211 */ /* 0x080fe400018f0eff */
[----:B------:R5:W4:Y:S01]  /*c020*/  LDG.E.U16 R231, desc[UR60][R126.64] ;  /* 0x0000003c7ee77981 */ /* 0x000b22000c1e1500 */
[-C--:B------:R-:W-:Y:S02]  /*c030*/  LEA.HI.X.SX32 R129, R237, R121.reuse, 0x1, P0 ;  /* 0x00000079ed817211 */ /* 0x080fe400000f0eff */
[----:B------:R-:W-:Y:S01]  /*c040*/  LEA.HI.X.SX32 R125, R233, R121, 0x1, P2 ;  /* 0x00000079e97d7211 */ /* 0x000fe200010f0eff */
[----:B------:R-:W4:Y:S04]  /*c050*/  LDG.E.U16 R235, desc[UR60][R122.64] ;  /* 0x0000003c7aeb7981 */ /* 0x000f28000c1e1500 */
[----:B------:R1:W4:Y:S01]  /*c060*/  LDG.E.U16 R237, desc[UR60][R128.64] ;  /* 0x0000003c80ed7981 */ /* 0x000322000c1e1500 */
[----:B-----5:R-:W5:Y:S03]  /*c070*/  LDC R127, c[0x0][0x248] ;  /* 0x00009200ff7f7b82 */ /* 0x020f660000000800 */
[----:B------:R0:W4:Y:S05]  /*c080*/  LDG.E.U16 R233, desc[UR60][R124.64] ;  /* 0x0000003c7ce97981 */ /* 0x00012a000c1e1500 */
[----:B-1----:R-:W1:Y:S01]  /*c090*/  LDC R129, c[0x0][0x248] ;  /* 0x00009200ff817b82 */ /* 0x002e620000000800 */
[----:B0-----:R-:W-:-:S07]  /*c0a0*/  IMAD R122, R245, 0x3dc, RZ ;  /* 0x000003dcf57a7824 */ /* 0x001fce00078e02ff */
[----:B------:R-:W0:Y:S01]  /*c0b0*/  LDC R128, c[0x0][0x248] ;  /* 0x00009200ff807b82 */ /* 0x000e220000000800 */
[----:B------:R-:W-:Y:S01]  /*c0c0*/  IMAD R124, R249, 0x3ec, RZ ;  /* 0x000003ecf97c7824 */ /* 0x000fe200078e02ff */
[----:B------:R-:W-:Y:S01]  /*c0d0*/  IADD3 R122, P0, R122, R120, RZ ;  /* 0x000000787a7a7210 */ /* 0x000fe20007f1e0ff */
[----:B-----5:R-:W-:-:S05]  /*c0e0*/  IMAD R126, R127, 0x3fc, RZ ;  /* 0x000003fc7f7e7824 */ /* 0x020fca00078e02ff */
[----:B------:R-:W5:Y:S01]  /*c0f0*/  LDC R245, c[0x0][0x248] ;  /* 0x00009200fff57b82 */ /* 0x000f620000000800 */
[-C--:B------:R-:W-:Y:S02]  /*c100*/  IADD3 R124, P1, R124, R120.reuse, RZ ;  /* 0x000000787c7c7210 */ /* 0x080fe40007f3e0ff */
[-C--:B------:R-:W-:Y:S02]  /*c110*/  LEA.HI.X.SX32 R123, R243, R121.reuse, 0x1, P0 ;  /* 0x00000079f37b7211 */ /* 0x080fe400000f0eff */
[----:B------:R-:W-:Y:S02]  /*c120*/  IADD3 R126, P2, R126, R120, RZ ;  /* 0x000000787e7e7210 */ /* 0x000fe40007f5e0ff */
[-C--:B------:R-:W-:Y:S01]  /*c130*/  LEA.HI.X.SX32 R125, R241, R121.reuse, 0x1, P1 ;  /* 0x00000079f17d7211 */ /* 0x080fe200008f0eff */
[----:B------:R-:W3:Y:S01]  /*c140*/  LDC R249, c[0x0][0x248] ;  /* 0x00009200fff97b82 */ /* 0x000ee20000000800 */
[----:B------:R-:W-:Y:S02]  /*c150*/  LEA.HI.X.SX32 R127, R239, R121, 0x1, P2 ;  /* 0x00000079ef7f7211 */ /* 0x000fe400010f0eff */
[----:B------:R1:W4:Y:S04]  /*c160*/  LDG.E.U16 R239, desc[UR60][R122.64] ;  /* 0x0000003c7aef7981 */ /* 0x000328000c1e1500 */
[----:B------:R0:W4:Y:S04]  /*c170*/  LDG.E.U16 R241, desc[UR60][R124.64] ;  /* 0x0000003c7cf17981 */ /* 0x000128000c1e1500 */
[----:B------:R5:W4:Y:S01]  /*c180*/  LDG.E.U16 R243, desc[UR60][R126.64] ;  /* 0x0000003c7ef37981 */ /* 0x000b22000c1e1500 */
[----:B-1----:R-:W-:-:S02]  /*c190*/  IMAD R122, R129, 0x38e, RZ ;  /* 0x0000038e817a7824 */ /* 0x002fc400078e02ff */
[----:B0-----:R-:W-:Y:S01]  /*c1a0*/  IMAD R123, R128, 0x1c7, RZ ;  /* 0x000001c7807b7824 */ /* 0x001fe200078e02ff */
[----:B------:R-:W0:Y:S02]  /*c1b0*/  LDC R129, c[0x0][0x248] ;  /* 0x00009200ff817b82 */ /* 0x000e240000000800 */
[----:B------:R-:W-:-:S06]  /*c1c0*/  IADD3 R122, P0, R122, R120, RZ ;  /* 0x000000787a7a7210 */ /* 0x000fcc0007f1e0ff */
[----:B------:R-:W1:Y:S01]  /*c1d0*/  LDC R124, c[0x0][0x248] ;  /* 0x00009200ff7c7b82 */ /* 0x000e620000000800 */
[----:B------:R-:W-:Y:S01]  /*c1e0*/  LEA.HI.X.SX32 R123, R123, R121, 0x1, P0 ;  /* 0x000000797b7b7211 */ /* 0x000fe200000f0eff */
[----:B-----5:R-:W-:-:S04]  /*c1f0*/  IMAD R127, R245, 0x1d7, RZ ;  /* 0x000001d7f57f7824 */ /* 0x020fc800078e02ff */
[----:B------:R5:W4:Y:S02]  /*c200*/  LDG.E.U16 R245, desc[UR60][R122.64] ;  /* 0x0000003c7af57981 */ /* 0x000b24000c1e1500 */
[----:B------:R-:W2:Y:S08]  /*c210*/  LDC R128, c[0x0][0x248] ;  /* 0x00009200ff807b82 */ /* 0x000eb00000000800 */
[----:B-----5:R-:W5:Y:S01]  /*c220*/  LDC R123, c[0x0][0x248] ;  /* 0x00009200ff7b7b82 */ /* 0x020f620000000800 */
[----:B---3--:R-:W-:-:S07]  /*c230*/  IMAD R126, R249, 0x3ae, RZ ;  /* 0x000003aef97e7824 */ /* 0x008fce00078e02ff */
[----:B------:R-:W3:Y:S01]  /*c240*/  LDC R122, c[0x0][0x248] ;  /* 0x00009200ff7a7b82 */ /* 0x000ee20000000800 */
[----:B-1----:R-:W-:Y:S01]  /*c250*/  IMAD R124, R124, 0x39e, RZ ;  /* 0x0000039e7c7c7824 */ /* 0x002fe200078e02ff */
[----:B------:R-:W-:Y:S01]  /*c260*/  IADD3 R126, P2, R126, R120, RZ ;  /* 0x000000787e7e7210 */ /* 0x000fe20007f5e0ff */
[----:B------:R-:W-:-:S03]  /*c270*/  IMAD R125, R247, 0x1cf, RZ ;  /* 0x000001cff77d7824 */ /* 0x000fc600078e02ff */
[-C--:B------:R-:W-:Y:S02]  /*c280*/  IADD3 R124, P1, R124, R120.reuse, RZ ;  /* 0x000000787c7c7210 */ /* 0x080fe40007f3e0ff */
[-C--:B------:R-:W-:Y:S01]  /*c290*/  LEA.HI.X.SX32 R127, R127, R121.reuse, 0x1, P2 ;  /* 0x000000797f7f7211 */ /* 0x080fe200010f0eff */
[----:B--2---:R-:W-:Y:S01]  /*c2a0*/  IMAD R128, R128, 0x3be, RZ ;  /* 0x000003be80807824 */ /* 0x004fe200078e02ff */
[----:B------:R-:W-:Y:S01]  /*c2b0*/  LEA.HI.X.SX32 R125, R125, R121, 0x1, P1 ;  /* 0x000000797d7d7211 */ /* 0x000fe200008f0eff */
[----:B0-----:R-:W-:Y:S02]  /*c2c0*/  IMAD R129, R129, 0x1df, RZ ;  /* 0x000001df81817824 */ /* 0x001fe400078e02ff */
[----:B------:R5:W2:Y:S01]  /*c2d0*/  LDG.E.U16 R249, desc[UR60][R126.64] ;  /* 0x0000003c7ef97981 */ /* 0x000aa2000c1e1500 */
[----:B------:R-:W-:-:S03]  /*c2e0*/  IADD3 R128, P0, R128, R120, RZ ;  /* 0x0000007880807210 */ /* 0x000fc60007f1e0ff */
[----:B------:R3:W2:Y:S01]  /*c2f0*/  LDG.E.U16 R247, desc[UR60][R124.64] ;  /* 0x0000003c7cf77981 */ /* 0x0006a2000c1e1500 */
[----:B------:R-:W-:Y:S01]  /*c300*/  LEA.HI.X.SX32 R129, R129, R121, 0x1, P0 ;  /* 0x0000007981817211 */ /* 0x000fe200000f0eff */
[----:B-----5:R-:W-:-:S04]  /*c310*/  IMAD R126, R123, 0x3ce, RZ ;  /* 0x000003ce7b7e7824 */ /* 0x020fc800078e02ff */
[----:B------:R0:W5:Y:S01]  /*c320*/  LDG.E.U16 R128, desc[UR60][R128.64] ;  /* 0x0000003c80807981 */ /* 0x000162000c1e1500 */
[----:B------:R-:W1:Y:S01]  /*c330*/  LDC R123, c[0x0][0x248] ;  /* 0x00009200ff7b7b82 */ /* 0x000e620000000800 */
[----:B---3--:R-:W-:Y:S01]  /*c340*/  IMAD R125, R122, 0x1e7, RZ ;  /* 0x000001e77a7d7824 */ /* 0x008fe200078e02ff */
[----:B------:R-:W-:-:S04]  /*c350*/  IADD3 R126, P0, R126, R120, RZ ;  /* 0x000000787e7e7210 */ /* 0x000fc80007f1e0ff */
[----:B------:R-:W-:Y:S02]  /*c360*/  LEA.HI.X.SX32 R127, R125, R121, 0x1, P0 ;  /* 0x000000797d7f7211 */ /* 0x000fe400000f0eff */
[----:B------:R-:W3:Y:S03]  /*c370*/  LDC R124, c[0x0][0x248] ;  /* 0x00009200ff7c7b82 */ /* 0x000ee60000000800 */
[----:B------:R-:W5:Y:S05]  /*c380*/  LDG.E.U16 R126, desc[UR60][R126.64] ;  /* 0x0000003c7e7e7981 */ /* 0x000f6a000c1e1500 */
[----:B------:R-:W0:Y:S01]  /*c390*/  LDC R122, c[0x0][0x248] ;  /* 0x00009200ff7a7b82 */ /* 0x000e220000000800 */
[----:B------:R-:W4:Y:S01]  /*c3a0*/  LDL R127, [R1+0xd10] ;  /* 0x000d1000017f7983 */ /* 0x000f220000100800 */
[----:B-1----:R-:W-:-:S06]  /*c3b0*/  IMAD R123, R123, 0x3fe, RZ ;  /* 0x000003fe7b7b7824 */ /* 0x002fcc00078e02ff */
[----:B------:R-:W1:Y:S01]  /*c3c0*/  LDC R125, c[0x0][0x248] ;  /* 0x00009200ff7d7b82 */ /* 0x000e620000000800 */
[----:B---3--:R-:W-:-:S07]  /*c3d0*/  IMAD R124, R124, 0x3de, RZ ;  /* 0x000003de7c7c7824 */ /* 0x008fce00078e02ff */
[----:B0-----:R-:W0:Y:S01]  /*c3e0*/  LDC R129, c[0x0][0x248] ;  /* 0x00009200ff817b82 */ /* 0x001e220000000800 */
[----:B------:R-:W-:Y:S01]  /*c3f0*/  IMAD R122, R122, 0x3ee, RZ ;  /* 0x000003ee7a7a7824 */ /* 0x000fe200078e02ff */
[----:B------:R-:W-:-:S04]  /*c400*/  IADD3 R124, P1, R124, R120, RZ ;  /* 0x000000787c7c7210 */ /* 0x000fc80007f3e0ff */
[-C--:B------:R-:W-:Y:S02]  /*c410*/  IADD3 R122, P2, R122, R120.reuse, RZ ;  /* 0x000000787a7a7210 */ /* 0x080fe40007f5e0ff */
[----:B------:R-:W-:Y:S02]  /*c420*/  IADD3 R120, P0, R123, R120, RZ ;  /* 0x000000787b787210 */ /* 0x000fe40007f1e0ff */
[----:B------:R-:W3:Y:S01]  /*c430*/  LDC R123, c[0x0][0x248] ;  /* 0x00009200ff7b7b82 */ /* 0x000ee20000000800 */
[----:B-1----:R-:W-:Y:S02]  /*c440*/  IMAD R125, R125, 0x1ef, RZ ;  /* 0x000001ef7d7d7824 */ /* 0x002fe400078e02ff */
[----:B0-----:R-:W-:-:S03]  /*c450*/  IMAD R129, R129, 0x1ff, RZ ;  /* 0x000001ff81817824 */ /* 0x001fc600078e02ff */
[----:B------:R-:W-:-:S05]  /*c460*/  LEA.HI.X.SX32 R125, R125, R121, 0x1, P1 ;  /* 0x000000797d7d7211 */ /* 0x000fca00008f0eff */
[----:B------:R-:W5:Y:S01]  /*c470*/  LDG.E.U16 R124, desc[UR60][R124.64] ;  /* 0x0000003c7c7c7981 */ /* 0x000f62000c1e1500 */
[----:B---3--:R-:W-:-:S05]  /*c480*/  IMAD R123, R123, 0x1f7, RZ ;  /* 0x000001f77b7b7824 */ /* 0x008fca00078e02ff */
[-C--:B------:R-:W-:Y:S02]  /*c490*/  LEA.HI.X.SX32 R123, R123, R121.reuse, 0x1, P2 ;  /* 0x000000797b7b7211 */ /* 0x080fe400010f0eff */
[----:B------:R-:W-:-:S03]  /*c4a0*/  LEA.HI.X.SX32 R121, R129, R121, 0x1, P0 ;  /* 0x0000007981797211 */ /* 0x000fc600000f0eff */
[----:B------:R-:W3:Y:S04]  /*c4b0*/  LDG.E.U16 R122, desc[UR60][R122.64] ;  /* 0x0000003c7a7a7981 */ /* 0x000ee8000c1e1500 */
[----:B------:R-:W3:Y:S04]  /*c4c0*/  LDG.E.U16 R120, desc[UR60][R120.64] ;  /* 0x0000003c78787981 */ /* 0x000ee8000c1e1500 */
[----:B------:R4:W-:Y:S04]  /*c4d0*/  STS.U16 [R4+0x2180], R220 ;  /* 0x002180dc04007388 */ /* 0x0009e80000000400 */
[----:B------:R-:W2:Y:S04]  /*c4e0*/  LDL.LU R121, [R1+0x10] ;  /* 0x0000100001797983 */ /* 0x000ea80000300800 */
[----:B------:R-:W5:Y:S04]  /*c4f0*/  LDL.LU R123, [R1+0xc] ;  /* 0x00000c00017b7983 */ /* 0x000f680000300800 */
[----:B------:R-:W3:Y:S04]  /*c500*/  LDL.LU R125, [R1+0x8] ;  /* 0x00000800017d7983 */ /* 0x000ee80000300800 */
[----:B------:R-:W3:Y:S04]  /*c510*/  LDL.LU R129, [R1+0x4] ;  /* 0x0000040001817983 */ /* 0x000ee80000300800 */
[----:B------:R0:W-:Y:S04]  /*c520*/  STS.U16 [R4+0x2580], R216 ;  /* 0x002580d804007388 */ /* 0x0001e80000000400 */
        /* <DEDUP_REMOVED lines=10> */
[----:B------:R1:W-:Y:S01]  /*c5d0*/  STS.U16 [R4+0x5180], R160 ;  /* 0x005180a004007388 */ /* 0x0003e20000000400 */
[----:B----4-:R-:W-:-:S03]  /*c5e0*/  MOV R220, R127 ;  /* 0x0000007f00dc7202 */ /* 0x010fc60000000f00 */
[----:B------:R-:W4:Y:S04]  /*c5f0*/  LDL.LU R127, [R1] ;  /* 0x00000000017f7983 */ /* 0x000f280000300800 */
[----:B0-----:R-:W4:Y:S04]  /*c600*/  LDL.LU R216, [R1+0x14] ;  /* 0x0000140001d87983 */ /* 0x001f280000300800 */
[----:B-1----:R-:W4:Y:S04]  /*c610*/  LDL.LU R212, [R1+0x18] ;  /* 0x0000180001d47983 */ /* 0x002f280000300800 */
[----:B------:R-:W4:Y:S04]  /*c620*/  LDL.LU R208, [R1+0x1c] ;  /* 0x00001c0001d07983 */ /* 0x000f280000300800 */
        /* <DEDUP_REMOVED lines=9> */
[----:B------:R0:W-:Y:S04]  /*c6c0*/  STS.U16 [R4+0x5580], R154 ;  /* 0x0055809a04007388 */ /* 0x0001e80000000400 */
[----:B------:R1:W-:Y:S04]  /*c6d0*/  STS.U16 [R4+0x5980], R148 ;  /* 0x0059809404007388 */ /* 0x0003e80000000400 */
[----:B------:R1:W-:Y:S04]  /*c6e0*/  STS.U16 [R4+0x5d80], R142 ;  /* 0x005d808e04007388 */ /* 0x0003e80000000400 */
[----:B0-----:R-:W4:Y:S04]  /*c6f0*/  LDL.LU R154, [R1+0x60] ;  /* 0x00006000019a7983 */ /* 0x001f280000300800 */
[----:B-1----:R-:W4:Y:S04]  /*c700*/  LDL.LU R148, [R1+0x6c] ;  /* 0x00006c0001947983 */ /* 0x002f280000300800 */
[----:B------:R0:W-:Y:S04]  /*c710*/  STS.U16 [R4+0x6580], R5 ;  /* 0x0065800504007388 */ /* 0x0001e80000000400 */
[----:B------:R-:W4:Y:S04]  /*c720*/  LDL.LU R142, [R1+0x78] ;  /* 0x00007800018e7983 */ /* 0x000f280000300800 */
[----:B------:R1:W-:Y:S01]  /*c730*/  STS.U16 [R4+0x6180], R136 ;  /* 0x0061808804007388 */ /* 0x0003e20000000400 */
[----:B0-----:R-:W-:-:S03]  /*c740*/  LOP3.LUT R5, R2, 0x40, RZ, 0x3c, !PT ;  /* 0x0000004002057812 */ /* 0x001fc600078e3cff */
[----:B------:R0:W-:Y:S01]  /*c750*/  STS.U16 [R4+0x6980], R8 ;  /* 0x0069800804007388 */ /* 0x0001e20000000400 */
[----:B------:R-:W-:-:S03]  /*c760*/  IADD3 R5, R220, R5, RZ ;  /* 0x00000005dc057210 */ /* 0x000fc60007ffe0ff */
[----:B------:R0:W-:Y:S04]  /*c770*/  STS.U16 [R4+0x6d80], R11 ;  /* 0x006d800b04007388 */ /* 0x0001e80000000400 */
[----:B-1----:R-:W4:Y:S04]  /*c780*/  LDL.LU R136, [R1+0x84] ;  /* 0x0000840001887983 */ /* 0x002f280000300800 */
[----:B0-----:R-:W4:Y:S04]  /*c790*/  LDL.LU R8, [R1+0x90] ;  /* 0x0000900001087983 */ /* 0x001f280000300800 */
[----:B------:R-:W4:Y:S04]  /*c7a0*/  LDL.LU R11, [R1+0x9c] ;  /* 0x00009c00010b7983 */ /* 0x000f280000300800 */
[----:B------:R0:W-:Y:S04]  /*c7b0*/  STS.U16 [R4+0x7180], R14 ;  /* 0x0071800e04007388 */ /* 0x0001e80000000400 */
[----:B------:R1:W-:Y:S04]  /*c7c0*/  STS.U16 [R4+0x7580], R17 ;  /* 0x0075801104007388 */ /* 0x0003e80000000400 */
[----:B------:R2:W-:Y:S04]  /*c7d0*/  STS.U16 [R4+0x7980], R20 ;  /* 0x0079801404007388 */ /* 0x0005e80000000400 */
[----:B0-----:R-:W4:Y:S04]  /*c7e0*/  LDL.LU R14, [R1+0xac] ;  /* 0x0000ac00010e7983 */ /* 0x001f280000300800 */
[----:B-1----:R-:W4:Y:S04]  /*c7f0*/  LDL.LU R17, [R1+0xbc] ;  /* 0x0000bc0001117983 */ /* 0x002f280000300800 */
[----:B--2---:R-:W2:Y:S04]  /*c800*/  LDL.LU R20, [R1+0xcc] ;  /* 0x0000cc0001147983 */ /* 0x004ea80000300800 */
[----:B------:R0:W-:Y:S04]  /*c810*/  STS.U16 [R4+0x7d80], R23 ;  /* 0x007d801704007388 */ /* 0x0001e80000000400 */
[----:B------:R1:W-:Y:S04]  /*c820*/  STS.U16 [R4+0x10180], R26 ;  /* 0x0101801a04007388 */ /* 0x0003e80000000400 */
[----:B------:R5:W-:Y:S04]  /*c830*/  STS.U16 [R4+0x10580], R30 ;  /* 0x0105801e04007388 */ /* 0x000be80000000400 */
[----:B0-----:R-:W2:Y:S04]  /*c840*/  LDL.LU R23, [R1+0xdc] ;  /* 0x0000dc0001177983 */ /* 0x001ea80000300800 */
[----:B-1----:R-:W2:Y:S04]  /*c850*/  LDL.LU R26, [R1+0xec] ;  /* 0x0000ec00011a7983 */ /* 0x002ea80000300800 */
        /* <DEDUP_REMOVED lines=30> */
[----:B-----5:R-:W5:Y:S04]  /*ca40*/  LDL.LU R30, [R1+0xfc] ;  /* 0x0000fc00011e7983 */ /* 0x020f680000300800 */
[----:B------:R-:W-:Y:S04]  /*ca50*/  STS.U16 [R5+0x6600], R121 ;  /* 0x0066007905007388 */ /* 0x000fe80000000400 */
[----:B------:R-:W-:Y:S04]  /*ca60*/  STS.U16 [R5+0x6a00], R123 ;  /* 0x006a007b05007388 */ /* 0x000fe80000000400 */
[----:B---3--:R-:W-:Y:S04]  /*ca70*/  STS.U16 [R5+0x6e00], R125 ;  /* 0x006e007d05007388 */ /* 0x008fe80000000400 */
[----:B------:R-:W-:Y:S04]  /*ca80*/  STS.U16 [R5+0x7200], R129 ;  /* 0x0072008105007388 */ /* 0x000fe80000000400 */
[----:B----4-:R-:W-:Y:S04]  /*ca90*/  STS.U16 [R5+0x6200], R216 ;  /* 0x006200d805007388 */ /* 0x010fe80000000400 */
        /* <DEDUP_REMOVED lines=11> */
[----:B0-----:R-:W3:Y:S04]  /*cb50*/  LDL.LU R160, [R1+0x108] ;  /* 0x0001080001a07983 */ /* 0x001ee80000300800 */
[----:B------:R-:W4:Y:S04]  /*cb60*/  LDL.LU R166, [R1+0xf8] ;  /* 0x0000f80001a67983 */ /* 0x000f280000300800 */
[----:B------:R-:W4:Y:S04]  /*cb70*/  LDL.LU R172, [R1+0xe8] ;  /* 0x0000e80001ac7983 */ /* 0x000f280000300800 */
[----:B------:R-:W3:Y:S04]  /*cb80*/  LDL.LU R178, [R1+0xd8] ;  /* 0x0000d80001b27983 */ /* 0x000ee80000300800 */
        /* <DEDUP_REMOVED lines=12> */
[----:B------:R-:W4:Y:S04]  /*cc50*/  LDL.LU R129, [R1+0x3c] ;  /* 0x00003c0001817983 */ /* 0x000f280000300800 */
[----:B0-----:R-:W4:Y:S04]  /*cc60*/  LDL.LU R127, [R1+0x34] ;  /* 0x00003400017f7983 */ /* 0x001f280000300800 */
[----:B------:R0:W-:Y:S04]  /*cc70*/  STS.U16 [R5+0x7600], R0 ;  /* 0x0076000005007388 */ /* 0x0001e80000000400 */
[----:B------:R1:W-:Y:S01]  /*cc80*/  STS.U16 [R5+0x7e00], R3 ;  /* 0x007e000305007388 */ /* 0x0003e20000000400 */
[----:B0-----:R-:W-:-:S04]  /*cc90*/  LOP3.LUT R0, R2, 0x50, RZ, 0x3c, !PT ;  /* 0x0000005002007812 */ /* 0x001fc800078e3cff */
[----:B-1----:R-:W-:Y:S01]  /*cca0*/  IADD3 R3, R220, R0, RZ ;  /* 0x00000000dc037210 */ /* 0x002fe20007ffe0ff */
[----:B------:R-:W-:Y:S04]  /*ccb0*/  STS.U16 [R5+0x200], R224 ;  /* 0x000200e005007388 */ /* 0x000fe80000000400 */
[----:B--2---:R-:W-:Y:S04]  /*ccc0*/  STS.U16 [R5+0xa00], R26 ;  /* 0x000a001a05007388 */ /* 0x004fe80000000400 */
        /* <DEDUP_REMOVED lines=29> */
[----:B-----5:R-:W-:Y:S04]  /*cea0*/  STS.U16 [R5+0x600], R30 ;  /* 0x0006001e05007388 */ /* 0x020fe80000000400 */
        /* <DEDUP_REMOVED lines=13> */
[----:B---3--:R0:W-:Y:S04]  /*cf80*/  STS.U16 [R3+0xe80], R178 ;  /* 0x000e80b203007388 */ /* 0x0081e80000000400 */
[----:B----4-:R1:W-:Y:S04]  /*cf90*/  STS.U16 [R3+0x1280], R184 ;  /* 0x001280b803007388 */ /* 0x0103e80000000400 */
[----:B------:R2:W-:Y:S04]  /*cfa0*/  STS.U16 [R3+0x1680], R190 ;  /* 0x001680be03007388 */ /* 0x0005e80000000400 */
[----:B0-----:R-:W3:Y:S04]  /*cfb0*/  LDL.LU R178, [R1+0x104] ;  /* 0x0001040001b27983 */ /* 0x001ee80000300800 */
[----:B-1----:R-:W4:Y:S04]  /*cfc0*/  LDL.LU R184, [R1+0xf4] ;  /* 0x0000f40001b87983 */ /* 0x002f280000300800 */
[----:B------:R0:W-:Y:S04]  /*cfd0*/  STS.U16 [R3+0x1a80], R196 ;  /* 0x001a80c403007388 */ /* 0x0001e80000000400 */
[----:B--2---:R-:W2:Y:S04]  /*cfe0*/  LDL.LU R190, [R1+0xe4] ;  /* 0x0000e40001be7983 */ /* 0x004ea80000300800 */
[----:B------:R1:W-:Y:S04]  /*cff0*/  STS.U16 [R3+0x1e80], R200 ;  /* 0x001e80c803007388 */ /* 0x0003e80000000400 */
[----:B0-----:R-:W5:Y:S04]  /*d000*/  LDL.LU R196, [R1+0xd4] ;  /* 0x0000d40001c47983 */ /* 0x001f680000300800 */
[----:B------:R0:W-:Y:S04]  /*d010*/  STS.U16 [R3+0x2280], R204 ;  /* 0x002280cc03007388 */ /* 0x0001e80000000400 */
[----:B-1----:R-:W5:Y:S04]  /*d020*/  LDL.LU R200, [R1+0xc4] ;  /* 0x0000c40001c87983 */ /* 0x002f680000300800 */
[----:B------:R1:W-:Y:S04]  /*d030*/  STS.U16 [R3+0x2680], R208 ;  /* 0x002680d003007388 */ /* 0x0003e80000000400 */
[----:B0-----:R-:W5:Y:S04]  /*d040*/  LDL.LU R204, [R1+0xb4] ;  /* 0x0000b40001cc7983 */ /* 0x001f680000300800 */
[----:B------:R0:W-:Y:S04]  /*d050*/  STS.U16 [R3+0x2a80], R212 ;  /* 0x002a80d403007388 */ /* 0x0001e80000000400 */
[----:B-1----:R-:W5:Y:S04]  /*d060*/  LDL.LU R208, [R1+0xa4] ;  /* 0x0000a40001d07983 */ /* 0x002f680000300800 */
[----:B------:R1:W-:Y:S04]  /*d070*/  STS.U16 [R3+0x2e80], R216 ;  /* 0x002e80d803007388 */ /* 0x0003e80000000400 */
[----:B0-----:R-:W3:Y:S04]  /*d080*/  LDL.LU R212, [R1+0x94] ;  /* 0x0000940001d47983 */ /* 0x001ee80000300800 */
[----:B------:R0:W-:Y:S04]  /*d090*/  STS.U16 [R3+0x3280], R121 ;  /* 0x0032807903007388 */ /* 0x0001e80000000400 */
[----:B-1----:R-:W4:Y:S04]  /*d0a0*/  LDL.LU R216, [R1+0x88] ;  /* 0x0000880001d87983 */ /* 0x002f280000300800 */
[----:B------:R1:W-:Y:S04]  /*d0b0*/  STS.U16 [R3+0x3680], R123 ;  /* 0x0036807b03007388 */ /* 0x0003e80000000400 */
[----:B0-----:R-:W2:Y:S04]  /*d0c0*/  LDL.LU R121, [R1+0x7c] ;  /* 0x00007c0001797983 */ /* 0x001ea80000300800 */
[----:B------:R0:W-:Y:S04]  /*d0d0*/  STS.U16 [R3+0x3a80], R125 ;  /* 0x003a807d03007388 */ /* 0x0001e80000000400 */
[----:B-1----:R-:W5:Y:S04]  /*d0e0*/  LDL.LU R123, [R1+0x70] ;  /* 0x00007000017b7983 */ /* 0x002f680000300800 */
[----:B------:R1:W-:Y:S04]  /*d0f0*/  STS.U16 [R3+0x3e80], R129 ;  /* 0x003e808103007388 */ /* 0x0003e80000000400 */
[----:B0-----:R-:W5:Y:S04]  /*d100*/  LDL.LU R125, [R1+0x64] ;  /* 0x00006400017d7983 */ /* 0x001f680000300800 */
[----:B------:R0:W-:Y:S04]  /*d110*/  STS.U16 [R3+0x4280], R127 ;  /* 0x0042807f03007388 */ /* 0x0001e80000000400 */
[----:B-1----:R-:W5:Y:S04]  /*d120*/  LDL.LU R129, [R1+0x58] ;  /* 0x0000580001817983 */ /* 0x002f680000300800 */
[----:B0-----:R-:W5:Y:S01]  /*d130*/  LDL.LU R127, [R1+0x4c] ;  /* 0x00004c00017f7983 */ /* 0x001f620000300800 */
[----:B------:R-:W-:-:S04]  /*d140*/  LOP3.LUT R0, R2, 0x60, RZ, 0x3c, !PT ;  /* 0x0000006002007812 */ /* 0x000fc800078e3cff */
[----:B------:R-:W-:Y:S01]  /*d150*/  IADD3 R0, R220, R0, RZ ;  /* 0x00000000dc007210 */ /* 0x000fe20007ffe0ff */
        /* <DEDUP_REMOVED lines=52> */
[----:B0-----:R-:W3:Y:S04]  /*d4a0*/  LDL.LU R212, [R1+0x100] ;  /* 0x0001000001d47983 */ /* 0x001ee80000300800 */
[----:B--2---:R0:W-:Y:S04]  /*d4b0*/  STS.U16 [R0+0x2700], R121 ;  /* 0x0027007900007388 */ /* 0x0041e80000000400 */
[----:B-1----:R-:W2:Y:S04]  /*d4c0*/  LDL.LU R216, [R1+0xf0] ;  /* 0x0000f00001d87983 */ /* 0x002ea80000300800 */
[----:B-----5:R1:W-:Y:S04]  /*d4d0*/  STS.U16 [R0+0x2b00], R123 ;  /* 0x002b007b00007388 */ /* 0x0203e80000000400 */
[----:B0-----:R-:W4:Y:S04]  /*d4e0*/  LDL.LU R121, [R1+0xe0] ;  /* 0x0000e00001797983 */ /* 0x001f280000300800 */
        /* <DEDUP_REMOVED lines=9> */
[----:B------:R-:W-:Y:S01]  /*d580*/  IMAD.MOV.U32 R2, RZ, RZ, 0x3f800000 ;  /* 0x3f800000ff027424 */ /* 0x000fe200078e00ff */
        /* <DEDUP_REMOVED lines=58> */
[----:B------:R-:W-:Y:S01]  /*d930*/  STS.U16 [R3+0x2380], R218 ;  /* 0x002380da03007388 */ /* 0x000fe20000000400 */
[----:B0-----:R-:W-:-:S03]  /*d940*/  MOV R0, 0xff800000 ;  /* 0xff80000000007802 */ /* 0x001fc60000000f00 */
[----:B------:R-:W-:Y:S04]  /*d950*/  STS.U16 [R3+0x2780], R214 ;  /* 0x002780d603007388 */ /* 0x000fe80000000400 */
[----:B------:R-:W-:Y:S04]  /*d960*/  STS.U16 [R3+0x2b80], R210 ;  /* 0x002b80d203007388 */ /* 0x000fe80000000400 */
[----:B------:R-:W-:Y:S04]  /*d970*/  STS.U16 [R3+0x2f80], R206 ;  /* 0x002f80ce03007388 */ /* 0x000fe80000000400 */
[----:B---3--:R-:W-:Y:S04]  /*d980*/  STS.U16 [R3+0x380], R212 ;  /* 0x000380d403007388 */ /* 0x008fe80000000400 */
[----:B------:R-:W-:Y:S04]  /*d990*/  STS.U16 [R3+0x3380], R202 ;  /* 0x003380ca03007388 */ /* 0x000fe80000000400 */
[----:B--2---:R-:W-:Y:S04]  /*d9a0*/  STS.U16 [R3+0x780], R216 ;  /* 0x000780d803007388 */ /* 0x004fe80000000400 */
[----:B------:R-:W-:Y:S04]  /*d9b0*/  STS.U16 [R3+0x3780], R198 ;  /* 0x003780c603007388 */ /* 0x000fe80000000400 */
[----:B----4-:R-:W-:Y:S04]  /*d9c0*/  STS.U16 [R3+0xb80], R121 ;  /* 0x000b807903007388 */ /* 0x010fe80000000400 */
        /* <DEDUP_REMOVED lines=54> */
[----:B------:R1:W-:Y:S01]  /*dd30*/  STL [R1+0x75c], R2 ;  /* 0x00075c0201007387 */ /* 0x0003e20000100800 */
[----:B0-----:R-:W-:-:S03]  /*dd40*/  MOV R3, 0xff800000 ;  /* 0xff80000000037802 */ /* 0x001fc60000000f00 */
[----:B------:R-:W-:Y:S01]  /*dd50*/  STL [R1+0x60c], R0 ;  /* 0x00060c0001007387 */ /* 0x000fe20000100800 */
[----:B-1----:R-:W-:-:S03]  /*dd60*/  MOV R2, 0xff800000 ;  /* 0xff80000000027802 */ /* 0x002fc60000000f00 */
[----:B------:R0:W-:Y:S04]  /*dd70*/  STL [R1+0x608], R3 ;  /* 0x0006080301007387 */ /* 0x0001e80000100800 */
[----:B------:R1:W-:Y:S04]  /*dd80*/  STL [R1+0x604], R2 ;  /* 0x0006040201007387 */ /* 0x0003e80000100800 */
[----:B------:R2:W-:Y:S01]  /*dd90*/  STL [R1+0x600], R0 ;  /* 0x0006000001007387 */ /* 0x0005e20000100800 */
[----:B0-----:R-:W-:Y:S02]  /*dda0*/  MOV R3, 0x3f800000 ;  /* 0x3f80000000037802 */ /* 0x001fe40000000f00 */
[----:B-1----:R-:W-:-:S03]  /*ddb0*/  MOV R2, 0x3f800000 ;  /* 0x3f80000000027802 */ /* 0x002fc60000000f00 */
[----:B------:R-:W-:Y:S01]  /*ddc0*/  STL [R1+0x760], R3 ;  /* 0x0007600301007387 */ /* 0x000fe20000100800 */
[----:B--2---:R-:W-:-:S03]  /*ddd0*/  MOV R0, 0x3f800000 ;  /* 0x3f80000000007802 */ /* 0x004fc60000000f00 */
[----:B------:R-:W-:Y:S04]  /*dde0*/  STL [R1+0x764], R2 ;  /* 0x0007640201007387 */ /* 0x000fe80000100800 */
[----:B------:R-:W-:Y:S04]  /*ddf0*/  STL [R1+0x400], RZ ;  /* 0x000400ff01007387 */ /* 0x000fe80000100800 */
[----:B------:R0:W-:Y:S04]  /*de00*/  STL [R1+0x758], R0 ;  /* 0x0007580001007387 */ /* 0x0001e80000100800 */
[----:B------:R1:W-:Y:S04]  /*de10*/  STL [R1+0x404], RZ ;  /* 0x000404ff01007387 */ /* 0x0003e80000100800 */
        /* <DEDUP_REMOVED lines=254> */
[----:B------:R1:W-:Y:S04]  /*ee00*/  STL [R1], RZ ;  /* 0x000000ff01007387 */ /* 0x0003e80000100800 */
        /* <DEDUP_REMOVED lines=90> */
[----:B------:R1:W-:Y:S01]  /*f3b0*/  STL [R1+0x16c], RZ ;  /* 0x00016cff01007387 */ /* 0x0003e20000100800 */
[----:B------:R-:W2:Y:S03]  /*f3c0*/  S2R R212, SR_CTAID.X ;  /* 0x0000000000d47919 */ /* 0x000ea60000002500 */
        /* <DEDUP_REMOVED lines=24> */
[----:B------:R-:W3:Y:S03]  /*f550*/  S2R R216, SR_TID.X ;  /* 0x0000000000d87919 */ /* 0x000ee60000002100 */
[----:B------:R1:W-:Y:S04]  /*f560*/  STL [R1+0x1d0], RZ ;  /* 0x0001d0ff01007387 */ /* 0x0003e80000100800 */
[----:B------:R1:W-:Y:S04]  /*f570*/  STL [R1+0x1d4], RZ ;  /* 0x0001d4ff01007387 */ /* 0x0003e80000100800 */
[----:B------:R1:W-:Y:S04]  /*f580*/  STL [R1+0x1d8], RZ ;  /* 0x0001d8ff01007387 */ /* 0x0003e80000100800 */
[----:B------:R1:W-:Y:S01]  /*f590*/  STL [R1+0x1dc], RZ ;  /* 0x0001dcff01007387 */ /* 0x0003e20000100800 */
[----:B--2---:R-:W-:-:S03]  /*f5a0*/  IMAD.SHL.U32 R212, R212, 0x80, RZ ;  /* 0x00000080d4d47824 */ /* 0x004fc600078e00ff */
[----:B------:R1:W-:Y:S04]  /*f5b0*/  STL [R1+0x1e0], RZ ;  /* 0x0001e0ff01007387 */ /* 0x0003e80000100800 */
[----:B------:R1:W-:Y:S04]  /*f5c0*/  STL [R1+0x1e4], RZ ;  /* 0x0001e4ff01007387 */ /* 0x0003e80000100800 */
[----:B------:R1:W-:Y:S04]  /*f5d0*/  STL [R1+0x1e8], RZ ;  /* 0x0001e8ff01007387 */ /* 0x0003e80000100800 */
[----:B------:R1:W-:Y:S04]  /*f5e0*/  STL [R1+0x1ec], RZ ;  /* 0x0001ecff01007387 */ /* 0x0003e80000100800 */
[----:B------:R1:W-:Y:S01]  /*f5f0*/  STL [R1+0x1f0], RZ ;  /* 0x0001f0ff01007387 */ /* 0x0003e20000100800 */
[----:B0-----:R-:W-:-:S03]  /*f600*/  IADD3 R0, R212, 0x80, RZ ;  /* 0x00000080d4007810 */ /* 0x001fc60007ffe0ff */
[----:B------:R1:W-:Y:S04]  /*f610*/  STL [R1+0x1f4], RZ ;  /* 0x0001f4ff01007387 */ /* 0x0003e80000100800 */
[----:B------:R1:W-:Y:S04]  /*f620*/  STL [R1+0x1f8], RZ ;  /* 0x0001f8ff01007387 */ /* 0x0003e80000100800 */
[----:B------:R1:W-:Y:S01]  /*f630*/  STL [R1+0x1fc], RZ ;  /* 0x0001fcff01007387 */ /* 0x0003e20000100800 */
[----:B------:R-:W-:Y:S02]  /*f640*/  ISETP.GE.AND P0, PT, R0, 0x1, PT ;  /* 0x000000010000780c */ /* 0x000fe40003f06270 */
[----:B------:R-:W-:-:S02]  /*f650*/  CS2R R24, SRZ ;  /* 0x0000000000187805 */ /* 0x000fc4000001ff00 */
[----:B------:R-:W-:Y:S02]  /*f660*/  CS2R R26, SRZ ;  /* 0x00000000001a7805 */ /* 0x000fe4000001ff00 */
[----:B------:R-:W-:Y:S02]  /*f670*/  CS2R R28, SRZ ;  /* 0x00000000001c7805 */ /* 0x000fe4000001ff00 */
[----:B------:R-:W-:Y:S02]  /*f680*/  CS2R R30, SRZ ;  /* 0x00000000001e7805 */ /* 0x000fe4000001ff00 */
[----:B------:R-:W-:Y:S02]  /*f690*/  CS2R R32, SRZ ;  /* 0x0000000000207805 */ /* 0x000fe4000001ff00 */
[----:B------:R-:W-:Y:S02]  /*f6a0*/  CS2R R34, SRZ ;  /* 0x0000000000227805 */ /* 0x000fe4000001ff00 */
        /* <DEDUP_REMOVED lines=58> */
[C---:B---3--:R-:W-:Y:S02]  /*fa50*/  LOP3.LUT R0, R216.reuse, 0x7f, RZ, 0xc0, !PT ;  /* 0x0000007fd8007812 */ /* 0x048fe400078ec0ff */
[----:B------:R-:W-:Y:S01]  /*fa60*/  LOP3.LUT R2, R216, 0x60, RZ, 0xc0, !PT ;  /* 0x00000060d8027812 */ /* 0x000fe200078ec0ff */
[----:B-1----:R-:W-:Y:S06]  /*fa70*/  @!P0 BRA `(.L_x_0) ;  /* 0x00000144009c8947 */ /* 0x002fec0003800000 */
[----:B------:R-:W0:Y:S01]  /*fa80*/  LDC R15, c[0x0][0x268] ;  /* 0x00009a00ff0f7b82 */ /* 0x000e220000000800 */
[--C-:B------:R-:W-:Y:S01]  /*fa90*/  SHF.R.U32.HI R4, RZ, 0x5, R216.reuse ;  /* 0x00000005ff047819 */ /* 0x100fe200000116d8 */
[----:B------:R-:W1:Y:S01]  /*faa0*/  S2R R204, SR_TID.X ;  /* 0x0000000000cc7919 */ /* 0x000e620000002100 */
[----:B------:R-:W-:Y:S02]  /*fab0*/  SHF.R.U32.HI R3, RZ, 0x2, R216 ;  /* 0x00000002ff037819 */ /* 0x000fe400000116d8 */
[----:B------:R-:W-:Y:S02]  /*fac0*/  CS2R R114, SRZ ;  /* 0x0000000000727805 */ /* 0x000fe4000001ff00 */
[----:B------:R-:W-:Y:S02]  /*fad0*/  SGXT.U32 R4, R4, 0x2 ;  /* 0x000000020404781a */ /* 0x000fe40000000000 */
[----:B------:R-:W-:Y:S02]  /*fae0*/  CS2R R116, SRZ ;  /* 0x0000000000747805 */ /* 0x000fe4000001ff00 */
[----:B------:R-:W-:Y:S01]  /*faf0*/  SHF.R.U32.HI R2, RZ, 0x1, R2 ;  /* 0x00000001ff027819 */ /* 0x000fe20000011602 */
[----:B------:R-:W2:Y:S01]  /*fb00*/  LDC.64 R6, c[0x0][0x260] ;  /* 0x00009800ff067b82 */ /* 0x000ea20000000a00 */
[----:B------:R-:W-:-:S02]  /*fb10*/  SGXT.U32 R3, R3, 0x3 ;  /* 0x000000030303781a */ /* 0x000fc40000000000 */
[----:B------:R-:W-:Y:S02]  /*fb20*/  CS2R R118, SRZ ;  /* 0x0000000000767805 */ /* 0x000fe4000001ff00 */
[----:B------:R-:W-:Y:S02]  /*fb30*/  LOP3.LUT R5, R216, 0x1f, RZ, 0xc0, !PT ;  /* 0x0000001fd8057812 */ /* 0x000fe400078ec0ff */
[----:B------:R-:W-:Y:S02]  /*fb40*/  CS2R R120, SRZ ;  /* 0x0000000000787805 */ /* 0x000fe4000001ff00 */
[----:B------:R-:W-:Y:S02]  /*fb50*/  LOP3.LUT R18, R212, R2, R3, 0xfe, !PT ;  /* 0x00000002d4127212 */ /* 0x000fe400078efe03 */
[----:B------:R-:W-:Y:S01]  /*fb60*/  CS2R R122, SRZ ;  /* 0x00000000007a7805 */ /* 0x000fe2000001ff00 */
[----:B------:R-:W3:Y:S01]  /*fb70*/  S2R R212, SR_CTAID.Y ;  /* 0x0000000000d47919 */ /* 0x000ee20000002600 */
[----:B------:R-:W4:Y:S01]  /*fb80*/  LDC.64 R8, c[0x0][0x220] ;  /* 0x00008800ff087b82 */ /* 0x000f220000000a00 */
[----:B------:R-:W-:-:S02]  /*fb90*/  MOV R14, RZ ;  /* 0x000000ff000e7202 */ /* 0x000fc40000000f00 */
[----:B------:R-:W-:Y:S02]  /*fba0*/  CS2R R124, SRZ ;  /* 0x00000000007c7805 */ /* 0x000fe4000001ff00 */
[----:B------:R-:W-:Y:S02]  /*fbb0*/  MOV R16, RZ ;  /* 0x000000ff00107202 */ /* 0x000fe40000000f00 */
[----:B------:R-:W-:Y:S02]  /*fbc0*/  CS2R R126, SRZ ;  /* 0x00000000007e7805 */ /* 0x000fe4000001ff00 */
[----:B------:R-:W-:Y:S02]  /*fbd0*/  SHF.L.U32 R216, R216, 0x1, RZ ;  /* 0x00000001d8d87819 */ /* 0x000fe400000006ff */
[----:B------:R-:W-:Y:S02]  /*fbe0*/  CS2R R128, SRZ ;  /* 0x0000000000807805 */ /* 0x000fe4000001ff00 */
[----:B------:R-:W-:Y:S01]  /*fbf0*/  CS2R R130, SRZ ;  /* 0x0000000000827805 */ /* 0x000fe2000001ff00 */
[----:B0-----:R-:W-:Y:S01]  /*fc00*/  IMAD R11, R4, R15, RZ ;  /* 0x0000000f040b7224 */ /* 0x001fe200078e02ff */
[----:B------:R-:W-:Y:S01]  /*fc10*/  SHF.R.U32.HI R4, RZ, 0x4, R220 ;  /* 0x00000004ff047819 */ /* 0x000fe200000116dc */
[----:B------:R-:W0:Y:S01]  /*fc20*/  LDC.64 R2, c[0x0][0x250] ;  /* 0x00009400ff027b82 */ /* 0x000e220000000a00 */
[----:B------:R-:W-:-:S02]  /*fc30*/  CS2R R132, SRZ ;  /* 0x0000000000847805 */ /* 0x000fc4000001ff00 */
[----:B------:R-:W-:Y:S02]  /*fc40*/  CS2R R134, SRZ ;  /* 0x0000000000867805 */ /* 0x000fe4000001ff00 */
[C---:B------:R-:W-:Y:S02]  /*fc50*/  LEA R17, R15.reuse, R11, 0x2 ;  /* 0x0000000b0f117211 */ /* 0x040fe400078e10ff */
[----:B------:R-:W-:Y:S02]  /*fc60*/  CS2R R136, SRZ ;  /* 0x0000000000887805 */ /* 0x000fe4000001ff00 */
[----:B------:R-:W-:Y:S01]  /*fc70*/  SGXT.U32 R4, R4, 0xe ;  /* 0x0000000e0404781a */ /* 0x000fe20000000000 */
[----:B--2---:R2:W-:Y:S01]  /*fc80*/  STL [R1+0xd1c], R7 ;  /* 0x000d1c0701007387 */ /* 0x0045e20000100800 */
[----:B------:R-:W-:Y:S01]  /*fc90*/  LEA R19, R15, R17, 0x2 ;  /* 0x000000110f137211 */ /* 0x000fe200078e10ff */
[----:B------:R-:W5:Y:S01]  /*fca0*/  LDC R10, c[0x0][0x258] ;  /* 0x00009600ff0a7b82 */ /* 0x000f620000000800 */
[----:B------:R-:W-:-:S02]  /*fcb0*/  IADD3 R4, P1, R4, 0x80, RZ ;  /* 0x0000008004047810 */ /* 0x000fc40007f3e0ff */
[----:B------:R-:W-:Y:S02]  /*fcc0*/  CS2R R138, SRZ ;  /* 0x00000000008a7805 */ /* 0x000fe4000001ff00 */
[C---:B------:R-:W-:Y:S02]  /*fcd0*/  LEA R21, R15.reuse, R19, 0x2 ;  /* 0x000000130f157211 */ /* 0x040fe400078e10ff */
[----:B------:R-:W-:Y:S02]  /*fce0*/  CS2R R140, SRZ ;  /* 0x00000000008c7805 */ /* 0x000fe4000001ff00 */
[----:B------:R-:W-:Y:S02]  /*fcf0*/  MOV R20, R6 ;  /* 0x0000000600147202 */ /* 0x000fe40000000f00 */
[----:B------:R-:W-:Y:S02]  /*fd00*/  CS2R R142, SRZ ;  /* 0x00000000008e7805 */ /* 0x000fe4000001ff00 */
[----:B------:R-:W-:Y:S01]  /*fd10*/  LEA R23, R15, R21, 0x2 ;  /* 0x000000150f177211 */ /* 0x000fe200078e10ff */
[----:B------:R-:W1:Y:S01]  /*fd20*/  LDC.64 R12, c[0x0][0x218] ;  /* 0x00008600ff0c7b82 */ /* 0x000e620000000a00 */
[----:B------:R-:W-:-:S02]  /*fd30*/  R2UR UR4, R4 ;  /* 0x00000000040472ca */ /* 0x000fc400000e0000 */
[----:B------:R-:W-:Y:S02]  /*fd40*/  CS2R R144, SRZ ;  /* 0x0000000000907805 */ /* 0x000fe4000001ff00 */
[C---:B------:R-:W-:Y:S02]  /*fd50*/  LEA R25, R15.reuse, R23, 0x2 ;  /* 0x000000170f197211 */ /* 0x040fe400078e10ff */
[----:B------:R-:W-:Y:S02]  /*fd60*/  CS2R R146, SRZ ;  /* 0x0000000000927805 */ /* 0x000fe4000001ff00 */
[----:B------:R-:W-:Y:S02]  /*fd70*/  MOV R6, R7 ;  /* 0x0000000700067202 */ /* 0x000fe40000000f00 */
[----:B------:R-:W-:Y:S02]  /*fd80*/  CS2R R148, SRZ ;  /* 0x0000000000947805 */ /* 0x000fe4000001ff00 */
[----:B------:R-:W-:Y:S01]  /*fd90*/  IADD3 R4, R220, 0x20000, RZ ;  /* 0x00020000dc047810 */ /* 0x000fe20007ffe0ff */
[----:B------:R-:W-:Y:S01]  /*fda0*/  IMAD R27, R15, 0x4, R25 ;  /* 0x000000040f1b7824 */ /* 0x000fe200078e0219 */
[----:B------:R-:W-:Y:S01]  /*fdb0*/  IADD3.X R14, R14, 0x40000040, RZ, P1, !PT ;  /* 0x400000400e0e7810 */ /* 0x000fe20000ffe4ff */
[----:B------:R-:W-:Y:S01]  /*fdc0*/  IMAD R6, R5, R6, RZ ;  /* 0x0000000605067224 */ /* 0x000fe200078e02ff */
[----:B--2---:R-:W-:Y:S01]  /*fdd0*/  SHF.R.U32.HI R7, RZ, 0x4, R4 ;  /* 0x00000004ff077819 */ /* 0x004fe20000011604 */
[C---:B---3--:R-:W-:Y:S01]  /*fde0*/  IMAD R4, R212.reuse, R20, RZ ;  /* 0x00000014d4047224 */ /* 0x048fe200078e02ff */
[----:B------:R-:W-:Y:S01]  /*fdf0*/  LEA R29, R15, R27, 0x2 ;  /* 0x0000001b0f1d7211 */ /* 0x000fe200078e10ff */
[----:B0-----:R-:W-:Y:S01]  /*fe00*/  IMAD R2, R212, R2, RZ ;  /* 0x00000002d4027224 */ /* 0x001fe200078e02ff */
[----:B------:R-:W-:-:S02]  /*fe10*/  SGXT.U32 R7, R7, 0xe ;  /* 0x0000000e0707781a */ /* 0x000fc40000000000 */
[----:B------:R-:W-:Y:S02]  /*fe20*/  CS2R R150, SRZ ;  /* 0x0000000000967805 */ /* 0x000fe4000001ff00 */
[C---:B------:R-:W-:Y:S01]  /*fe30*/  LEA R31, R15.reuse, R29, 0x2 ;  /* 0x0000001d0f1f7211 */ /* 0x040fe200078e10ff */
[----:B------:R-:W-:Y:S01]  /*fe40*/  UMOV UR51, 0x40000040 ;  /* 0x4000004000337882 */ /* 0x000fe20000000000 */
[----:B------:R-:W-:Y:S02]  /*fe50*/  R2UR UR5, R14 ;  /* 0x000000000e0572ca */ /* 0x000fe400000e0000 */
[C---:B------:R-:W-:Y:S02]  /*fe60*/  LEA R33, R15.reuse, R31, 0x2 ;  /* 0x0000001f0f217211 */ /* 0x040fe400078e10ff */
[C---:B------:R-:W-:Y:S01]  /*fe70*/  SHF.L.U32 R5, R4.reuse, 0x1, RZ ;  /* 0x0000000104057819 */ /* 0x040fe200000006ff */
[----:B------:R-:W-:Y:S01]  /*fe80*/  IMAD.HI R4, R4, 0x2, RZ ;  /* 0x0000000204047827 */ /* 0x000fe200078e02ff */
[----:B------:R-:W-:-:S02]  /*fe90*/  LEA R35, R15, R33, 0x2 ;  /* 0x000000210f237211 */ /* 0x000fc400078e10ff */
[C---:B------:R-:W-:Y:S01]  /*fea0*/  SHF.L.U32 R14, R6.reuse, 0x1, RZ ;  /* 0x00000001060e7819 */ /* 0x040fe200000006ff */
[----:B------:R-:W-:Y:S01]  /*feb0*/  IMAD.HI R6, R6, 0x2, RZ ;  /* 0x0000000206067827 */ /* 0x000fe200078e02ff */
[----:B------:R-:W-:Y:S02]  /*fec0*/  LEA R37, R15, R35, 0x2 ;  /* 0x000000230f257211 */ /* 0x000fe400078e10ff */
[----:B------:R-:W-:Y:S01]  /*fed0*/  R2UR UR50, R7 ;  /* 0x00000000073272ca */ /* 0x000fe200000e0000 */
[----:B------:R-:W-:Y:S01]  /*fee0*/  UIADD3.64 UR8, UR4, 0x100, URZ ;  /* 0x0000010004087897 */ /* 0x000fe2000fffe03f */
[----:B------:R-:W-:Y:S01]  /*fef0*/  LEA R39, R15, R37, 0x2 ;  /* 0x000000250f277211 */ /* 0x000fe200078e10ff */
[----:B------:R-:W-:Y:S01]  /*ff00*/  UIADD3.64 UR12, UR4, 0x80, URZ ;  /* 0x00000080040c7897 */ /* 0x000fe2000fffe03f */
[----:B------:R-:W-:Y:S01]  /*ff10*/  IADD3 R7, P1, R7, 0x2, RZ ;  /* 0x0000000207077810 */ /* 0x000fe20007f3e0ff */
[----:B------:R-:W-:Y:S01]  /*ff20*/  UIADD3.64 UR12, UR4, 0x180, URZ ;  /* 0x00000180040c7897 */ /* 0x000fe2000fffe03f */
[----:B----4-:R-:W-:Y:S01]  /*ff30*/  IADD3 R14, P2, P3, R14, R8, R5 ;  /* 0x000000080e0e7210 */ /* 0x010fe20007b5e005 */
[C---:B------:R-:W-:Y:S01]  /*ff40*/  IMAD R41, R15.reuse, 0x4, R39 ;  /* 0x000000040f297824 */ /* 0x040fe200078e0227 */
[----:B------:R-:W-:Y:S01]  /*ff50*/  IADD3.X R20, R16, 0x40000040, RZ, P1, !PT ;  /* 0x4000004010147810 */ /* 0x000fe20000ffe4ff */
[----:B-----5:R-:W-:Y:S01]  /*ff60*/  IMAD R5, R0, R10, RZ ;  /* 0x0000000a00057224 */ /* 0x020fe200078e02ff */
[----:B------:R-:W-:Y:S01]  /*ff70*/  IADD3.X R16, R16, -0x7fffffe0, RZ, P1, !PT ;  /* 0x8000002010107810 */ /* 0x000fe20000ffe4ff */
[----:B------:R-:W-:Y:S01]  /*ff80*/  UIADD3.64 UR14, UR4, 0x1080, URZ ;  /* 0x00001080040e7897 */ /* 0x000fe2000fffe03f */
[----:B------:R-:W-:Y:S01]  /*ff90*/  LEA R43, R15, R41, 0x2 ;  /* 0x000000290f2b7211 */ /* 0x000fe200078e10ff */
[----:B------:R-:W-:Y:S01]  /*ffa0*/  UIADD3.64 UR18, UR4, 0x780, URZ ;  /* 0x0000078004127897 */ /* 0x000fe2000fffe03f */
[----:B------:R-:W-:Y:S01]  /*ffb0*/  R2UR UR6, R7 ;  /* 0x00000000070672ca */ /* 0x000fe200000e0000 */
[----:B------:R-:W-:Y:S01]  /*ffc0*/  UIADD3.64 UR16, UR4, 0x1380, URZ ;  /* 0x0000138004107897 */ /* 0x000fe2000fffe03f */
[C---:B------:R-:W-:Y:S01]  /*ffd0*/  LEA R45, R15.reuse, R43, 0x2 ;  /* 0x0000002b0f2d7211 */ /* 0x040fe200078e10ff */
[----:B------:R-:W-:Y:S01]  /*ffe0*/  UIADD3.64 UR20, UR4, 0x1400, URZ ;  /* 0x0000140004147897 */ /* 0x000fe2000fffe03f */
[----:B-1----:R-:W-:Y:S01]  /*fff0*/  LEA R12, P1, R2, R12, 0x1 ;  /* 0x0000000c020c7211 */ /* 0x002fe200078208ff */
[----:B------:R-:W-:Y:S01]  /*10000*/  UIADD3.64 UR24, UR4, 0x1480, URZ ;  /* 0x0000148004187897 */ /* 0x000fe2000fffe03f */
[C---:B------:R-:W-:Y:S01]  /*10010*/  LEA R47, R15.reuse, R45, 0x2 ;  /* 0x0000002d0f2f7211 */ /* 0x040fe200078e10ff */
[----:B------:R-:W-:Y:S01]  /*10020*/  UIADD3.64 UR28, UR4, 0x1500, URZ ;  /* 0x00001500041c7897 */ /* 0x000fe2000fffe03f */
[----:B------:R-:W-:Y:S01]  /*10030*/  LEA R7, R10, R5, 0x7 ;  /* 0x000000050a077211 */ /* 0x000fe200078e38ff */
[----:B------:R-:W-:Y:S01]  /*10040*/  UIADD3.64 UR32, UR4, 0x1580, URZ ;  /* 0x0000158004207897 */ /* 0x000fe2000fffe03f */
[C---:B------:R-:W-:Y:S01]  /*10050*/  LEA R49, R15.reuse, R47, 0x2 ;  /* 0x0000002f0f317211 */ /* 0x040fe200078e10ff */
[----:B------:R-:W-:Y:S01]  /*10060*/  UIADD3.64 UR36, UR4, 0x1600, URZ ;  /* 0x0000160004247897 */ /* 0x000fe2000fffe03f */
[----:B------:R-:W-:Y:S01]  /*10070*/  LEA.HI.X.SX32 R13, R2, R13, 0x1, P1 ;  /* 0x0000000d020d7211 */ /* 0x000fe200008f0eff */
[----:B------:R-:W-:Y:S01]  /*10080*/  UMOV UR48, UR6 ;  /* 0x0000000600307c82 */ /* 0x000fe20008000000 */
[C---:B------:R-:W-:Y:S01]  /*10090*/  LEA R51, R15.reuse, R49, 0x2 ;  /* 0x000000310f337211 */ /* 0x040fe200078e10ff */
[----:B------:R-:W-:Y:S01]  /*100a0*/  UIADD3.64 UR40, UR4, 0x1680, URZ ;  /* 0x0000168004287897 */ /* 0x000fe2000fffe03f */
[----:B------:R-:W-:Y:S01]  /*100b0*/  LEA R2, R10, R7, 0x7 ;  /* 0x000000070a027211 */ /* 0x000fe200078e38ff */
[----:B------:R-:W-:Y:S01]  /*100c0*/  UIADD3.64 UR44, UR4, 0x1700, URZ ;  /* 0x00001700042c7897 */ /* 0x000fe2000fffe03f */
[----:B------:R-:W-:Y:S01]  /*100d0*/  LEA R53, R15, R51, 0x2 ;  /* 0x000000330f357211 */ /* 0x000fe200078e10ff */
[----:B------:R-:W-:Y:S01]  /*100e0*/  UIADD3.64 UR52, UR4, 0x1e80, URZ ;  /* 0x00001e8004347897 */ /* 0x000fe2000fffe03f */
[----:B------:R-:W-:Y:S01]  /*100f0*/  IADD3.X R0, R6, R9, R4, P2, P3 ;  /* 0x0000000906007210 */ /* 0x000fe200017e6404 */
[----:B------:R-:W-:Y:S01]  /*10100*/  UIADD3.64 UR56, UR4, 0x1f00, URZ ;  /* 0x00001f0004387897 */ /* 0x000fe2000fffe03f */
[-C--:B------:R-:W-:Y:S01]  /*10110*/  LEA R4, P1, R5, R12.reuse, 0x1 ;  /* 0x0000000c05047211 */ /* 0x080fe200078208ff */
[----:B------:R-:W-:Y:S01]  /*10120*/  IMAD R55, R15, 0x4, R53 ;  /* 0x000000040f377824 */ /* 0x000fe200078e0235 */
[----:B------:R-:W-:-:S02]  /*10130*/  LEA R6, P2, R7, R12, 0x1 ;  /* 0x0000000c07067211 */ /* 0x000fc400078408ff */
[----:B------:R-:W-:Y:S02]  /*10140*/  LEA R10, R10, R2, 0x7 ;  /* 0x000000020a0a7211 */ /* 0x000fe400078e38ff */
[----:B------:R-:W-:Y:S02]  /*10150*/  LEA R57, R15, R55, 0x2 ;  /* 0x000000370f397211 */ /* 0x000fe400078e10ff */
[----:B------:R-:W-:Y:S02]  /*10160*/  LEA R108, P3, R11, R14, 0x1 ;  /* 0x0000000e0b6c7211 */ /* 0x000fe400078608ff */
[----:B------:R-:W-:Y:S02]  /*10170*/  LEA R59, R15, R57, 0x2 ;  /* 0x000000390f3b7211 */ /* 0x000fe400078e10ff */
[----:B------:R-:W-:Y:S02]  /*10180*/  LEA.HI.X.SX32 R5, R5, R13, 0x1, P1 ;  /* 0x0000000d05057211 */ /* 0x000fe400008f0eff */
[----:B------:R-:W-:-:S02]  /*10190*/  LEA R61, R15, R59, 0x2 ;  /* 0x0000003b0f3d7211 */ /* 0x000fc400078e10ff */
[----:B------:R-:W-:Y:S02]  /*101a0*/  LEA.HI.X.SX32 R7, R7, R13, 0x1, P2 ;  /* 0x0000000d07077211 */ /* 0x000fe400010f0eff */
[C---:B------:R-:W-:Y:S02]  /*101b0*/  LEA R63, R15.reuse, R61, 0x2 ;  /* 0x0000003d0f3f7211 */ /* 0x040fe400078e10ff */
[-C--:B------:R-:W-:Y:S02]  /*101c0*/  LEA R8, P1, R2, R12.reuse, 0x1 ;  /* 0x0000000c02087211 */ /* 0x080fe400078208ff */
[C---:B------:R-:W-:Y:S02]  /*101d0*/  LEA R65, R15.reuse, R63, 0x2 ;  /* 0x0000003f0f417211 */ /* 0x040fe400078e10ff */
[----:B------:R-:W-:Y:S02]  /*101e0*/  LEA R12, P2, R10, R12, 0x1 ;  /* 0x0000000c0a0c7211 */ /* 0x000fe400078408ff */
[----:B------:R-:W-:-:S02]  /*101f0*/  LEA R67, R15, R65, 0x2 ;  /* 0x000000410f437211 */ /* 0x000fc400078e10ff */
[----:B------:R-:W-:Y:S02]  /*10200*/  LEA.HI.X.SX32 R109, R11, R0, 0x1, P3 ;  /* 0x000000000b6d7211 */ /* 0x000fe400018f0eff */
[-C--:B------:R-:W-:Y:S01]  /*10210*/  LEA.HI.X.SX32 R9, R2, R13.reuse, 0x1, P1 ;  /* 0x0000000d02097211 */ /* 0x080fe200008f0eff */
[----:B------:R-:W-:Y:S01]  /*10220*/  IMAD R69, R15, 0x4, R67 ;  /* 0x000000040f457824 */ /* 0x000fe200078e0243 */
[----:B------:R-:W-:Y:S01]  /*10230*/  LEA.HI.X.SX32 R13, R10, R13, 0x1, P2 ;  /* 0x0000000d0a0d7211 */ /* 0x000fe200010f0eff */
[----:B------:R0:W-:Y:S01]  /*10240*/  STL.64 [R1+0xb60], R108 ;  /* 0x000b606c01007387 */ /* 0x0001e20000100a00 */
[-C--:B------:R-:W-:Y:S02]  /*10250*/  LEA R112, P1, R17, R14.reuse, 0x1 ;  /* 0x0000000e11707211 */ /* 0x080fe400078208ff */
[----:B------:R-:W-:Y:S02]  /*10260*/  LEA R71, R15, R69, 0x2 ;  /* 0x000000450f477211 */ /* 0x000fe400078e10ff */
[----:B------:R-:W-:-:S02]  /*10270*/  LEA R110, P2, R19, R14, 0x1 ;  /* 0x0000000e136e7211 */ /* 0x000fc400078408ff */
[----:B------:R-:W-:Y:S02]  /*10280*/  LEA R73, R15, R71, 0x2 ;  /* 0x000000470f497211 */ /* 0x000fe400078e10ff */
[-C--:B------:R-:W-:Y:S02]  /*10290*/  LEA.HI.X.SX32 R113, R17, R0.reuse, 0x1, P1 ;  /* 0x0000000011717211 */ /* 0x080fe400008f0eff */
[----:B------:R-:W-:Y:S01]  /*102a0*/  LEA.HI.X.SX32 R111, R19, R0, 0x1, P2 ;  /* 0x00000000136f7211 */ /* 0x000fe200010f0eff */
[----:B------:R-:W-:Y:S01]  /*102b0*/  IMAD R75, R15, 0x4, R73 ;  /* 0x000000040f4b7824 */ /* 0x000fe200078e0249 */
[C---:B0-----:R-:W-:Y:S01]  /*102c0*/  LEA R108, P3, R21.reuse, R14, 0x1 ;  /* 0x0000000e156c7211 */ /* 0x041fe200078608ff */
[----:B------:R0:W-:Y:S01]  /*102d0*/  STL.64 [R1+0xb58], R112 ;  /* 0x000b587001007387 */ /* 0x0001e20000100a00 */
[----:B------:R-:W-:Y:S02]  /*102e0*/  R2UR UR10, R16 ;  /* 0x00000000100a72ca */ /* 0x000fe400000e0000 */
[----:B------:R-:W-:Y:S01]  /*102f0*/  LEA.HI.X.SX32 R109, R21, R0, 0x1, P3 ;  /* 0x00000000156d7211 */ /* 0x000fe200018f0eff */
[----:B------:R1:W-:Y:S01]  /*10300*/  STL.64 [R1+0xb50], R110 ;  /* 0x000b506e01007387 */ /* 0x0003e20000100a00 */
[----:B------:R-:W-:-:S02]  /*10310*/  LEA R77, R15, R75, 0x2 ;  /* 0x0000004b0f4d7211 */ /* 0x000fc400078e10ff */
[----:B------:R-:W-:Y:S01]  /*10320*/  R2UR UR7, R20 ;  /* 0x00000000140772ca */ /* 0x000fe200000e0000 */
[----:B------:R2:W-:Y:S01]  /*10330*/  STL.64 [R1+0xb48], R108 ;  /* 0x000b486c01007387 */ /* 0x0005e20000100a00 */
[----:B------:R-:W-:Y:S02]  /*10340*/  LEA R79, R15, R77, 0x2 ;  /* 0x0000004d0f4f7211 */ /* 0x000fe400078e10ff */
[C---:B------:R-:W-:Y:S02]  /*10350*/  LOP3.LUT R208, R204.reuse, 0x40, RZ, 0xc0, !PT ;  /* 0x00000040ccd07812 */ /* 0x040fe400078ec0ff */
[-C--:B0-----:R-:W-:Y:S01]  /*10360*/  LEA R112, P1, R23, R14.reuse, 0x1 ;  /* 0x0000000e17707211 */ /* 0x081fe200078208ff */
[----:B------:R-:W-:Y:S01]  /*10370*/  UMOV UR49, UR10 ;  /* 0x0000000a00317c82 */ /* 0x000fe20008000000 */
[----:B------:R-:W-:Y:S01]  /*10380*/  LEA R81, R15, R79, 0x2 ;  /* 0x0000004f0f517211 */ /* 0x000fe200078e10ff */
[----:B------:R-:W-:Y:S01]  /*10390*/  UIADD3.64 UR10, UR4, 0x880, URZ ;  /* 0x00000880040a7897 */ /* 0x000fe2000fffe03f */
[----:B-1----:R-:W-:Y:S01]  /*103a0*/  LEA R110, P2, R25, R14, 0x1 ;  /* 0x0000000e196e7211 */ /* 0x002fe200078408ff */
[----:B------:R-:W-:Y:S01]  /*103b0*/  UIADD3.64 UR54, UR48, 0x3fe, URZ ;  /* 0x000003fe30367897 */ /* 0x000fe2000fffe03f */
[----:B------:R-:W-:Y:S01]  /*103c0*/  LEA.HI.X.SX32 R113, R23, R0, 0x1, P1 ;  /* 0x0000000017717211 */ /* 0x000fe200008f0eff */
[----:B------:R-:W-:Y:S01]  /*103d0*/  IMAD R83, R15, 0x4, R81 ;  /* 0x000000040f537824 */ /* 0x000fe200078e0251 */
[----:B--2---:R-:W-:Y:S01]  /*103e0*/  LEA R108, P3, R27, R14, 0x1 ;  /* 0x0000000e1b6c7211 */ /* 0x004fe200078608ff */
[----:B------:R-:W-:Y:S01]  /*103f0*/  UIADD3.64 UR22, UR6, 0x600, URZ ;  /* 0x0000060006167897 */ /* 0x000fe2000fffe03f */
[-C--:B------:R-:W-:Y:S01]  /*10400*/  LEA.HI.X.SX32 R111, R25, R0.reuse, 0x1, P2 ;  /* 0x00000000196f7211 */ /* 0x080fe200010f0eff */
[----:B------:R0:W-:Y:S01]  /*10410*/  STL.64 [R1+0xb40], R112 ;  /* 0x000b407001007387 */ /* 0x0001e20000100a00 */
[----:B------:R-:W-:Y:S01]  /*10420*/  LEA.HI.X.SX32 R109, R27, R0, 0x1, P3 ;  /* 0x000000001b6d7211 */ /* 0x000fe200018f0eff */
[----:B------:R-:W-:Y:S01]  /*10430*/  UIADD3.64 UR26, UR6, 0x602, URZ ;  /* 0x00000602061a7897 */ /* 0x000fe2000fffe03f */
[----:B------:R-:W-:Y:S01]  /*10440*/  LEA R24, P3, R33, R14, 0x1 ;  /* 0x0000000e21187211 */ /* 0x000fe200078608ff */
[----:B------:R1:W-:Y:S01]  /*10450*/  STL.64 [R1+0xb38], R110 ;  /* 0x000b386e01007387 */ /* 0x0003e20000100a00 */
[----:B------:R-:W-:Y:S01]  /*10460*/  LEA R85, R15, R83, 0x2 ;  /* 0x000000530f557211 */ /* 0x000fe200078e10ff */
[----:B------:R-:W-:Y:S01]  /*10470*/  UIADD3.64 UR30, UR6, 0x604, URZ ;  /* 0x00000604061e7897 */ /* 0x000fe2000fffe03f */
[----:B------:R-:W-:Y:S01]  /*10480*/  LEA.HI.X.SX32 R25, R33, R0, 0x1, P3 ;  /* 0x0000000021197211 */ /* 0x000fe200018f0eff */
[----:B------:R2:W-:Y:S01]  /*10490*/  STL.64 [R1+0xb30], R108 ;  /* 0x000b306c01007387 */ /* 0x0005e20000100a00 */
[----:B------:R-:W-:Y:S01]  /*104a0*/  LEA R28, P3, R39, R14, 0x1 ;  /* 0x0000000e271c7211 */ /* 0x000fe200078608ff */
[----:B------:R-:W-:Y:S01]  /*104b0*/  UIADD3.64 UR34, UR6, 0x6fe, URZ ;  /* 0x000006fe06227897 */ /* 0x000fe2000fffe03f */
[----:B------:R-:W-:Y:S01]  /*104c0*/  LEA R87, R15, R85, 0x2 ;  /* 0x000000550f577211 */ /* 0x000fe200078e10ff */
[----:B------:R-:W-:Y:S01]  /*104d0*/  STL.64 [R1+0xb18], R24 ;  /* 0x000b181801007387 */ /* 0x000fe20000100a00 */
[----:B------:R-:W-:-:S02]  /*104e0*/  SHF.L.U32 R204, R204, 0x1, RZ ;  /* 0x00000001cccc7819 */ /* 0x000fc400000006ff */
[----:B0-----:R-:W-:Y:S02]  /*104f0*/  CS2R R112, SRZ ;  /* 0x0000000000707805 */ /* 0x001fe4000001ff00 */
[----:B------:R-:W-:Y:S01]  /*10500*/  LEA R89, R15, R87, 0x2 ;  /* 0x000000570f597211 */ /* 0x000fe200078e10ff */
[----:B------:R-:W-:Y:S01]  /*10510*/  UIADD3.64 UR38, UR6, 0x700, URZ ;  /* 0x0000070006267897 */ /* 0x000fe2000fffe03f */
[-C--:B-1----:R-:W-:Y:S01]  /*10520*/  LEA R110, P1, R29, R14.reuse, 0x1 ;  /* 0x0000000e1d6e7211 */ /* 0x082fe200078208ff */
[----:B------:R-:W-:Y:S01]  /*10530*/  UIADD3.64 UR42, UR6, 0x702, URZ ;  /* 0x00000702062a7897 */ /* 0x000fe2000fffe03f */
[----:B------:R-:W-:Y:S01]  /*10540*/  LEA R91, R15, R89, 0x2 ;  /* 0x000000590f5b7211 */ /* 0x000fe200078e10ff */
[----:B------:R-:W-:Y:S01]  /*10550*/  UIADD3.64 UR46, UR6, 0x704, URZ ;  /* 0x00000704062e7897 */ /* 0x000fe2000fffe03f */
[----:B--2---:R-:W-:Y:S02]  /*10560*/  LEA R108, P2, R31, R14, 0x1 ;  /* 0x0000000e1f6c7211 */ /* 0x004fe400078408ff */
[-C--:B------:R-:W-:Y:S01]  /*10570*/  LEA.HI.X.SX32 R111, R29, R0.reuse, 0x1, P1 ;  /* 0x000000001d6f7211 */ /* 0x080fe200008f0eff */
[----:B------:R-:W-:Y:S01]  /*10580*/  IMAD R93, R15, 0x4, R91 ;  /* 0x000000040f5d7824 */ /* 0x000fe200078e025b */
[----:B------:R-:W-:-:S02]  /*10590*/  LEA.HI.X.SX32 R109, R31, R0, 0x1, P2 ;  /* 0x000000001f6d7211 */ /* 0x000fc400010f0eff */
[----:B------:R-:W-:Y:S01]  /*105a0*/  LEA R30, P2, R37, R14, 0x1 ;  /* 0x0000000e251e7211 */ /* 0x000fe200078408ff */
[----:B------:R0:W-:Y:S01]  /*105b0*/  STL.64 [R1+0xb28], R110 ;  /* 0x000b286e01007387 */ /* 0x0001e20000100a00 */
[----:B------:R-:W-:Y:S02]  /*105c0*/  LEA.HI.X.SX32 R29, R39, R0, 0x1, P3 ;  /* 0x00000000271d7211 */ /* 0x000fe400018f0eff */
[----:B------:R-:W-:Y:S01]  /*105d0*/  LEA R32, P3, R45, R14, 0x1 ;  /* 0x0000000e2d207211 */ /* 0x000fe200078608ff */
[----:B------:R1:W-:Y:S01]  /*105e0*/  STL.64 [R1+0xb20], R108 ;  /* 0x000b206c01007387 */ /* 0x0003e20000100a00 */
[-C--:B------:R-:W-:Y:S02]  /*105f0*/  LEA.HI.X.SX32 R31, R37, R0.reuse, 0x1, P2 ;  /* 0x00000000251f7211 */ /* 0x080fe400010f0eff */
[----:B------:R-:W-:Y:S01]  /*10600*/  LEA.HI.X.SX32 R33, R45, R0, 0x1, P3 ;  /* 0x000000002d217211 */ /* 0x000fe200018f0eff */
[----:B------:R-:W-:Y:S01]  /*10610*/  STL.64 [R1+0xb00], R28 ;  /* 0x000b001c01007387 */ /* 0x000fe20000100a00 */
[----:B------:R-:W-:-:S02]  /*10620*/  LEA R34, P2, R43, R14, 0x1 ;  /* 0x0000000e2b227211 */ /* 0x000fc400078408ff */
[C---:B------:R-:W-:Y:S02]  /*10630*/  LEA R95, R15.reuse, R93, 0x2 ;  /* 0x0000005d0f5f7211 */ /* 0x040fe400078e10ff */
[----:B0-----:R-:W-:Y:S02]  /*10640*/  CS2R R110, SRZ ;  /* 0x00000000006e7805 */ /* 0x001fe4000001ff00 */
[----:B------:R-:W-:Y:S02]  /*10650*/  ISETP.NE.U32.AND P0, PT, R208, RZ, PT ;  /* 0x000000ffd000720c */ /* 0x000fe40003f05070 */
[----:B------:R-:W-:Y:S02]  /*10660*/  LEA R97, R15, R95, 0x2 ;  /* 0x0000005f0f617211 */ /* 0x000fe400078e10ff */
[----:B-1----:R-:W-:Y:S02]  /*10670*/  LEA R108, P1, R35, R14, 0x1 ;  /* 0x0000000e236c7211 */ /* 0x002fe400078208ff */
[----:B------:R-:W-:-:S02]  /*10680*/  LEA R99, R15, R97, 0x2 ;  /* 0x000000610f637211 */ /* 0x000fc400078e10ff */
[----:B------:R-:W-:Y:S02]  /*10690*/  LEA.HI.X.SX32 R109, R35, R0, 0x1, P1 ;  /* 0x00000000236d7211 */ /* 0x000fe400008f0eff */
[----:B------:R-:W-:Y:S01]  /*106a0*/  LEA R36, P1, R41, R14, 0x1 ;  /* 0x0000000e29247211 */ /* 0x000fe200078208ff */
[----:B------:R-:W-:Y:S01]  /*106b0*/  IMAD R101, R15, 0x4, R99 ;  /* 0x000000040f657824 */ /* 0x000fe200078e0263 */
[-C--:B------:R-:W-:Y:S01]  /*106c0*/  LEA.HI.X.SX32 R35, R43, R0.reuse, 0x1, P2 ;  /* 0x000000002b237211 */ /* 0x080fe200010f0eff */
[----:B------:R0:W-:Y:S01]  /*106d0*/  STL.64 [R1+0xb10], R108 ;  /* 0x000b106c01007387 */ /* 0x0001e20000100a00 */
[----:B------:R-:W-:Y:S02]  /*106e0*/  LEA.HI.X.SX32 R37, R41, R0, 0x1, P1 ;  /* 0x0000000029257211 */ /* 0x000fe400008f0eff */
[-C--:B------:R-:W-:Y:S01]  /*106f0*/  LEA R40, P1, R47, R14.reuse, 0x1 ;  /* 0x0000000e2f287211 */ /* 0x080fe200078208ff */
[----:B------:R-:W-:Y:S01]  /*10700*/  STL.64 [R1+0xb08], R30 ;  /* 0x000b081e01007387 */ /* 0x000fe20000100a00 */
[----:B------:R-:W-:-:S02]  /*10710*/  LEA R38, P2, R49, R14, 0x1 ;  /* 0x0000000e31267211 */ /* 0x000fc400078408ff */
[----:B------:R-:W-:Y:S01]  /*10720*/  LEA.HI.X.SX32 R41, R47, R0, 0x1, P1 ;  /* 0x000000002f297211 */ /* 0x000fe200008f0eff */
[----:B------:R-:W-:Y:S01]  /*10730*/  STL.64 [R1+0xae8], R32 ;  /* 0x000ae82001007387 */ /* 0x000fe20000100a00 */
[----:B------:R-:W-:Y:S02]  /*10740*/  LEA R44, P1, R53, R14, 0x1 ;  /* 0x0000000e352c7211 */ /* 0x000fe400078208ff */
[-C--:B------:R-:W-:Y:S01]  /*10750*/  LEA.HI.X.SX32 R39, R49, R0.reuse, 0x1, P2 ;  /* 0x0000000031277211 */ /* 0x080fe200010f0eff */
[----:B------:R1:W-:Y:S01]  /*10760*/  STL.64 [R1+0xaf8], R36 ;  /* 0x000af82401007387 */ /* 0x0003e20000100a00 */
[----:B------:R-:W-:Y:S02]  /*10770*/  LEA.HI.X.SX32 R45, R53, R0, 0x1, P1 ;  /* 0x00000000352d7211 */ /* 0x000fe400008f0eff */
[----:B0-----:R-:W-:Y:S02]  /*10780*/  CS2R R108, SRZ ;  /* 0x00000000006c7805 */ /* 0x001fe4000001ff00 */
[-C--:B------:R-:W-:Y:S01]  /*10790*/  LEA R42, P2, R55, R14.reuse, 0x1 ;  /* 0x0000000e372a7211 */ /* 0x080fe200078408ff */
[----:B------:R-:W-:Y:S01]  /*107a0*/  STL.64 [R1+0xaf0], R34 ;  /* 0x000af02201007387 */ /* 0x000fe20000100a00 */
[----:B------:R-:W-:-:S02]  /*107b0*/  LEA R48, P1, R59, R14, 0x1 ;  /* 0x0000000e3b307211 */ /* 0x000fc400078208ff */
[----:B------:R-:W-:Y:S02]  /*107c0*/  LEA R103, R15, R101, 0x2 ;  /* 0x000000650f677211 */ /* 0x000fe400078e10ff */
[-C--:B------:R-:W-:Y:S02]  /*107d0*/  LEA.HI.X.SX32 R43, R55, R0.reuse, 0x1, P2 ;  /* 0x00000000372b7211 */ /* 0x080fe400010f0eff */
[----:B------:R-:W-:Y:S02]  /*107e0*/  LEA.HI.X.SX32 R49, R59, R0, 0x1, P1 ;  /* 0x000000003b317211 */ /* 0x000fe400008f0eff */
[----:B-1----:R-:W-:Y:S02]  /*107f0*/  LEA R36, P3, R51, R14, 0x1 ;  /* 0x0000000e33247211 */ /* 0x002fe400078608ff */
[----:B------:R-:W-:Y:S02]  /*10800*/  LEA R107, R15, R103, 0x2 ;  /* 0x000000670f6b7211 */ /* 0x000fe400078e10ff */
[----:B------:R-:W-:-:S02]  /*10810*/  LEA.HI.X.SX32 R37, R51, R0, 0x1, P3 ;  /* 0x0000000033257211 */ /* 0x000fc400018f0eff */
[-C--:B------:R-:W-:Y:S02]  /*10820*/  LEA R46, P2, R61, R14.reuse, 0x1 ;  /* 0x0000000e3d2e7211 */ /* 0x080fe400078408ff */
[----:B------:R-:W-:Y:S01]  /*10830*/  LEA R11, R15, R107, 0x2 ;  /* 0x0000006b0f0b7211 */ /* 0x000fe200078e10ff */
[----:B------:R-:W-:Y:S01]  /*10840*/  STL.64 [R1+0xad0], R36 ;  /* 0x000ad02401007387 */ /* 0x000fe20000100a00 */
[----:B------:R-:W-:Y:S02]  /*10850*/  LEA R52, P1, R65, R14, 0x1 ;  /* 0x0000000e41347211 */ /* 0x000fe400078208ff */
[-C--:B------:R-:W-:Y:S01]  /*10860*/  LEA.HI.X.SX32 R47, R61, R0.reuse, 0x1, P2 ;  /* 0x000000003d2f7211 */ /* 0x080fe200010f0eff */
[----:B------:R0:W-:Y:S01]  /*10870*/  STL.64 [R1+0xae0], R40 ;  /* 0x000ae02801007387 */ /* 0x0001e20000100a00 */
[----:B------:R-:W-:Y:S02]  /*10880*/  LEA R17, R15, R11, 0x2 ;  /* 0x0000000b0f117211 */ /* 0x000fe400078e10ff */
[----:B------:R-:W-:Y:S01]  /*10890*/  LEA.HI.X.SX32 R53, R65, R0, 0x1, P1 ;  /* 0x0000000041357211 */ /* 0x000fe200008f0eff */
[----:B------:R-:W-:Y:S01]  /*108a0*/  STL.64 [R1+0xad8], R38 ;  /* 0x000ad82601007387 */ /* 0x000fe20000100a00 */
[----:B------:R-:W-:-:S02]  /*108b0*/  LEA R19, R15, R17, 0x2 ;  /* 0x000000110f137211 */ /* 0x000fc400078e10ff */
[-C--:B------:R-:W-:Y:S02]  /*108c0*/  LEA R50, P2, R67, R14.reuse, 0x1 ;  /* 0x0000000e43327211 */ /* 0x080fe400078408ff */
[----:B------:R-:W-:Y:S02]  /*108d0*/  LEA R21, R15, R19, 0x2 ;  /* 0x000000130f157211 */ /* 0x000fe400078e10ff */
[-C--:B------:R-:W-:Y:S02]  /*108e0*/  LEA R56, P1, R71, R14.reuse, 0x1 ;  /* 0x0000000e47387211 */ /* 0x080fe400078208ff */
[----:B0-----:R-:W-:Y:S01]  /*108f0*/  LEA R40, P3, R57, R14, 0x1 ;  /* 0x0000000e39287211 */ /* 0x001fe200078608ff */
[----:B------:R-:W-:Y:S01]  /*10900*/  IMAD R23, R15, 0x4, R21 ;  /* 0x000000040f177824 */ /* 0x000fe200078e0215 */
[-C--:B------:R-:W-:Y:S02]  /*10910*/  LEA.HI.X.SX32 R51, R67, R0.reuse, 0x1, P2 ;  /* 0x0000000043337211 */ /* 0x080fe400010f0eff */
[----:B------:R-:W-:-:S02]  /*10920*/  LEA.HI.X.SX32 R41, R57, R0, 0x1, P3 ;  /* 0x0000000039297211 */ /* 0x000fc400018f0eff */
[----:B------:R-:W-:Y:S02]  /*10930*/  LEA.HI.X.SX32 R57, R71, R0, 0x1, P1 ;  /* 0x0000000047397211 */ /* 0x000fe400008f0eff */
[-C--:B------:R-:W-:Y:S01]  /*10940*/  LEA R54, P2, R73, R14.reuse, 0x1 ;  /* 0x0000000e49367211 */ /* 0x080fe200078408ff */
[----:B------:R-:W-:Y:S01]  /*10950*/  STL.64 [R1+0xab8], R40 ;  /* 0x000ab82801007387 */ /* 0x000fe20000100a00 */
[----:B------:R-:W-:Y:S02]  /*10960*/  LEA R25, R15, R23, 0x2 ;  /* 0x000000170f197211 */ /* 0x000fe400078e10ff */
[----:B------:R-:W-:Y:S01]  /*10970*/  LEA R60, P1, R77, R14, 0x1 ;  /* 0x0000000e4d3c7211 */ /* 0x000fe200078208ff */
[----:B------:R0:W-:Y:S01]  /*10980*/  STL.64 [R1+0xac8], R44 ;  /* 0x000ac82c01007387 */ /* 0x0001e20000100a00 */
[-C--:B------:R-:W-:Y:S02]  /*10990*/  LEA.HI.X.SX32 R55, R73, R0.reuse, 0x1, P2 ;  /* 0x0000000049377211 */ /* 0x080fe400010f0eff */
[----:B------:R-:W-:Y:S01]  /*109a0*/  LEA R27, R15, R25, 0x2 ;  /* 0x000000190f1b7211 */ /* 0x000fe200078e10ff */
[----:B------:R-:W-:Y:S01]  /*109b0*/  STL.64 [R1+0xac0], R42 ;  /* 0x000ac02a01007387 */ /* 0x000fe20000100a00 */
[----:B------:R-:W-:-:S02]  /*109c0*/  LEA.HI.X.SX32 R61, R77, R0, 0x1, P1 ;  /* 0x000000004d3d7211 */ /* 0x000fc400008f0eff */
[----:B------:R-:W-:Y:S02]  /*109d0*/  LEA R29, R15, R27, 0x2 ;  /* 0x0000001b0f1d7211 */ /* 0x000fe400078e10ff */
[-C--:B------:R-:W-:Y:S02]  /*109e0*/  LEA R58, P2, R79, R14.reuse, 0x1 ;  /* 0x0000000e4f3a7211 */ /* 0x080fe400078408ff */
[----:B------:R-:W-:Y:S02]  /*109f0*/  LEA R31, R15, R29, 0x2 ;  /* 0x0000001d0f1f7211 */ /* 0x000fe400078e10ff */
[-C--:B0-----:R-:W-:Y:S02]  /*10a00*/  LEA R44, P3, R63, R14.reuse, 0x1 ;  /* 0x0000000e3f2c7211 */ /* 0x081fe400078608ff */
[----:B------:R-:W-:Y:S02]  /*10a10*/  LEA R64, P1, R83, R14, 0x1 ;  /* 0x0000000e53407211 */ /* 0x000fe400078208ff */
[----:B------:R-:W-:-:S02]  /*10a20*/  LEA.HI.X.SX32 R45, R63, R0, 0x1, P3 ;  /* 0x000000003f2d7211 */ /* 0x000fc400018f0eff */
[-C--:B------:R-:W-:Y:S02]  /*10a30*/  LEA.HI.X.SX32 R59, R79, R0.reuse, 0x1, P2 ;  /* 0x000000004f3b7211 */ /* 0x080fe400010f0eff */
[----:B------:R-:W-:Y:S01]  /*10a40*/  LEA R33, R15, R31, 0x2 ;  /* 0x0000001f0f217211 */ /* 0x000fe200078e10ff */
[----:B------:R-:W-:Y:S01]  /*10a50*/  STL.64 [R1+0xaa0], R44 ;  /* 0x000aa02c01007387 */ /* 0x000fe20000100a00 */
[----:B------:R-:W-:Y:S02]  /*10a60*/  LEA.HI.X.SX32 R65, R83, R0, 0x1, P1 ;  /* 0x0000000053417211 */ /* 0x000fe400008f0eff */
[----:B------:R-:W-:Y:S02]  /*10a70*/  CS2R R82, SRZ ;  /* 0x0000000000527805 */ /* 0x000fe4000001ff00 */
[----:B------:R-:W-:Y:S01]  /*10a80*/  LEA R35, R15, R33, 0x2 ;  /* 0x000000210f237211 */ /* 0x000fe200078e10ff */
[----:B------:R0:W-:Y:S01]  /*10a90*/  STL.64 [R1+0xab0], R48 ;  /* 0x000ab03001007387 */ /* 0x0001e20000100a00 */
[----:B------:R-:W-:-:S02]  /*10aa0*/  LEA R62, P2, R85, R14, 0x1 ;  /* 0x0000000e553e7211 */ /* 0x000fc400078408ff */
[----:B------:R-:W-:Y:S01]  /*10ab0*/  LEA R68, P1, R89, R14, 0x1 ;  /* 0x0000000e59447211 */ /* 0x000fe200078208ff */
[----:B------:R1:W-:Y:S01]  /*10ac0*/  STL.64 [R1+0xaa8], R46 ;  /* 0x000aa82e01007387 */ /* 0x0003e20000100a00 */
[----:B------:R-:W-:Y:S01]  /*10ad0*/  IMAD R37, R15, 0x4, R35 ;  /* 0x000000040f257824 */ /* 0x000fe200078e0223 */
[----:B------:R-:W-:Y:S02]  /*10ae0*/  LEA.HI.X.SX32 R63, R85, R0, 0x1, P2 ;  /* 0x00000000553f7211 */ /* 0x000fe400010f0eff */
[----:B------:R-:W-:Y:S02]  /*10af0*/  CS2R R84, SRZ ;  /* 0x0000000000547805 */ /* 0x000fe4000001ff00 */
[-C--:B------:R-:W-:Y:S02]  /*10b00*/  LEA R66, P2, R91, R14.reuse, 0x1 ;  /* 0x0000000e5b427211 */ /* 0x080fe400078408ff */
[----:B------:R-:W-:Y:S02]  /*10b10*/  LEA R39, R15, R37, 0x2 ;  /* 0x000000250f277211 */ /* 0x000fe400078e10ff */
[----:B0-----:R-:W-:-:S02]  /*10b20*/  LEA R48, P3, R69, R14, 0x1 ;  /* 0x0000000e45307211 */ /* 0x001fc400078608ff */
[----:B------:R-:W-:Y:S02]  /*10b30*/  LEA R41, R15, R39, 0x2 ;  /* 0x000000270f297211 */ /* 0x000fe400078e10ff */
[-C--:B------:R-:W-:Y:S02]  /*10b40*/  LEA.HI.X.SX32 R49, R69, R0.reuse, 0x1, P3 ;  /* 0x0000000045317211 */ /* 0x080fe400018f0eff */
[----:B------:R-:W-:Y:S02]  /*10b50*/  LEA.HI.X.SX32 R69, R89, R0, 0x1, P1 ;  /* 0x0000000059457211 */ /* 0x000fe400008f0eff */
[----:B------:R-:W-:Y:S02]  /*10b60*/  CS2R R88, SRZ ;  /* 0x0000000000587805 */ /* 0x000fe4000001ff00 */
[----:B------:R-:W-:Y:S01]  /*10b70*/  LEA R72, P1, R95, R14, 0x1 ;  /* 0x0000000e5f487211 */ /* 0x000fe200078208ff */
[----:B------:R-:W-:Y:S01]  /*10b80*/  STL.64 [R1+0xa88], R48 ;  /* 0x000a883001007387 */ /* 0x000fe20000100a00 */
[----:B------:R-:W-:-:S02]  /*10b90*/  LEA.HI.X.SX32 R67, R91, R0, 0x1, P2 ;  /* 0x000000005b437211 */ /* 0x000fc400010f0eff */
[----:B------:R-:W-:Y:S02]  /*10ba0*/  CS2R R90, SRZ ;  /* 0x00000000005a7805 */ /* 0x000fe4000001ff00 */
[----:B------:R-:W-:Y:S01]  /*10bb0*/  LEA R43, R15, R41, 0x2 ;  /* 0x000000290f2b7211 */ /* 0x000fe200078e10ff */
[----:B------:R0:W-:Y:S01]  /*10bc0*/  STL.64 [R1+0xa98], R52 ;  /* 0x000a983401007387 */ /* 0x0001e20000100a00 */
[----:B------:R-:W-:Y:S02]  /*10bd0*/  LEA.HI.X.SX32 R73, R95, R0, 0x1, P1 ;  /* 0x000000005f497211 */ /* 0x000fe400008f0eff */
[----:B------:R-:W-:Y:S02]  /*10be0*/  CS2R R94, SRZ ;  /* 0x00000000005e7805 */ /* 0x000fe4000001ff00 */
[----:B------:R-:W-:Y:S01]  /*10bf0*/  LEA R45, R15, R43, 0x2 ;  /* 0x0000002b0f2d7211 */ /* 0x000fe200078e10ff */
[----:B------:R2:W-:Y:S01]  /*10c00*/  STL.64 [R1+0xa90], R50 ;  /* 0x000a903201007387 */ /* 0x0005e20000100a00 */
[----:B------:R-:W-:-:S02]  /*10c10*/  LEA R70, P2, R97, R14, 0x1 ;  /* 0x0000000e61467211 */ /* 0x000fc400078408ff */
[----:B------:R-:W-:Y:S02]  /*10c20*/  LEA R76, P1, R101, R14, 0x1 ;  /* 0x0000000e654c7211 */ /* 0x000fe400078208ff */
[----:B-1----:R-:W-:Y:S02]  /*10c30*/  LEA R47, R15, R45, 0x2 ;  /* 0x0000002d0f2f7211 */ /* 0x002fe400078e10ff */
[----:B------:R-:W-:Y:S02]  /*10c40*/  LEA.HI.X.SX32 R71, R97, R0, 0x1, P2 ;  /* 0x0000000061477211 */ /* 0x000fe400010f0eff */
[----:B------:R-:W-:Y:S02]  /*10c50*/  CS2R R96, SRZ ;  /* 0x0000000000607805 */ /* 0x000fe4000001ff00 */
[-C--:B0-----:R-:W-:Y:S02]  /*10c60*/  LEA R52, P3, R75, R14.reuse, 0x1 ;  /* 0x0000000e4b347211 */ /* 0x081fe400078608ff */
[----:B------:R-:W-:-:S02]  /*10c70*/  LEA R74, P2, R103, R14, 0x1 ;  /* 0x0000000e674a7211 */ /* 0x000fc400078408ff */
[-C--:B------:R-:W-:Y:S02]  /*10c80*/  LEA.HI.X.SX32 R53, R75, R0.reuse, 0x1, P3 ;  /* 0x000000004b357211 */ /* 0x080fe400018f0eff */
[-C--:B------:R-:W-:Y:S02]  /*10c90*/  LEA.HI.X.SX32 R77, R101, R0.reuse, 0x1, P1 ;  /* 0x00000000654d7211 */ /* 0x080fe400008f0eff */
[----:B------:R-:W-:Y:S02]  /*10ca0*/  CS2R R100, SRZ ;  /* 0x0000000000647805 */ /* 0x000fe4000001ff00 */
[----:B------:R-:W-:Y:S01]  /*10cb0*/  LEA R49, R15, R47, 0x2 ;  /* 0x0000002f0f317211 */ /* 0x000fe200078e10ff */
[----:B------:R0:W-:Y:S01]  /*10cc0*/  STL.64 [R1+0xa70], R52 ;  /* 0x000a703401007387 */ /* 0x0001e20000100a00 */
[----:B------:R-:W-:Y:S02]  /*10cd0*/  LEA.HI.X.SX32 R75, R103, R0, 0x1, P2 ;  /* 0x00000000674b7211 */ /* 0x000fe400010f0eff */
[----:B------:R-:W-:-:S02]  /*10ce0*/  CS2R R102, SRZ ;  /* 0x0000000000667805 */ /* 0x000fc4000001ff00 */
[-C--:B------:R-:W-:Y:S01]  /*10cf0*/  LEA R80, P1, R11, R14.reuse, 0x1 ;  /* 0x0000000e0b507211 */ /* 0x080fe200078208ff */
[----:B------:R1:W-:Y:S01]  /*10d00*/  STL.64 [R1+0xa80], R56 ;  /* 0x000a803801007387 */ /* 0x0003e20000100a00 */
[----:B------:R-:W-:Y:S01]  /*10d10*/  LEA R78, P2, R17, R14, 0x1 ;  /* 0x0000000e114e7211 */ /* 0x000fe200078408ff */
[----:B--2---:R-:W-:Y:S01]  /*10d20*/  IMAD R51, R15, 0x4, R49 ;  /* 0x000000040f337824 */ /* 0x004fe200078e0231 */
[----:B------:R-:W-:Y:S01]  /*10d30*/  LOP3.LUT R204, R204, 0x7e, RZ, 0xc0, !PT ;  /* 0x0000007ecccc7812 */ /* 0x000fe200078ec0ff */
[----:B------:R2:W-:Y:S01]  /*10d40*/  STL.64 [R1+0xa78], R54 ;  /* 0x000a783601007387 */ /* 0x0005e20000100a00 */
[----:B------:R-:W-:Y:S02]  /*10d50*/  LEA.HI.X.SX32 R79, R17, R0, 0x1, P2 ;  /* 0x00000000114f7211 */ /* 0x000fe400010f0eff */
[----:B------:R-:W-:Y:S02]  /*10d60*/  LEA R105, R208, R204, 0x6 ;  /* 0x000000ccd0697211 */ /* 0x000fe400078e30ff */
[----:B0-----:R-:W-:-:S02]  /*10d70*/  LEA R53, R15, R51, 0x2 ;  /* 0x000000330f357211 */ /* 0x001fc400078e10ff */
[----:B------:R-:W-:Y:S02]  /*10d80*/  LOP3.LUT R185, R105, 0x10, RZ, 0x3c, !PT ;  /* 0x0000001069b97812 */ /* 0x000fe400078e3cff */
[----:B-1----:R-:W-:Y:S02]  /*10d90*/  LEA R56, P3, R81, R14, 0x1 ;  /* 0x0000000e51387211 */ /* 0x002fe400078608ff */
[----:B------:R-:W-:Y:S02]  /*10da0*/  LOP3.LUT R184, R105, 0x20, RZ, 0x3c, !PT ;  /* 0x0000002069b87812 */ /* 0x000fe400078e3cff */
[-C--:B------:R-:W-:Y:S02]  /*10db0*/  LEA.HI.X.SX32 R57, R81, R0.reuse, 0x1, P3 ;  /* 0x0000000051397211 */ /* 0x080fe400018f0eff */
[----:B------:R-:W-:Y:S02]  /*10dc0*/  LEA.HI.X.SX32 R81, R11, R0, 0x1, P1 ;  /* 0x000000000b517211 */ /* 0x000fe400008f0eff */
[----:B--2---:R-:W-:Y:S01]  /*10dd0*/  LEA R55, R15, R53, 0x2 ;  /* 0x000000350f377211 */ /* 0x004fe200078e10ff */
[----:B------:R0:W-:Y:S01]  /*10de0*/  STL.64 [R1+0xa58], R56 ;  /* 0x000a583801007387 */ /* 0x0001e20000100a00 */
[----:B------:R-:W-:-:S02]  /*10df0*/  IADD3 R185, R220, R185, RZ ;  /* 0x000000b9dcb97210 */ /* 0x000fc40007ffe0ff */
[----:B------:R-:W-:Y:S01]  /*10e00*/  IADD3 R184, R220, R184, RZ ;  /* 0x000000b8dcb87210 */ /* 0x000fe20007ffe0ff */
[----:B------:R1:W-:Y:S04]  /*10e10*/  STL.64 [R1+0xa68], R60 ;  /* 0x000a683c01007387 */ /* 0x0003e80000100a00 */
[----:B------:R2:W-:Y:S01]  /*10e20*/  STL.64 [R1+0xa60], R58 ;  /* 0x000a603a01007387 */ /* 0x0005e20000100a00 */
[----:B0-----:R-:W-:Y:S02]  /*10e30*/  LEA R57, R15, R55, 0x2 ;  /* 0x000000370f397211 */ /* 0x001fe400078e10ff */
[----:B-1----:R-:W-:-:S04]  /*10e40*/  LEA R60, P3, R87, R14, 0x1 ;  /* 0x0000000e573c7211 */ /* 0x002fc800078608ff */
[----:B------:R-:W-:Y:S02]  /*10e50*/  LEA.HI.X.SX32 R61, R87, R0, 0x1, P3 ;  /* 0x00000000573d7211 */ /* 0x000fe400018f0eff */
[----:B------:R-:W-:Y:S02]  /*10e60*/  CS2R R86, SRZ ;  /* 0x0000000000567805 */ /* 0x000fe4000001ff00 */
[C---:B--2---:R-:W-:Y:S01]  /*10e70*/  LEA R59, R15.reuse, R57, 0x2 ;  /* 0x000000390f3b7211 */ /* 0x044fe200078e10ff */
[----:B------:R0:W-:Y:S04]  /*10e80*/  STL.64 [R1+0xa40], R60 ;  /* 0x000a403c01007387 */ /* 0x0001e80000100a00 */
[----:B------:R1:W-:Y:S04]  /*10e90*/  STL.64 [R1+0xa50], R64 ;  /* 0x000a504001007387 */ /* 0x0003e80000100a00 */
[----:B------:R2:W-:Y:S01]  /*10ea0*/  STL.64 [R1+0xa48], R62 ;  /* 0x000a483e01007387 */ /* 0x0005e20000100a00 */
[----:B0-----:R-:W-:-:S02]  /*10eb0*/  LEA R61, R15, R59, 0x2 ;  /* 0x0000003b0f3d7211 */ /* 0x001fc400078e10ff */
[----:B-1----:R-:W-:-:S04]  /*10ec0*/  LEA R64, P3, R93, R14, 0x1 ;  /* 0x0000000e5d407211 */ /* 0x002fc800078608ff */
[----:B------:R-:W-:Y:S02]  /*10ed0*/  LEA.HI.X.SX32 R65, R93, R0, 0x1, P3 ;  /* 0x000000005d417211 */ /* 0x000fe400018f0eff */
[----:B------:R-:W-:Y:S02]  /*10ee0*/  CS2R R92, SRZ ;  /* 0x00000000005c7805 */ /* 0x000fe4000001ff00 */
[C---:B--2---:R-:W-:Y:S01]  /*10ef0*/  LEA R63, R15.reuse, R61, 0x2 ;  /* 0x0000003d0f3f7211 */ /* 0x044fe200078e10ff */
[----:B------:R0:W-:Y:S04]  /*10f00*/  STL.64 [R1+0xa28], R64 ;  /* 0x000a284001007387 */ /* 0x0001e80000100a00 */
[----:B------:R1:W-:Y:S04]  /*10f10*/  STL.64 [R1+0xa38], R68 ;  /* 0x000a384401007387 */ /* 0x0003e80000100a00 */
[----:B------:R2:W-:Y:S01]  /*10f20*/  STL.64 [R1+0xa30], R66 ;  /* 0x000a304201007387 */ /* 0x0005e20000100a00 */
[----:B0-----:R-:W-:Y:S01]  /*10f30*/  IMAD R65, R15, 0x4, R63 ;  /* 0x000000040f417824 */ /* 0x001fe200078e023f */
        /* <DEDUP_REMOVED lines=14> */
[----:B------:R2:W-:Y:S04]  /*11020*/  STL.64 [R1+0xa00], R74 ;  /* 0x000a004a01007387 */ /* 0x0005e80000100a00 */
[----:B------:R3:W-:Y:S01]  /*11030*/  STL.64 [R1+0x9f0], R80 ;  /* 0x0009f05001007387 */ /* 0x0007e20000100a00 */
[----:B0-----:R-:W-:-:S02]  /*11040*/  LEA R73, R15, R71, 0x2 ;  /* 0x000000470f497211 */ /* 0x001fc400078e10ff */
[C---:B-1----:R-:W-:Y:S01]  /*11050*/  LEA R76, P3, R19.reuse, R14, 0x1 ;  /* 0x0000000e134c7211 */ /* 0x042fe200078608ff */
[----:B------:R0:W-:Y:S03]  /*11060*/  STL.64 [R1+0x9e8], R78 ;  /* 0x0009e84e01007387 */ /* 0x0001e60000100a00 */
[----:B------:R-:W-:Y:S02]  /*11070*/  LEA.HI.X.SX32 R77, R19, R0, 0x1, P3 ;  /* 0x00000000134d7211 */ /* 0x000fe400018f0eff */
[----:B------:R-:W-:Y:S02]  /*11080*/  LEA R10, P3, R25, R14, 0x1 ;  /* 0x0000000e190a7211 */ /* 0x000fe400078608ff */
[----:B--2---:R-:W-:Y:S01]  /*11090*/  LEA R75, R15, R73, 0x2 ;  /* 0x000000490f4b7211 */ /* 0x004fe200078e10ff */
[----:B------:R1:W-:Y:S01]  /*110a0*/  STL.64 [R1+0x9e0], R76 ;  /* 0x0009e04c01007387 */ /* 0x0003e20000100a00 */
[----:B------:R-:W-:-:S02]  /*110b0*/  LEA.HI.X.SX32 R11, R25, R0, 0x1, P3 ;  /* 0x00000000190b7211 */ /* 0x000fc400018f0eff */
[----:B---3--:R-:W-:Y:S02]  /*110c0*/  CS2R R80, SRZ ;  /* 0x0000000000507805 */ /* 0x008fe4000001ff00 */
[----:B------:R-:W-:Y:S02]  /*110d0*/  LEA R17, R15, R75, 0x2 ;  /* 0x0000004b0f117211 */ /* 0x000fe400078e10ff */
[----:B0-----:R-:W-:-:S03]  /*110e0*/  LEA R78, P1, R21, R14, 0x1 ;  /* 0x0000000e154e7211 */ /* 0x001fc600078208ff */
[----:B------:R-:W-:Y:S01]  /*110f0*/  IMAD R19, R15, 0x4, R17 ;  /* 0x000000040f137824 */ /* 0x000fe200078e0211 */
[----:B------:R-:W-:Y:S02]  /*11100*/  LEA.HI.X.SX32 R79, R21, R0, 0x1, P1 ;  /* 0x00000000154f7211 */ /* 0x000fe400008f0eff */
[----:B-1----:R-:W-:-:S03]  /*11110*/  LEA R76, P2, R23, R14, 0x1 ;  /* 0x0000000e174c7211 */ /* 0x002fc600078408ff */
[----:B------:R0:W-:Y:S01]  /*11120*/  STL.64 [R1+0x9d8], R78 ;  /* 0x0009d84e01007387 */ /* 0x0001e20000100a00 */
[----:B------:R-:W-:Y:S02]  /*11130*/  LEA R21, R15, R19, 0x2 ;  /* 0x000000130f157211 */ /* 0x000fe400078e10ff */
[----:B------:R-:W-:Y:S02]  /*11140*/  LEA.HI.X.SX32 R77, R23, R0, 0x1, P2 ;  /* 0x00000000174d7211 */ /* 0x000fe400010f0eff */
[----:B------:R-:W-:Y:S02]  /*11150*/  LEA R22, P2, R29, R14, 0x1 ;  /* 0x0000000e1d167211 */ /* 0x000fe400078408ff */
[----:B------:R-:W-:Y:S01]  /*11160*/  LEA R25, R15, R21, 0x2 ;  /* 0x000000150f197211 */ /* 0x000fe200078e10ff */
[----:B------:R1:W-:Y:S01]  /*11170*/  STL.64 [R1+0x9d0], R76 ;  /* 0x0009d04c01007387 */ /* 0x0003e20000100a00 */
[----:B------:R-:W-:-:S03]  /*11180*/  LEA.HI.X.SX32 R23, R29, R0, 0x1, P2 ;  /* 0x000000001d177211 */ /* 0x000fc600010f0eff */
[----:B------:R2:W-:Y:S01]  /*11190*/  STL.64 [R1+0x9c8], R10 ;  /* 0x0009c80a01007387 */ /* 0x0005e20000100a00 */
[----:B0-----:R-:W-:Y:S02]  /*111a0*/  CS2R R78, SRZ ;  /* 0x00000000004e7805 */ /* 0x001fe4000001ff00 */
[----:B-1----:R-:W-:-:S04]  /*111b0*/  LEA R76, P1, R27, R14, 0x1 ;  /* 0x0000000e1b4c7211 */ /* 0x002fc800078208ff */
[----:B------:R-:W-:Y:S02]  /*111c0*/  LEA.HI.X.SX32 R77, R27, R0, 0x1, P1 ;  /* 0x000000001b4d7211 */ /* 0x000fe400008f0eff */
[----:B--2---:R-:W-:Y:S02]  /*111d0*/  LEA R10, P3, R31, R14, 0x1 ;  /* 0x0000000e1f0a7211 */ /* 0x004fe400078608ff */
[----:B------:R-:W-:Y:S01]  /*111e0*/  LEA R27, R15, R25, 0x2 ;  /* 0x000000190f1b7211 */ /* 0x000fe200078e10ff */
[----:B------:R0:W-:Y:S01]  /*111f0*/  STL.64 [R1+0x9c0], R76 ;  /* 0x0009c04c01007387 */ /* 0x0001e20000100a00 */
[----:B------:R-:W-:Y:S02]  /*11200*/  LEA.HI.X.SX32 R11, R31, R0, 0x1, P3 ;  /* 0x000000001f0b7211 */ /* 0x000fe400018f0eff */
[C---:B------:R-:W-:Y:S01]  /*11210*/  LEA R29, R15.reuse, R27, 0x2 ;  /* 0x0000001b0f1d7211 */ /* 0x040fe200078e10ff */
[----:B------:R1:W-:Y:S03]  /*11220*/  STL.64 [R1+0x9b8], R22 ;  /* 0x0009b81601007387 */ /* 0x0003e60000100a00 */
[----:B------:R-:W-:Y:S01]  /*11230*/  LEA R31, R15, R29, 0x2 ;  /* 0x0000001d0f1f7211 */ /* 0x000fe200078e10ff */
[----:B------:R2:W-:Y:S01]  /*11240*/  STL.64 [R1+0x9b0], R10 ;  /* 0x0009b00a01007387 */ /* 0x0005e20000100a00 */
[----:B0-----:R-:W-:-:S02]  /*11250*/  LEA R76, P1, R33, R14, 0x1 ;  /* 0x0000000e214c7211 */ /* 0x001fc400078208ff */
[----:B-1----:R-:W-:Y:S02]  /*11260*/  LEA R22, P2, R35, R14, 0x1 ;  /* 0x0000000e23167211 */ /* 0x002fe400078408ff */
[-C--:B------:R-:W-:Y:S02]  /*11270*/  LEA.HI.X.SX32 R77, R33, R0.reuse, 0x1, P1 ;  /* 0x00000000214d7211 */ /* 0x080fe400008f0eff */
[----:B------:R-:W-:Y:S02]  /*11280*/  LEA.HI.X.SX32 R23, R35, R0, 0x1, P2 ;  /* 0x0000000023177211 */ /* 0x000fe400010f0eff */
[-C--:B--2---:R-:W-:Y:S01]  /*11290*/  LEA R10, P3, R37, R14.reuse, 0x1 ;  /* 0x0000000e250a7211 */ /* 0x084fe200078608ff */
[----:B------:R0:W-:Y:S01]  /*112a0*/  STL.64 [R1+0x9a8], R76 ;  /* 0x0009a84c01007387 */ /* 0x0001e20000100a00 */
[----:B------:R-:W-:Y:S02]  /*112b0*/  LEA R32, P1, R39, R14, 0x1 ;  /* 0x0000000e27207211 */ /* 0x000fe400078208ff */
[-C--:B------:R-:W-:Y:S01]  /*112c0*/  LEA.HI.X.SX32 R11, R37, R0.reuse, 0x1, P3 ;  /* 0x00000000250b7211 */ /* 0x080fe200018f0eff */
[----:B------:R1:W-:Y:S01]  /*112d0*/  STL.64 [R1+0x9a0], R22 ;  /* 0x0009a01601007387 */ /* 0x0003e20000100a00 */
[----:B------:R-:W-:-:S02]  /*112e0*/  LEA.HI.X.SX32 R33, R39, R0, 0x1, P1 ;  /* 0x0000000027217211 */ /* 0x000fc400008f0eff */
[C---:B------:R-:W-:Y:S01]  /*112f0*/  LEA R37, R15.reuse, R31, 0x2 ;  /* 0x0000001f0f257211 */ /* 0x040fe200078e10ff */
[----:B------:R2:W-:Y:S04]  /*11300*/  STL.64 [R1+0x998], R10 ;  /* 0x0009980a01007387 */ /* 0x0005e80000100a00 */
[----:B------:R3:W-:Y:S01]  /*11310*/  STL.64 [R1+0x990], R32 ;  /* 0x0009902001007387 */ /* 0x0007e20000100a00 */
[----:B------:R-:W-:Y:S01]  /*11320*/  IMAD R39, R15, 0x4, R37 ;  /* 0x000000040f277824 */ /* 0x000fe200078e0225 */
[----:B0-----:R-:W-:Y:S02]  /*11330*/  CS2R R76, SRZ ;  /* 0x00000000004c7805 */ /* 0x001fe4000001ff00 */
[----:B-1----:R-:W-:-:S04]  /*11340*/  LEA R22, P2, R41, R14, 0x1 ;  /* 0x0000000e29167211 */ /* 0x002fc800078408ff */
[----:B------:R-:W-:Y:S02]  /*11350*/  LEA.HI.X.SX32 R23, R41, R0, 0x1, P2 ;  /* 0x0000000029177211 */ /* 0x000fe400010f0eff */
[-C--:B--2---:R-:W-:Y:S02]  /*11360*/  LEA R10, P3, R43, R14.reuse, 0x1 ;  /* 0x0000000e2b0a7211 */ /* 0x084fe400078608ff */
[----:B---3--:R-:W-:Y:S01]  /*11370*/  LEA R32, P1, R45, R14, 0x1 ;  /* 0x0000000e2d207211 */ /* 0x008fe200078208ff */
[----:B------:R0:W-:Y:S01]  /*11380*/  STL.64 [R1+0x988], R22 ;  /* 0x0009881601007387 */ /* 0x0001e20000100a00 */
[-C--:B------:R-:W-:Y:S02]  /*11390*/  LEA.HI.X.SX32 R11, R43, R0.reuse, 0x1, P3 ;  /* 0x000000002b0b7211 */ /* 0x080fe400018f0eff */
[----:B------:R-:W-:Y:S02]  /*113a0*/  LEA.HI.X.SX32 R33, R45, R0, 0x1, P1 ;  /* 0x000000002d217211 */ /* 0x000fe400008f0eff */
[C---:B------:R-:W-:Y:S01]  /*113b0*/  LEA R41, R15.reuse, R39, 0x2 ;  /* 0x000000270f297211 */ /* 0x040fe200078e10ff */
[----:B------:R1:W-:Y:S03]  /*113c0*/  STL.64 [R1+0x980], R10 ;  /* 0x0009800a01007387 */ /* 0x0003e60000100a00 */
[----:B------:R-:W-:Y:S01]  /*113d0*/  LEA R43, R15, R41, 0x2 ;  /* 0x000000290f2b7211 */ /* 0x000fe200078e10ff */
[----:B------:R2:W-:Y:S01]  /*113e0*/  STL.64 [R1+0x978], R32 ;  /* 0x0009782001007387 */ /* 0x0005e20000100a00 */
[----:B0-----:R-:W-:-:S02]  /*113f0*/  LEA R22, P2, R47, R14, 0x1 ;  /* 0x0000000e2f167211 */ /* 0x001fc400078408ff */
[----:B------:R-:W-:Y:S02]  /*11400*/  LEA R45, R15, R43, 0x2 ;  /* 0x0000002b0f2d7211 */ /* 0x000fe400078e10ff */
[----:B------:R-:W-:Y:S02]  /*11410*/  LEA.HI.X.SX32 R23, R47, R0, 0x1, P2 ;  /* 0x000000002f177211 */ /* 0x000fe400010f0eff */
[----:B-1----:R-:W-:Y:S02]  /*11420*/  LEA R10, P3, R49, R14, 0x1 ;  /* 0x0000000e310a7211 */ /* 0x002fe400078608ff */
[----:B------:R-:W-:Y:S01]  /*11430*/  LEA R47, R15, R45, 0x2 ;  /* 0x0000002d0f2f7211 */ /* 0x000fe200078e10ff */
[----:B------:R0:W-:Y:S01]  /*11440*/  STL.64 [R1+0x970], R22 ;  /* 0x0009701601007387 */ /* 0x0001e20000100a00 */
[----:B------:R-:W-:Y:S02]  /*11450*/  LEA.HI.X.SX32 R11, R49, R0, 0x1, P3 ;  /* 0x00000000310b7211 */ /* 0x000fe400018f0eff */
[----:B--2---:R-:W-:-:S02]  /*11460*/  LEA R32, P1, R51, R14, 0x1 ;  /* 0x0000000e33207211 */ /* 0x004fc400078208ff */
[----:B------:R-:W-:Y:S01]  /*11470*/  LEA R49, R15, R47, 0x2 ;  /* 0x0000002f0f317211 */ /* 0x000fe200078e10ff */
[----:B------:R1:W-:Y:S01]  /*11480*/  STL.64 [R1+0x968], R10 ;  /* 0x0009680a01007387 */ /* 0x0003e20000100a00 */
[----:B------:R-:W-:Y:S02]  /*11490*/  LEA.HI.X.SX32 R33, R51, R0, 0x1, P1 ;  /* 0x0000000033217211 */ /* 0x000fe400008f0eff */
[----:B------:R-:W-:Y:S02]  /*114a0*/  LEA R51, R15, R49, 0x2 ;  /* 0x000000310f337211 */ /* 0x000fe400078e10ff */
[C---:B0-----:R-:W-:Y:S01]  /*114b0*/  LEA R22, P2, R53.reuse, R14, 0x1 ;  /* 0x0000000e35167211 */ /* 0x041fe200078408ff */
[----:B------:R0:W-:Y:S03]  /*114c0*/  STL.64 [R1+0x960], R32 ;  /* 0x0009602001007387 */ /* 0x0001e60000100a00 */
[----:B------:R-:W-:Y:S01]  /*114d0*/  LEA.HI.X.SX32 R23, R53, R0, 0x1, P2 ;  /* 0x0000000035177211 */ /* 0x000fe200010f0eff */
[----:B------:R-:W-:Y:S01]  /*114e0*/  IMAD R53, R15, 0x4, R51 ;  /* 0x000000040f357824 */ /* 0x000fe200078e0233 */
[----:B-1----:R-:W-:-:S03]  /*114f0*/  LEA R10, P3, R55, R14, 0x1 ;  /* 0x0000000e370a7211 */ /* 0x002fc600078608ff */
[----:B------:R1:W-:Y:S01]  /*11500*/  STL.64 [R1+0x958], R22 ;  /* 0x0009581601007387 */ /* 0x0003e20000100a00 */
[----:B------:R-:W-:Y:S02]  /*11510*/  LEA.HI.X.SX32 R11, R55, R0, 0x1, P3 ;  /* 0x00000000370b7211 */ /* 0x000fe400018f0eff */
[----:B------:R-:W-:Y:S02]  /*11520*/  LEA R55, R15, R53, 0x2 ;  /* 0x000000350f377211 */ /* 0x000fe400078e10ff */
[C---:B0-----:R-:W-:Y:S01]  /*11530*/  LEA R32, P1, R57.reuse, R14, 0x1 ;  /* 0x0000000e39207211 */ /* 0x041fe200078208ff */
[----:B------:R0:W-:Y:S03]  /*11540*/  STL.64 [R1+0x950], R10 ;  /* 0x0009500a01007387 */ /* 0x0001e60000100a00 */
[----:B------:R-:W-:Y:S02]  /*11550*/  LEA.HI.X.SX32 R33, R57, R0, 0x1, P1 ;  /* 0x0000000039217211 */ /* 0x000fe400008f0eff */
[----:B-1----:R-:W-:-:S03]  /*11560*/  LEA R22, P2, R59, R14, 0x1 ;  /* 0x0000000e3b167211 */ /* 0x002fc600078408ff */
[----:B------:R1:W-:Y:S01]  /*11570*/  STL.64 [R1+0x948], R32 ;  /* 0x0009482001007387 */ /* 0x0003e20000100a00 */
[----:B------:R-:W-:Y:S02]  /*11580*/  LEA.HI.X.SX32 R23, R59, R0, 0x1, P2 ;  /* 0x000000003b177211 */ /* 0x000fe400010f0eff */
[----:B0-----:R-:W-:-:S03]  /*11590*/  LEA R10, P3, R61, R14, 0x1 ;  /* 0x0000000e3d0a7211 */ /* 0x001fc600078608ff */
[----:B------:R0:W-:Y:S01]  /*115a0*/  STL.64 [R1+0x940], R22 ;  /* 0x0009401601007387 */ /* 0x0001e20000100a00 */
[----:B------:R-:W-:Y:S02]  /*115b0*/  LEA.HI.X.SX32 R11, R61, R0, 0x1, P3 ;  /* 0x000000003d0b7211 */ /* 0x000fe400018f0eff */
[----:B-1----:R-:W-:-:S03]  /*115c0*/  LEA R32, P1, R63, R14, 0x1 ;  /* 0x0000000e3f207211 */ /* 0x002fc600078208ff */
[----:B------:R1:W-:Y:S01]  /*115d0*/  STL.64 [R1+0x938], R10 ;  /* 0x0009380a01007387 */ /* 0x0003e20000100a00 */
[----:B------:R-:W-:Y:S02]  /*115e0*/  LEA.HI.X.SX32 R33, R63, R0, 0x1, P1 ;  /* 0x000000003f217211 */ /* 0x000fe400008f0eff */
[----:B------:R-:W-:Y:S02]  /*115f0*/  CS2R R62, SRZ ;  /* 0x00000000003e7805 */ /* 0x000fe4000001ff00 */
[-C--:B------:R-:W-:Y:S02]  /*11600*/  LEA R34, P1, R69, R14.reuse, 0x1 ;  /* 0x0000000e45227211 */ /* 0x080fe400078208ff */
[----:B0-----:R-:W-:Y:S01]  /*11610*/  LEA R22, P2, R65, R14, 0x1 ;  /* 0x0000000e41167211 */ /* 0x001fe200078408ff */
[----:B------:R0:W-:Y:S01]  /*11620*/  STL.64 [R1+0x930], R32 ;  /* 0x0009302001007387 */ /* 0x0001e20000100a00 */
[----:B------:R-:W-:Y:S02]  /*11630*/  LEA.HI.X.SX32 R35, R69, R0, 0x1, P1 ;  /* 0x0000000045237211 */ /* 0x000fe400008f0eff */
[----:B------:R-:W-:-:S02]  /*11640*/  CS2R R68, SRZ ;  /* 0x0000000000447805 */ /* 0x000fc4000001ff00 */
[----:B------:R-:W-:Y:S02]  /*11650*/  LEA.HI.X.SX32 R23, R65, R0, 0x1, P2 ;  /* 0x0000000041177211 */ /* 0x000fe400010f0eff */
[----:B------:R-:W-:Y:S02]  /*11660*/  CS2R R64, SRZ ;  /* 0x0000000000407805 */ /* 0x000fe4000001ff00 */
[C---:B-1----:R-:W-:Y:S01]  /*11670*/  LEA R10, P3, R67.reuse, R14, 0x1 ;  /* 0x0000000e430a7211 */ /* 0x042fe200078608ff */
[----:B------:R1:W-:Y:S03]  /*11680*/  STL.64 [R1+0x928], R22 ;  /* 0x0009281601007387 */ /* 0x0003e60000100a00 */
[----:B------:R-:W-:Y:S02]  /*11690*/  LEA.HI.X.SX32 R11, R67, R0, 0x1, P3 ;  /* 0x00000000430b7211 */ /* 0x000fe400018f0eff */
[----:B------:R-:W-:-:S02]  /*116a0*/  CS2R R66, SRZ ;  /* 0x0000000000427805 */ /* 0x000fc4000001ff00 */
[C---:B0-----:R-:W-:Y:S01]  /*116b0*/  LEA R32, P2, R71.reuse, R14, 0x1 ;  /* 0x0000000e47207211 */ /* 0x041fe200078408ff */
[----:B------:R0:W-:Y:S03]  /*116c0*/  STL.64 [R1+0x920], R10 ;  /* 0x0009200a01007387 */ /* 0x0001e60000100a00 */
[----:B------:R-:W-:Y:S02]  /*116d0*/  LEA.HI.X.SX32 R33, R71, R0, 0x1, P2 ;  /* 0x0000000047217211 */ /* 0x000fe400010f0eff */
[----:B------:R-:W-:Y:S01]  /*116e0*/  CS2R R70, SRZ ;  /* 0x0000000000467805 */ /* 0x000fe2000001ff00 */
[----:B------:R2:W-:Y:S01]  /*116f0*/  STL.64 [R1+0x918], R34 ;  /* 0x0009182201007387 */ /* 0x0005e20000100a00 */
[----:B-1----:R-:W-:-:S03]  /*11700*/  LEA R22, P3, R73, R14, 0x1 ;  /* 0x0000000e49167211 */ /* 0x002fc600078608ff */
[----:B------:R1:W-:Y:S01]  /*11710*/  STL.64 [R1+0x910], R32 ;  /* 0x0009102001007387 */ /* 0x0003e20000100a00 */
[----:B------:R-:W-:Y:S02]  /*11720*/  LEA.HI.X.SX32 R23, R73, R0, 0x1, P3 ;  /* 0x0000000049177211 */ /* 0x000fe400018f0eff */
[----:B------:R-:W-:Y:S02]  /*11730*/  CS2R R72, SRZ ;  /* 0x0000000000487805 */ /* 0x000fe4000001ff00 */
[----:B0-----:R-:W-:Y:S01]  /*11740*/  LEA R11, R15, R55, 0x2 ;  /* 0x000000370f0b7211 */ /* 0x001fe200078e10ff */
[----:B------:R0:W-:Y:S01]  /*11750*/  STL.64 [R1+0x908], R22 ;  /* 0x0009081601007387 */ /* 0x0001e20000100a00 */
[----:B--2---:R-:W-:Y:S02]  /*11760*/  LEA R34, P1, R75, R14, 0x1 ;  /* 0x0000000e4b227211 */ /* 0x004fe400078208ff */
[----:B------:R-:W-:Y:S02]  /*11770*/  LEA R57, R15, R11, 0x2 ;  /* 0x0000000b0f397211 */ /* 0x000fe400078e10ff */
[----:B------:R-:W-:-:S02]  /*11780*/  LEA.HI.X.SX32 R35, R75, R0, 0x1, P1 ;  /* 0x000000004b237211 */ /* 0x000fc400008f0eff */
[----:B------:R-:W-:Y:S02]  /*11790*/  CS2R R74, SRZ ;  /* 0x00000000004a7805 */ /* 0x000fe4000001ff00 */
[-C--:B-1----:R-:W-:Y:S02]  /*117a0*/  LEA R32, P2, R17, R14.reuse, 0x1 ;  /* 0x0000000e11207211 */ /* 0x082fe400078408ff */
[----:B------:R-:W-:Y:S02]  /*117b0*/  LEA R60, P1, R21, R14, 0x1 ;  /* 0x0000000e153c7211 */ /* 0x000fe400078208ff */
[----:B------:R-:W-:Y:S02]  /*117c0*/  LEA.HI.X.SX32 R33, R17, R0, 0x1, P2 ;  /* 0x0000000011217211 */ /* 0x000fe400010f0eff */
[----:B0-----:R-:W-:Y:S02]  /*117d0*/  LEA R22, P3, R19, R14, 0x1 ;  /* 0x0000000e13167211 */ /* 0x001fe400078608ff */
[----:B------:R-:W-:-:S02]  /*117e0*/  LEA.HI.X.SX32 R61, R21, R0, 0x1, P1 ;  /* 0x00000000153d7211 */ /* 0x000fc400008f0eff */
[----:B------:R-:W-:Y:S02]  /*117f0*/  LEA.HI.X.SX32 R23, R19, R0, 0x1, P3 ;  /* 0x0000000013177211 */ /* 0x000fe400018f0eff */
[----:B------:R-:W-:Y:S02]  /*11800*/  LEA R16, P3, R27, R14, 0x1 ;  /* 0x0000000e1b107211 */ /* 0x000fe400078608ff */
[----:B------:R-:W-:Y:S01]  /*11810*/  LEA R59, R15, R57, 0x2 ;  /* 0x000000390f3b7211 */ /* 0x000fe200078e10ff */
[----:B------:R0:W-:Y:S01]  /*11820*/  STL.64 [R1+0x8f0], R22 ;  /* 0x0008f01601007387 */ /* 0x0001e20000100a00 */
[----:B------:R-:W-:Y:S02]  /*11830*/  LEA.HI.X.SX32 R17, R27, R0, 0x1, P3 ;  /* 0x000000001b117211 */ /* 0x000fe400018f0eff */
[C---:B------:R-:W-:Y:S01]  /*11840*/  LEA R20, P3, R37.reuse, R14, 0x1 ;  /* 0x0000000e25147211 */ /* 0x040fe200078608ff */
[----:B------:R1:W-:Y:S03]  /*11850*/  STL.64 [R1+0x900], R34 ;  /* 0x0009002201007387 */ /* 0x0003e60000100a00 */
[----:B------:R-:W-:Y:S01]  /*11860*/  LEA.HI.X.SX32 R21, R37, R0, 0x1, P3 ;  /* 0x0000000025157211 */ /* 0x000fe200018f0eff */
[----:B------:R2:W-:Y:S01]  /*11870*/  STL.64 [R1+0x8f8], R32 ;  /* 0x0008f82001007387 */ /* 0x0005e20000100a00 */
[----:B0-----:R-:W-:-:S02]  /*11880*/  LEA R23, R15, R59, 0x2 ;  /* 0x0000003b0f177211 */ /* 0x001fc400078e10ff */
[----:B-1----:R-:W-:-:S04]  /*11890*/  LEA R34, P2, R25, R14, 0x1 ;  /* 0x0000000e19227211 */ /* 0x002fc800078408ff */
[----:B------:R-:W-:Y:S02]  /*118a0*/  LEA.HI.X.SX32 R35, R25, R0, 0x1, P2 ;  /* 0x0000000019237211 */ /* 0x000fe400010f0eff */
[----:B------:R-:W-:Y:S02]  /*118b0*/  LEA R24, P2, R31, R14, 0x1 ;  /* 0x0000000e1f187211 */ /* 0x000fe400078408ff */
[----:B--2---:R-:W-:Y:S01]  /*118c0*/  LEA R33, R15, R23, 0x2 ;  /* 0x000000170f217211 */ /* 0x004fe200078e10ff */
[----:B------:R0:W-:Y:S01]  /*118d0*/  STL.64 [R1+0x8e0], R34 ;  /* 0x0008e02201007387 */ /* 0x0001e20000100a00 */
[----:B------:R-:W-:-:S03]  /*118e0*/  LEA.HI.X.SX32 R25, R31, R0, 0x1, P2 ;  /* 0x000000001f197211 */ /* 0x000fc600010f0eff */
[----:B------:R1:W-:Y:S04]  /*118f0*/  STL.64 [R1+0x8e8], R60 ;  /* 0x0008e83c01007387 */ /* 0x0003e80000100a00 */
[----:B------:R2:W-:Y:S01]  /*11900*/  STL.64 [R1+0x8d8], R16 ;  /* 0x0008d81001007387 */ /* 0x0005e20000100a00 */
[----:B0-----:R-:W-:Y:S01]  /*11910*/  IMAD R35, R15, 0x4, R33 ;  /* 0x000000040f237824 */ /* 0x001fe200078e0221 */
[----:B-1----:R-:W-:-:S04]  /*11920*/  LEA R60, P1, R29, R14, 0x1 ;  /* 0x0000000e1d3c7211 */ /* 0x002fc800078208ff */
[----:B------:R-:W-:Y:S02]  /*11930*/  LEA.HI.X.SX32 R61, R29, R0, 0x1, P1 ;  /* 0x000000001d3d7211 */ /* 0x000fe400008f0eff */
[----:B------:R-:W-:Y:S02]  /*11940*/  LEA R26, P1, R39, R14, 0x1 ;  /* 0x0000000e271a7211 */ /* 0x000fe400078208ff */
[----:B--2---:R-:W-:Y:S01]  /*11950*/  LEA R17, R15, R35, 0x2 ;  /* 0x000000230f117211 */ /* 0x004fe200078e10ff */
[----:B------:R0:W-:Y:S01]  /*11960*/  STL.64 [R1+0x8d0], R60 ;  /* 0x0008d03c01007387 */ /* 0x0001e20000100a00 */
[----:B------:R-:W-:Y:S02]  /*11970*/  LEA.HI.X.SX32 R27, R39, R0, 0x1, P1 ;  /* 0x00000000271b7211 */ /* 0x000fe400008f0eff */
[----:B------:R-:W-:Y:S01]  /*11980*/  LEA R36, P1, R45, R14, 0x1 ;  /* 0x0000000e2d247211 */ /* 0x000fe200078208ff */
[----:B------:R1:W-:Y:S01]  /*11990*/  STL.64 [R1+0x8c8], R24 ;  /* 0x0008c81801007387 */ /* 0x0003e20000100a00 */
[----:B------:R-:W-:-:S02]  /*119a0*/  LEA R29, R15, R17, 0x2 ;  /* 0x000000110f1d7211 */ /* 0x000fc400078e10ff */
[----:B------:R-:W-:Y:S01]  /*119b0*/  LEA.HI.X.SX32 R37, R45, R0, 0x1, P1 ;  /* 0x000000002d257211 */ /* 0x000fe200008f0eff */
[----:B------:R2:W-:Y:S01]  /*119c0*/  STL.64 [R1+0x8c0], R20 ;  /* 0x0008c01401007387 */ /* 0x0005e20000100a00 */
[----:B------:R-:W-:Y:S02]  /*119d0*/  LEA R38, P1, R51, R14, 0x1 ;  /* 0x0000000e33267211 */ /* 0x000fe400078208ff */
[----:B------:R-:W-:Y:S02]  /*119e0*/  CS2R R44, SRZ ;  /* 0x00000000002c7805 */ /* 0x000fe4000001ff00 */
[----:B------:R-:W-:Y:S01]  /*119f0*/  LEA R31, R15, R29, 0x2 ;  /* 0x0000001d0f1f7211 */ /* 0x000fe200078e10ff */
[----:B------:R3:W-:Y:S01]  /*11a00*/  STL.64 [R1+0x8b8], R26 ;  /* 0x0008b81a01007387 */ /* 0x0007e20000100a00 */
[----:B------:R-:W-:Y:S02]  /*11a10*/  LEA.HI.X.SX32 R39, R51, R0, 0x1, P1 ;  /* 0x0000000033277211 */ /* 0x000fe400008f0eff */
[----:B------:R-:W-:-:S02]  /*11a20*/  CS2R R50, SRZ ;  /* 0x0000000000327805 */ /* 0x000fc4000001ff00 */
[-C--:B------:R-:W-:Y:S02]  /*11a30*/  LEA R40, P1, R11, R14.reuse, 0x1 ;  /* 0x0000000e0b287211 */ /* 0x080fe400078208ff */
[----:B0-----:R-:W-:Y:S02]  /*11a40*/  CS2R R60, SRZ ;  /* 0x00000000003c7805 */ /* 0x001fe4000001ff00 */
[-C--:B-1----:R-:W-:Y:S02]  /*11a50*/  LEA R24, P2, R41, R14.reuse, 0x1 ;  /* 0x0000000e29187211 */ /* 0x082fe400078408ff */
[----:B------:R-:W-:Y:S02]  /*11a60*/  LEA R19, R15, R31, 0x2 ;  /* 0x0000001f0f137211 */ /* 0x000fe400078e10ff */
[----:B--2---:R-:W-:Y:S02]  /*11a70*/  LEA R20, P3, R43, R14, 0x1 ;  /* 0x0000000e2b147211 */ /* 0x004fe400078608ff */
[----:B------:R-:W-:-:S02]  /*11a80*/  LEA.HI.X.SX32 R25, R41, R0, 0x1, P2 ;  /* 0x0000000029197211 */ /* 0x000fc400010f0eff */
[----:B------:R-:W-:Y:S02]  /*11a90*/  LEA.HI.X.SX32 R21, R43, R0, 0x1, P3 ;  /* 0x000000002b157211 */ /* 0x000fe400018f0eff */
[----:B------:R-:W-:Y:S02]  /*11aa0*/  CS2R R42, SRZ ;  /* 0x00000000002a7805 */ /* 0x000fe4000001ff00 */
[----:B---3--:R-:W-:Y:S01]  /*11ab0*/  LEA R26, P2, R47, R14, 0x1 ;  /* 0x0000000e2f1a7211 */ /* 0x008fe200078408ff */
[----:B------:R0:W-:Y:S01]  /*11ac0*/  STL.64 [R1+0x8b0], R24 ;  /* 0x0008b01801007387 */ /* 0x0001e20000100a00 */
[-C--:B------:R-:W-:Y:S02]  /*11ad0*/  LEA.HI.X.SX32 R41, R11, R0.reuse, 0x1, P1 ;  /* 0x000000000b297211 */ /* 0x080fe400008f0eff */
[----:B------:R-:W-:Y:S01]  /*11ae0*/  LEA.HI.X.SX32 R27, R47, R0, 0x1, P2 ;  /* 0x000000002f1b7211 */ /* 0x000fe200010f0eff */
[----:B------:R1:W-:Y:S01]  /*11af0*/  STL.64 [R1+0x8a8], R20 ;  /* 0x0008a81401007387 */ /* 0x0003e20000100a00 */
[----:B------:R-:W-:-:S03]  /*11b00*/  CS2R R46, SRZ ;  /* 0x00000000002e7805 */ /* 0x000fc6000001ff00 */
[----:B------:R2:W-:Y:S04]  /*11b10*/  STL.64 [R1+0x898], R26 ;  /* 0x0008981a01007387 */ /* 0x0005e80000100a00 */
[----:B------:R3:W-:Y:S01]  /*11b20*/  STL.64 [R1+0x8a0], R36 ;  /* 0x0008a02401007387 */ /* 0x0007e20000100a00 */
[----:B0-----:R-:W-:Y:S02]  /*11b30*/  LEA R25, R15, R19, 0x2 ;  /* 0x000000130f197211 */ /* 0x001fe400078e10ff */
[----:B-1----:R-:W-:-:S04]  /*11b40*/  LEA R20, P3, R49, R14, 0x1 ;  /* 0x0000000e31147211 */ /* 0x002fc800078608ff */
[----:B------:R-:W-:Y:S02]  /*11b50*/  LEA.HI.X.SX32 R21, R49, R0, 0x1, P3 ;  /* 0x0000000031157211 */ /* 0x000fe400018f0eff */
[----:B------:R-:W-:Y:S02]  /*11b60*/  CS2R R48, SRZ ;  /* 0x0000000000307805 */ /* 0x000fe4000001ff00 */
[----:B--2---:R-:W-:Y:S02]  /*11b70*/  LEA R27, R15, R25, 0x2 ;  /* 0x000000190f1b7211 */ /* 0x004fe400078e10ff */
[----:B---3--:R-:W-:Y:S01]  /*11b80*/  LEA R36, P2, R53, R14, 0x1 ;  /* 0x0000000e35247211 */ /* 0x008fe200078408ff */
[----:B------:R0:W-:Y:S02]  /*11b90*/  STL.64 [R1+0x890], R20 ;  /* 0x0008901401007387 */ /* 0x0001e40000100a00 */
[----:B------:R-:W-:Y:S01]  /*11ba0*/  IMAD R10, R15, 0x4, R27 ;  /* 0x000000040f0a7824 */ /* 0x000fe200078e021b */
[----:B------:R-:W-:-:S02]  /*11bb0*/  LEA.HI.X.SX32 R37, R53, R0, 0x1, P2 ;  /* 0x0000000035257211 */ /* 0x000fc400010f0eff */
[----:B------:R-:W-:Y:S02]  /*11bc0*/  CS2R R52, SRZ ;  /* 0x0000000000347805 */ /* 0x000fe4000001ff00 */
[----:B0-----:R-:W-:-:S04]  /*11bd0*/  LEA R20, P3, R55, R14, 0x1 ;  /* 0x0000000e37147211 */ /* 0x001fc800078608ff */
[----:B------:R-:W-:Y:S02]  /*11be0*/  LEA.HI.X.SX32 R21, R55, R0, 0x1, P3 ;  /* 0x0000000037157211 */ /* 0x000fe400018f0eff */
[----:B------:R-:W-:-:S03]  /*11bf0*/  CS2R R54, SRZ ;  /* 0x0000000000367805 */ /* 0x000fc6000001ff00 */
[----:B------:R0:W-:Y:S04]  /*11c00*/  STL.64 [R1+0x878], R20 ;  /* 0x0008781401007387 */ /* 0x0001e80000100a00 */
[----:B------:R1:W-:Y:S04]  /*11c10*/  STL.64 [R1+0x888], R38 ;  /* 0x0008882601007387 */ /* 0x0003e80000100a00 */
[----:B------:R2:W-:Y:S04]  /*11c20*/  STL.64 [R1+0x880], R36 ;  /* 0x0008802401007387 */ /* 0x0005e80000100a00 */
[----:B------:R3:W-:Y:S01]  /*11c30*/  STL.64 [R1+0x870], R40 ;  /* 0x0008702801007387 */ /* 0x0007e20000100a00 */
[----:B0-----:R-:W-:-:S02]  /*11c40*/  LEA R21, R15, R10, 0x2 ;  /* 0x0000000a0f157211 */ /* 0x001fc400078e10ff */
[-C--:B-1----:R-:W-:Y:S02]  /*11c50*/  LEA R38, P2, R57, R14.reuse, 0x1 ;  /* 0x0000000e39267211 */ /* 0x082fe400078408ff */
[----:B------:R-:W-:Y:S02]  /*11c60*/  LEA R24, R15, R21, 0x2 ;  /* 0x000000150f187211 */ /* 0x000fe400078e10ff */
[----:B--2---:R-:W-:Y:S02]  /*11c70*/  LEA R36, P3, R59, R14, 0x1 ;  /* 0x0000000e3b247211 */ /* 0x004fe400078608ff */
[-C--:B------:R-:W-:Y:S02]  /*11c80*/  LEA.HI.X.SX32 R39, R57, R0.reuse, 0x1, P2 ;  /* 0x0000000039277211 */ /* 0x080fe400010f0eff */
[----:B------:R-:W-:Y:S02]  /*11c90*/  CS2R R56, SRZ ;  /* 0x0000000000387805 */ /* 0x000fe4000001ff00 */
[----:B------:R-:W-:-:S02]  /*11ca0*/  LEA.HI.X.SX32 R37, R59, R0, 0x1, P3 ;  /* 0x000000003b257211 */ /* 0x000fc400018f0eff */
[----:B------:R-:W-:Y:S02]  /*11cb0*/  CS2R R58, SRZ ;  /* 0x00000000003a7805 */ /* 0x000fe4000001ff00 */
[----:B---3--:R-:W-:Y:S01]  /*11cc0*/  LEA R40, P1, R23, R14, 0x1 ;  /* 0x0000000e17287211 */ /* 0x008fe200078208ff */
[----:B------:R0:W-:Y:S01]  /*11cd0*/  STL.64 [R1+0x868], R38 ;  /* 0x0008682601007387 */ /* 0x0001e20000100a00 */
[----:B------:R-:W-:Y:S02]  /*11ce0*/  LEA R11, R15, R24, 0x2 ;  /* 0x000000180f0b7211 */ /* 0x000fe400078e10ff */
[----:B------:R-:W-:Y:S01]  /*11cf0*/  LEA.HI.X.SX32 R41, R23, R0, 0x1, P1 ;  /* 0x0000000017297211 */ /* 0x000fe200008f0eff */
[----:B------:R1:W-:Y:S01]  /*11d00*/  STL.64 [R1+0x860], R36 ;  /* 0x0008602401007387 */ /* 0x0003e20000100a00 */
[----:B------:R-:W-:-:S03]  /*11d10*/  LEA R20, R15, R11, 0x2 ;  /* 0x0000000b0f147211 */ /* 0x000fc600078e10ff */
[----:B------:R2:W-:Y:S01]  /*11d20*/  STL.64 [R1+0x858], R40 ;  /* 0x0008582801007387 */ /* 0x0005e20000100a00 */
[----:B------:R-:W-:Y:S02]  /*11d30*/  LEA R23, R15, R20, 0x2 ;  /* 0x000000140f177211 */ /* 0x000fe400078e10ff */
[-C--:B0-----:R-:W-:Y:S02]  /*11d40*/  LEA R38, P2, R33, R14.reuse, 0x1 ;  /* 0x0000000e21267211 */ /* 0x081fe400078408ff */
[----:B------:R-:W-:Y:S02]  /*11d50*/  LEA R16, R15, R23, 0x2 ;  /* 0x000000170f107211 */ /* 0x000fe400078e10ff */
[----:B-1----:R-:W-:Y:S02]  /*11d60*/  LEA R36, P3, R35, R14, 0x1 ;  /* 0x0000000e23247211 */ /* 0x002fe400078608ff */
[-C--:B------:R-:W-:Y:S02]  /*11d70*/  LEA.HI.X.SX32 R39, R33, R0.reuse, 0x1, P2 ;  /* 0x0000000021277211 */ /* 0x080fe400010f0eff */
[----:B------:R-:W-:-:S02]  /*11d80*/  LEA.HI.X.SX32 R37, R35, R0, 0x1, P3 ;  /* 0x0000000023257211 */ /* 0x000fc400018f0eff */
[----:B--2---:R-:W-:Y:S02]  /*11d90*/  CS2R R40, SRZ ;  /* 0x0000000000287805 */ /* 0x004fe4000001ff00 */
[C---:B------:R-:W-:Y:S01]  /*11da0*/  LEA R32, P3, R31.reuse, R14, 0x1 ;  /* 0x0000000e1f207211 */ /* 0x040fe200078608ff */
[----:B------:R0:W-:Y:S03]  /*11db0*/  STL.64 [R1+0x850], R38 ;  /* 0x0008502601007387 */ /* 0x0001e60000100a00 */
[----:B------:R-:W-:Y:S01]  /*11dc0*/  LEA.HI.X.SX32 R33, R31, R0, 0x1, P3 ;  /* 0x000000001f217211 */ /* 0x000fe200018f0eff */
[----:B------:R1:W-:Y:S01]  /*11dd0*/  STL.64 [R1+0x848], R36 ;  /* 0x0008482401007387 */ /* 0x0003e20000100a00 */
[-C--:B------:R-:W-:Y:S02]  /*11de0*/  LEA R28, P3, R27, R14.reuse, 0x1 ;  /* 0x0000000e1b1c7211 */ /* 0x080fe400078608ff */
[----:B0-----:R-:W-:-:S02]  /*11df0*/  LEA R38, P1, R17, R14, 0x1 ;  /* 0x0000000e11267211 */ /* 0x001fc400078208ff */
[----:B-1----:R-:W-:Y:S02]  /*11e00*/  LEA R36, P2, R29, R14, 0x1 ;  /* 0x0000000e1d247211 */ /* 0x002fe400078408ff */
[-C--:B------:R-:W-:Y:S01]  /*11e10*/  LEA.HI.X.SX32 R39, R17, R0.reuse, 0x1, P1 ;  /* 0x0000000011277211 */ /* 0x080fe200008f0eff */
[----:B------:R-:W-:Y:S01]  /*11e20*/  IMAD R17, R15, 0x4, R16 ;  /* 0x000000040f117824 */ /* 0x000fe200078e0210 */
[----:B------:R-:W-:Y:S02]  /*11e30*/  LEA.HI.X.SX32 R37, R29, R0, 0x1, P2 ;  /* 0x000000001d257211 */ /* 0x000fe400010f0eff */
[----:B------:R-:W-:Y:S01]  /*11e40*/  LEA R34, P1, R19, R14, 0x1 ;  /* 0x0000000e13227211 */ /* 0x000fe200078208ff */
[----:B------:R0:W-:Y:S01]  /*11e50*/  STL.64 [R1+0x840], R38 ;  /* 0x0008402601007387 */ /* 0x0001e20000100a00 */
[-C--:B------:R-:W-:Y:S02]  /*11e60*/  LEA.HI.X.SX32 R29, R27, R0.reuse, 0x1, P3 ;  /* 0x000000001b1d7211 */ /* 0x080fe400018f0eff */
[----:B------:R-:W-:Y:S01]  /*11e70*/  LEA.HI.X.SX32 R35, R19, R0, 0x1, P1 ;  /* 0x0000000013237211 */ /* 0x000fe200008f0eff */
[----:B------:R1:W-:Y:S01]  /*11e80*/  STL.64 [R1+0x838], R36 ;  /* 0x0008382401007387 */ /* 0x0003e20000100a00 */
[----:B------:R-:W-:-:S03]  /*11e90*/  LEA R22, R15, R17, 0x2 ;  /* 0x000000110f167211 */ /* 0x000fc600078e10ff */
[----:B------:R2:W-:Y:S01]  /*11ea0*/  STL.64 [R1+0x830], R32 ;  /* 0x0008302001007387 */ /* 0x0005e20000100a00 */
[----:B------:R-:W-:-:S03]  /*11eb0*/  LEA R2, R15, R22, 0x2 ;  /* 0x000000160f027211 */ /* 0x000fc600078e10ff */
[----:B------:R3:W-:Y:S01]  /*11ec0*/  STL.64 [R1+0x828], R34 ;  /* 0x0008282201007387 */ /* 0x0007e20000100a00 */
[----:B------:R-:W-:Y:S02]  /*11ed0*/  LEA R19, R15, R2, 0x2 ;  /* 0x000000020f137211 */ /* 0x000fe400078e10ff */
[----:B0-----:R-:W-:Y:S02]  /*11ee0*/  CS2R R38, SRZ ;  /* 0x0000000000267805 */ /* 0x001fe4000001ff00 */
[----:B-1----:R-:W-:Y:S02]  /*11ef0*/  CS2R R36, SRZ ;  /* 0x0000000000247805 */ /* 0x002fe4000001ff00 */
[----:B--2---:R-:W-:-:S04]  /*11f00*/  LEA R32, P2, R25, R14, 0x1 ;  /* 0x0000000e19207211 */ /* 0x004fc800078408ff */
[----:B------:R-:W-:Y:S02]  /*11f10*/  LEA.HI.X.SX32 R33, R25, R0, 0x1, P2 ;  /* 0x0000000019217211 */ /* 0x000fe400010f0eff */
[----:B---3--:R-:W-:Y:S02]  /*11f20*/  CS2R R34, SRZ ;  /* 0x0000000000227805 */ /* 0x008fe4000001ff00 */
[C---:B------:R-:W-:Y:S01]  /*11f30*/  LEA R30, P2, R21.reuse, R14, 0x1 ;  /* 0x0000000e151e7211 */ /* 0x040fe200078408ff */
[----:B------:R0:W-:Y:S03]  /*11f40*/  STL.64 [R1+0x820], R32 ;  /* 0x0008202001007387 */ /* 0x0001e60000100a00 */
[----:B------:R-:W-:Y:S02]  /*11f50*/  LEA.HI.X.SX32 R31, R21, R0, 0x1, P2 ;  /* 0x00000000151f7211 */ /* 0x000fe400010f0eff */
[----:B------:R-:W-:Y:S01]  /*11f60*/  LEA R21, R15, R19, 0x2 ;  /* 0x000000130f157211 */ /* 0x000fe200078e10ff */
[----:B------:R1:W-:Y:S01]  /*11f70*/  STL.64 [R1+0x818], R28 ;  /* 0x0008181c01007387 */ /* 0x0003e20000100a00 */
[----:B0-----:R-:W-:-:S02]  /*11f80*/  LEA R32, P1, R10, R14, 0x1 ;  /* 0x0000000e0a207211 */ /* 0x001fc400078208ff */
[----:B-1----:R-:W-:Y:S02]  /*11f90*/  LEA R28, P3, R24, R14, 0x1 ;  /* 0x0000000e181c7211 */ /* 0x002fe400078608ff */
[-C--:B------:R-:W-:Y:S02]  /*11fa0*/  LEA.HI.X.SX32 R33, R10, R0.reuse, 0x1, P1 ;  /* 0x000000000a217211 */ /* 0x080fe400008f0eff */
[----:B------:R-:W-:Y:S02]  /*11fb0*/  LEA.HI.X.SX32 R29, R24, R0, 0x1, P3 ;  /* 0x00000000181d7211 */ /* 0x000fe400018f0eff */
[----:B------:R-:W-:Y:S01]  /*11fc0*/  LEA R26, P3, R23, R14, 0x1 ;  /* 0x0000000e171a7211 */ /* 0x000fe200078608ff */
[----:B------:R0:W-:Y:S01]  /*11fd0*/  STL.64 [R1+0x810], R32 ;  /* 0x0008102001007387 */ /* 0x0001e20000100a00 */
[----:B------:R-:W-:Y:S02]  /*11fe0*/  LEA R10, R15, R21, 0x2 ;  /* 0x000000150f0a7211 */ /* 0x000fe400078e10ff */
[----:B------:R-:W-:Y:S01]  /*11ff0*/  LEA.HI.X.SX32 R27, R23, R0, 0x1, P3 ;  /* 0x00000000171b7211 */ /* 0x000fe200018f0eff */
[----:B------:R1:W-:Y:S01]  /*12000*/  STL.64 [R1+0x808], R30 ;  /* 0x0008081e01007387 */ /* 0x0003e20000100a00 */
[----:B------:R-:W-:-:S03]  /*12010*/  LEA R24, P3, R22, R14, 0x1 ;  /* 0x0000000e16187211 */ /* 0x000fc600078608ff */
[----:B------:R2:W-:Y:S01]  /*12020*/  STL.64 [R1+0x800], R28 ;  /* 0x0008001c01007387 */ /* 0x0005e20000100a00 */
[----:B------:R-:W-:Y:S02]  /*12030*/  LEA.HI.X.SX32 R25, R22, R0, 0x1, P3 ;  /* 0x0000000016197211 */ /* 0x000fe400018f0eff */
[----:B0-----:R-:W-:Y:S02]  /*12040*/  CS2R R32, SRZ ;  /* 0x0000000000207805 */ /* 0x001fe4000001ff00 */
[CC--:B-1----:R-:W-:Y:S02]  /*12050*/  LEA R30, P1, R11.reuse, R14.reuse, 0x1 ;  /* 0x0000000e0b1e7211 */ /* 0x0c2fe400078208ff */
[C---:B--2---:R-:W-:Y:S02]  /*12060*/  LEA R28, P2, R20.reuse, R14, 0x1 ;  /* 0x0000000e141c7211 */ /* 0x044fe400078408ff */
[-C--:B------:R-:W-:Y:S02]  /*12070*/  LEA.HI.X.SX32 R31, R11, R0.reuse, 0x1, P1 ;  /* 0x000000000b1f7211 */ /* 0x080fe400008f0eff */
[----:B------:R-:W-:-:S02]  /*12080*/  LEA.HI.X.SX32 R29, R20, R0, 0x1, P2 ;  /* 0x00000000141d7211 */ /* 0x000fc400010f0eff */
[C---:B------:R-:W-:Y:S01]  /*12090*/  LEA R11, R15.reuse, R10, 0x2 ;  /* 0x0000000a0f0b7211 */ /* 0x040fe200078e10ff */
[----:B------:R0:W-:Y:S04]  /*120a0*/  STL.64 [R1+0x7f8], R30 ;  /* 0x0007f81e01007387 */ /* 0x0001e80000100a00 */
[----:B------:R1:W-:Y:S01]  /*120b0*/  STL.64 [R1+0x7f0], R28 ;  /* 0x0007f01c01007387 */ /* 0x0003e20000100a00 */
[----:B------:R-:W-:-:S03]  /*120c0*/  IMAD R20, R15, 0x4, R11 ;  /* 0x000000040f147824 */ /* 0x000fc600078e020b */
[----:B------:R2:W-:Y:S01]  /*120d0*/  STL.64 [R1+0x7e8], R26 ;  /* 0x0007e81a01007387 */ /* 0x0005e20000100a00 */
[----:B0-----:R-:W-:Y:S02]  /*120e0*/  CS2R R30, SRZ ;  /* 0x00000000001e7805 */ /* 0x001fe4000001ff00 */
[CC--:B-1----:R-:W-:Y:S02]  /*120f0*/  LEA R28, P1, R16.reuse, R14.reuse, 0x1 ;  /* 0x0000000e101c7211 */ /* 0x0c2fe400078208ff */
[C---:B--2---:R-:W-:Y:S02]  /*12100*/  LEA R26, P2, R17.reuse, R14, 0x1 ;  /* 0x0000000e111a7211 */ /* 0x044fe400078408ff */
[-C--:B------:R-:W-:Y:S02]  /*12110*/  LEA.HI.X.SX32 R29, R16, R0.reuse, 0x1, P1 ;  /* 0x00000000101d7211 */ /* 0x080fe400008f0eff */
[----:B------:R-:W-:Y:S02]  /*12120*/  LEA.HI.X.SX32 R27, R17, R0, 0x1, P2 ;  /* 0x00000000111b7211 */ /* 0x000fe400010f0eff */
[C---:B------:R-:W-:Y:S01]  /*12130*/  LEA R16, R15.reuse, R20, 0x2 ;  /* 0x000000140f107211 */ /* 0x040fe200078e10ff */
[----:B------:R0:W-:Y:S03]  /*12140*/  STL.64 [R1+0x7e0], R28 ;  /* 0x0007e01c01007387 */ /* 0x0001e60000100a00 */
[----:B------:R-:W-:Y:S01]  /*12150*/  LEA R17, R15, R16, 0x2 ;  /* 0x000000100f117211 */ /* 0x000fe200078e10ff */
[----:B------:R1:W-:Y:S04]  /*12160*/  STL.64 [R1+0x7d8], R26 ;  /* 0x0007d81a01007387 */ /* 0x0003e80000100a00 */
[----:B------:R2:W-:Y:S01]  /*12170*/  STL.64 [R1+0x7d0], R24 ;  /* 0x0007d01801007387 */ /* 0x0005e20000100a00 */
[----:B0-----:R-:W-:-:S02]  /*12180*/  LEA R28, P1, R2, R14, 0x1 ;  /* 0x0000000e021c7211 */ /* 0x001fc400078208ff */
[----:B-1----:R-:W-:Y:S02]  /*12190*/  LEA R26, P2, R19, R14, 0x1 ;  /* 0x0000000e131a7211 */ /* 0x002fe400078408ff */
[----:B------:R-:W-:Y:S02]  /*121a0*/  LEA.HI.X.SX32 R29, R2, R0, 0x1, P1 ;  /* 0x00000000021d7211 */ /* 0x000fe400008f0eff */
[----:B--2---:R-:W-:Y:S02]  /*121b0*/  LEA R24, P3, R21, R14, 0x1 ;  /* 0x0000000e15187211 */ /* 0x004fe400078608ff */
[-C--:B------:R-:W-:Y:S01]  /*121c0*/  LEA.HI.X.SX32 R27, R19, R0.reuse, 0x1, P2 ;  /* 0x00000000131b7211 */ /* 0x080fe200010f0eff */
[----:B------:R0:W-:Y:S01]  /*121d0*/  STL.64 [R1+0x7c8], R28 ;  /* 0x0007c81c01007387 */ /* 0x0001e20000100a00 */
[----:B------:R-:W-:Y:S02]  /*121e0*/  LEA.HI.X.SX32 R25, R21, R0, 0x1, P3 ;  /* 0x0000000015197211 */ /* 0x000fe400018f0eff */
[----:B------:R-:W-:Y:S01]  /*121f0*/  LEA R19, R15, R17, 0x2 ;  /* 0x000000110f137211 */ /* 0x000fe200078e10ff */
[----:B------:R1:W-:Y:S01]  /*12200*/  STL.64 [R1+0x7c0], R26 ;  /* 0x0007c01a01007387 */ /* 0x0003e20000100a00 */
[----:B------:R-:W-:-:S02]  /*12210*/  LEA R22, P3, R20, R14, 0x1 ;  /* 0x0000000e14167211 */ /* 0x000fc400078608ff */
[----:B------:R-:W-:Y:S01]  /*12220*/  LEA R2, R15, R19, 0x2 ;  /* 0x000000130f027211 */ /* 0x000fe200078e10ff */
[----:B------:R2:W-:Y:S01]  /*12230*/  STL.64 [R1+0x7b8], R24 ;  /* 0x0007b81801007387 */ /* 0x0005e20000100a00 */
[----:B------:R-:W-:Y:S02]  /*12240*/  LEA.HI.X.SX32 R23, R20, R0, 0x1, P3 ;  /* 0x0000000014177211 */ /* 0x000fe400018f0eff */
[----:B0-----:R-:W-:Y:S02]  /*12250*/  CS2R R28, SRZ ;  /* 0x00000000001c7805 */ /* 0x001fe4000001ff00 */
[CC--:B-1----:R-:W-:Y:S02]  /*12260*/  LEA R26, P1, R10.reuse, R14.reuse, 0x1 ;  /* 0x0000000e0a1a7211 */ /* 0x0c2fe400078208ff */
[----:B--2---:R-:W-:Y:S02]  /*12270*/  LEA R24, P2, R11, R14, 0x1 ;  /* 0x0000000e0b187211 */ /* 0x004fe400078408ff */
[----:B------:R-:W-:-:S02]  /*12280*/  LEA.HI.X.SX32 R27, R10, R0, 0x1, P1 ;  /* 0x000000000a1b7211 */ /* 0x000fc400008f0eff */
[----:B------:R-:W-:Y:S02]  /*12290*/  LEA.HI.X.SX32 R25, R11, R0, 0x1, P2 ;  /* 0x000000000b197211 */ /* 0x000fe400010f0eff */
[C---:B------:R-:W-:Y:S01]  /*122a0*/  LEA R10, R15.reuse, R2, 0x2 ;  /* 0x000000020f0a7211 */ /* 0x040fe200078e10ff */
[----:B------:R0:W-:Y:S03]  /*122b0*/  STL.64 [R1+0x7b0], R26 ;  /* 0x0007b01a01007387 */ /* 0x0001e60000100a00 */
[C---:B------:R-:W-:Y:S01]  /*122c0*/  LEA R11, R15.reuse, R10, 0x2 ;  /* 0x0000000a0f0b7211 */ /* 0x040fe200078e10ff */
[----:B------:R1:W-:Y:S04]  /*122d0*/  STL.64 [R1+0x7a8], R24 ;  /* 0x0007a81801007387 */ /* 0x0003e80000100a00 */
[----:B------:R2:W-:Y:S01]  /*122e0*/  STL.64 [R1+0x7a0], R22 ;  /* 0x0007a01601007387 */ /* 0x0005e20000100a00 */
[----:B------:R-:W-:Y:S01]  /*122f0*/  IMAD R15, R15, 0x4, R11 ;  /* 0x000000040f0f7824 */ /* 0x000fe200078e020b */
[----:B0-----:R-:W-:-:S02]  /*12300*/  LEA R26, P1, R16, R14, 0x1 ;  /* 0x0000000e101a7211 */ /* 0x001fc400078208ff */
[----:B-1----:R-:W-:Y:S02]  /*12310*/  LEA R24, P2, R17, R14, 0x1 ;  /* 0x0000000e11187211 */ /* 0x002fe400078408ff */
[----:B------:R-:W-:Y:S02]  /*12320*/  LEA.HI.X.SX32 R27, R16, R0, 0x1, P1 ;  /* 0x00000000101b7211 */ /* 0x000fe400008f0eff */
[----:B--2---:R-:W-:Y:S02]  /*12330*/  LEA R22, P3, R19, R14, 0x1 ;  /* 0x0000000e13167211 */ /* 0x004fe400078608ff */
[-C--:B------:R-:W-:Y:S01]  /*12340*/  LEA.HI.X.SX32 R25, R17, R0.reuse, 0x1, P2 ;  /* 0x0000000011197211 */ /* 0x080fe200010f0eff */
[----:B------:R0:W-:Y:S01]  /*12350*/  STL.64 [R1+0x798], R26 ;  /* 0x0007981a01007387 */ /* 0x0001e20000100a00 */
[----:B------:R-:W-:Y:S02]  /*12360*/  LEA.HI.X.SX32 R23, R19, R0, 0x1, P3 ;  /* 0x0000000013177211 */ /* 0x000fe400018f0eff */
[-C--:B------:R-:W-:Y:S01]  /*12370*/  LEA R20, P3, R11, R14.reuse, 0x1 ;  /* 0x0000000e0b147211 */ /* 0x080fe200078608ff */
[----:B------:R1:W-:Y:S01]  /*12380*/  STL.64 [R1+0x790], R24 ;  /* 0x0007901801007387 */ /* 0x0003e20000100a00 */
[----:B------:R-:W-:-:S02]  /*12390*/  LEA R16, P4, R15, R14, 0x1 ;  /* 0x0000000e0f107211 */ /* 0x000fc400078808ff */
[-C--:B------:R-:W-:Y:S01]  /*123a0*/  LEA.HI.X.SX32 R21, R11, R0.reuse, 0x1, P3 ;  /* 0x000000000b157211 */ /* 0x080fe200018f0eff */
[----:B------:R2:W-:Y:S01]  /*123b0*/  STL.64 [R1+0x788], R22 ;  /* 0x0007881601007387 */ /* 0x0005e20000100a00 */
[----:B------:R-:W-:Y:S02]  /*123c0*/  LEA.HI.X.SX32 R17, R15, R0, 0x1, P4 ;  /* 0x000000000f117211 */ /* 0x000fe400020f0eff */
[----:B------:R-:W-:Y:S02]  /*123d0*/  MOV R11, 0x3f800000 ;  /* 0x3f800000000b7802 */ /* 0x000fe40000000f00 */
[----:B0-----:R-:W-:Y:S02]  /*123e0*/  CS2R R26, SRZ ;  /* 0x00000000001a7805 */ /* 0x001fe4000001ff00 */
[----:B------:R-:W-:Y:S02]  /*123f0*/  MOV R15, UR9 ;  /* 0x00000009000f7c02 */ /* 0x000fe40008000f00 */
[----:B------:R-:W-:-:S02]  /*12400*/  LOP3.LUT R19, R105, 0x70, RZ, 0x3c, !PT ;  /* 0x0000007069137812 */ /* 0x000fc400078e3cff */
[-C--:B-1----:R-:W-:Y:S02]  /*12410*/  LEA R24, P1, R2, R14.reuse, 0x1 ;  /* 0x0000000e02187211 */ /* 0x082fe400078208ff */
[----:B------:R-:W-:Y:S02]  /*12420*/  IADD3 R19, R220, R19, RZ ;  /* 0x00000013dc137210 */ /* 0x000fe40007ffe0ff */
[----:B--2---:R-:W-:Y:S02]  /*12430*/  LEA R22, P2, R10, R14, 0x1 ;  /* 0x0000000e0a167211 */ /* 0x004fe400078408ff */
[-C--:B------:R-:W-:Y:S02]  /*12440*/  LEA.HI.X.SX32 R25, R2, R0.reuse, 0x1, P1 ;  /* 0x0000000002197211 */ /* 0x080fe400008f0eff */
[----:B------:R-:W-:Y:S01]  /*12450*/  LEA.HI.X.SX32 R23, R10, R0, 0x1, P2 ;  /* 0x000000000a177211 */ /* 0x000fe200010f0eff */
[----:B------:R-:W-:Y:S01]  /*12460*/  IMAD.MOV.U32 R10, RZ, RZ, 0x3f800000 ;  /* 0x3f800000ff0a7424 */ /* 0x000fe200078e00ff */
[----:B------:R-:W-:Y:S01]  /*12470*/  MOV R2, 0xff800000 ;  /* 0xff80000000027802 */ /* 0x000fe20000000f00 */
[----:B------:R0:W-:Y:S01]  /*12480*/  STL.64 [R1+0x780], R24 ;  /* 0x0007801801007387 */ /* 0x0001e20000100a00 */
[----:B------:R-:W-:-:S02]  /*12490*/  MOV R0, 0x3f800000 ;  /* 0x3f80000000007802 */ /* 0x000fc40000000f00 */
[----:B------:R-:W-:Y:S01]  /*124a0*/  MOV R14, 0x3f800000 ;  /* 0x3f800000000e7802 */ /* 0x000fe20000000f00 */
[----:B------:R1:W-:Y:S04]  /*124b0*/  STL.64 [R1+0x778], R22 ;  /* 0x0007781601007387 */ /* 0x0003e80000100a00 */
[----:B------:R2:W-:Y:S04]  /*124c0*/  STL.64 [R1+0x770], R20 ;  /* 0x0007701401007387 */ /* 0x0005e80000100a00 */
[----:B------:R-:W-:Y:S01]  /*124d0*/  STL.64 [R1+0x768], R16 ;  /* 0x0007681001007387 */ /* 0x000fe20000100a00 */
[----:B0-----:R-:W-:-:S03]  /*124e0*/  CS2R R24, SRZ ;  /* 0x0000000000187805 */ /* 0x001fc6000001ff00 */
[----:B------:R0:W-:Y:S01]  /*124f0*/  STL [R1+0x714], R2 ;  /* 0x0007140201007387 */ /* 0x0001e20000100800 */
[C---:B-1----:R-:W-:Y:S02]  /*12500*/  LOP3.LUT R23, R105.reuse, 0x30, RZ, 0x3c, !PT ;  /* 0x0000003069177812 */ /* 0x042fe400078e3cff */
[C---:B------:R-:W-:Y:S01]  /*12510*/  LOP3.LUT R22, R105.reuse, 0x40, RZ, 0x3c, !PT ;  /* 0x0000004069167812 */ /* 0x040fe200078e3cff */
[----:B------:R-:W-:Y:S01]  /*12520*/  STL [R1+0x694], RZ ;  /* 0x000694ff01007387 */ /* 0x000fe20000100800 */
[C---:B--2---:R-:W-:Y:S02]  /*12530*/  LOP3.LUT R20, R105.reuse, 0x60, RZ, 0x3c, !PT ;  /* 0x0000006069147812 */ /* 0x044fe400078e3cff */
[----:B------:R-:W-:Y:S01]  /*12540*/  LOP3.LUT R21, R105, 0x50, RZ, 0x3c, !PT ;  /* 0x0000005069157812 */ /* 0x000fe200078e3cff */
[----:B------:R1:W-:Y:S01]  /*12550*/  STL [R1+0x75c], R0 ;  /* 0x00075c0001007387 */ /* 0x0003e20000100800 */
[C---:B------:R-:W-:Y:S01]  /*12560*/  IADD3 R23, R220.reuse, R23, RZ ;  /* 0x00000017dc177210 */ /* 0x040fe20007ffe0ff */
[C---:B------:R-:W-:Y:S01]  /*12570*/  IMAD.IADD R20, R220.reuse, 0x1, R20 ;  /* 0x00000001dc147824 */ /* 0x040fe200078e0214 */
[----:B0-----:R-:W-:Y:S01]  /*12580*/  MOV R2, RZ ;  /* 0x000000ff00027202 */ /* 0x001fe20000000f00 */
[----:B------:R-:W-:Y:S01]  /*12590*/  STL [R1+0x6b4], RZ ;  /* 0x0006b4ff01007387 */ /* 0x000fe20000100800 */
[----:B------:R-:W-:-:S02]  /*125a0*/  IADD3 R22, R220, R22, RZ ;  /* 0x00000016dc167210 */ /* 0x000fc40007ffe0ff */
[----:B------:R-:W-:Y:S02]  /*125b0*/  CS2R R104, SRZ ;  /* 0x0000000000687805 */ /* 0x000fe4000001ff00 */
[----:B------:R-:W-:Y:S01]  /*125c0*/  IADD3 R21, R220, R21, RZ ;  /* 0x00000015dc157210 */ /* 0x000fe20007ffe0ff */
[----:B------:R0:W-:Y:S01]  /*125d0*/  STL [R1+0x760], R14 ;  /* 0x0007600e01007387 */ /* 0x0001e20000100800 */
[----:B-1----:R-:W-:-:S03]  /*125e0*/  MOV R0, RZ ;  /* 0x000000ff00007202 */ /* 0x002fc60000000f00 */
[----:B------:R1:W-:Y:S04]  /*125f0*/  STL [R1+0x764], R11 ;  /* 0x0007640b01007387 */ /* 0x0003e80000100800 */
[----:B------:R2:W-:Y:S01]  /*12600*/  STL [R1+0x758], R10 ;  /* 0x0007580a01007387 */ /* 0x0005e20000100800 */
[----:B0-----:R-:W-:Y:S02]  /*12610*/  MOV R14, 0xff800000 ;  /* 0xff800000000e7802 */ /* 0x001fe40000000f00 */
[----:B-1----:R-:W-:-:S03]  /*12620*/  MOV R11, 0xff800000 ;  /* 0xff800000000b7802 */ /* 0x002fc60000000f00 */
[----:B------:R0:W-:Y:S01]  /*12630*/  STL [R1+0x718], R14 ;  /* 0x0007180e01007387 */ /* 0x0001e20000100800 */
[----:B--2---:R-:W-:-:S03]  /*12640*/  MOV R10, 0xff800000 ;  /* 0xff800000000a7802 */ /* 0x004fc60000000f00 */
[----:B------:R1:W-:Y:S04]  /*12650*/  STL [R1+0x724], R11 ;  /* 0x0007240b01007387 */ /* 0x0003e80000100800 */
[----:B------:R-:W-:Y:S01]  /*12660*/  STL [R1+0x400], RZ ;  /* 0x000400ff01007387 */ /* 0x000fe20000100800 */
[----:B0-----:R-:W-:Y:S01]  /*12670*/  MOV R14, UR8 ;  /* 0x00000008000e7c02 */ /* 0x001fe20008000f00 */
[----:B------:R-:W-:Y:S02]  /*12680*/  UIADD3.64 UR8, UR4, 0x200, URZ ;  /* 0x0000020004087897 */ /* 0x000fe4000fffe03f */
[----:B------:R0:W-:Y:S01]  /*12690*/  STL [R1+0x728], R10 ;  /* 0x0007280a01007387 */ /* 0x0001e20000100800 */
[----:B-1----:R-:W-:-:S03]  /*126a0*/  SEL R11, RZ, 0x90, !P0 ;  /* 0x00000090ff0b7807 */ /* 0x002fc60004000000 */
[----:B------:R-:W-:Y:S01]  /*126b0*/  STL [R1+0x404], RZ ;  /* 0x000404ff01007387 */ /* 0x000fe20000100800 */
[----:B------:R-:W-:-:S03]  /*126c0*/  LOP3.LUT R11, R11, 0x7e, R216, 0x78, !PT ;  /* 0x0000007e0b0b7812 */ /* 0x000fc600078e78d8 */
[----:B------:R-:W-:Y:S01]  /*126d0*/  STL [R1+0x408], RZ ;  /* 0x000408ff01007387 */ /* 0x000fe20000100800 */
[----:B0-----:R-:W-:-:S03]  /*126e0*/  LOP3.LUT R10, R11, 0x20, RZ, 0x3c, !PT ;  /* 0x000000200b0a7812 */ /* 0x001fc600078e3cff */
[----:B------:R-:W-:Y:S01]  /*126f0*/  STL [R1+0x40c], RZ ;  /* 0x00040cff01007387 */ /* 0x000fe20000100800 */
[C---:B------:R-:W-:Y:S02]  /*12700*/  IADD3 R11, R220.reuse, R11, RZ ;  /* 0x0000000bdc0b7210 */ /* 0x040fe40007ffe0ff */
[----:B------:R-:W-:Y:S01]  /*12710*/  IADD3 R10, R220, R10, RZ ;  /* 0x0000000adc0a7210 */ /* 0x000fe20007ffe0ff */
[----:B------:R-:W-:Y:S04]  /*12720*/  STL [R1+0x410], RZ ;  /* 0x000410ff01007387 */ /* 0x000fe80000100800 */
        /* <DEDUP_REMOVED lines=251> */
[----:B------:R-:W-:Y:S04]  /*136e0*/  STL [R1], RZ ;  /* 0x000000ff01007387 */ /* 0x000fe80000100800 */
        /* <DEDUP_REMOVED lines=127> */
[----:B------:R0:W-:Y:S02]  /*13ee0*/  STL.64 [R1+0xd08], R14 ;  /* 0x000d080e01007387 */ /* 0x0001e40000100a00 */
[----:B0-----:R-:W-:Y:S01]  /*13ef0*/  MOV R14, UR12 ;  /* 0x0000000c000e7c02 */ /* 0x001fe20008000f00 */
[----:B------:R-:W-:Y:S01]  /*13f00*/  IMAD.U32 R15, RZ, RZ, UR13 ;  /* 0x0000000dff0f7e24 */ /* 0x000fe2000f8e00ff */
[----:B------:R-:W-:-:S04]  /*13f10*/  UIADD3.64 UR12, UR4, 0x280, URZ ;  /* 0x00000280040c7897 */ /* 0x000fc8000fffe03f */
[----:B------:R0:W-:Y:S02]  /*13f20*/  STL.64 [R1+0xd00], R14 ;  /* 0x000d000e01007387 */ /* 0x0001e40000100a00 */
[----:B0-----:R-:W-:Y:S02]  /*13f30*/  MOV R14, UR8 ;  /* 0x00000008000e7c02 */ /* 0x001fe40008000f00 */
[----:B------:R-:W-:Y:S01]  /*13f40*/  MOV R15, UR9 ;  /* 0x00000009000f7c02 */ /* 0x000fe20008000f00 */
[----:B------:R-:W-:-:S04]  /*13f50*/  UIADD3.64 UR8, UR4, 0x300, URZ ;  /* 0x0000030004087897 */ /* 0x000fc8000fffe03f */
[----:B------:R0:W-:Y:S02]  /*13f60*/  STL.64 [R1+0xcf8], R14 ;  /* 0x000cf80e01007387 */ /* 0x0001e40000100a00 */
[----:B0-----:R-:W-:Y:S02]  /*13f70*/  MOV R14, UR12 ;  /* 0x0000000c000e7c02 */ /* 0x001fe40008000f00 */
[----:B------:R-:W-:Y:S01]  /*13f80*/  MOV R15, UR13 ;  /* 0x0000000d000f7c02 */ /* 0x000fe20008000f00 */
[----:B------:R-:W-:-:S04]  /*13f90*/  UIADD3.64 UR12, UR4, 0x380, URZ ;  /* 0x00000380040c7897 */ /* 0x000fc8000fffe03f */
[----:B------:R0:W-:Y:S02]  /*13fa0*/  STL.64 [R1+0xcf0], R14 ;  /* 0x000cf00e01007387 */ /* 0x0001e40000100a00 */
[----:B0-----:R-:W-:Y:S01]  /*13fb0*/  IMAD.U32 R14, RZ, RZ, UR8 ;  /* 0x00000008ff0e7e24 */ /* 0x001fe2000f8e00ff */
[----:B------:R-:W-:Y:S01]  /*13fc0*/  MOV R15, UR9 ;  /* 0x00000009000f7c02 */ /* 0x000fe20008000f00 */
[----:B------:R-:W-:-:S04]  /*13fd0*/  UIADD3.64 UR8, UR4, 0x400, URZ ;  /* 0x0000040004087897 */ /* 0x000fc8000fffe03f */
[----:B------:R0:W-:Y:S02]  /*13fe0*/  STL.64 [R1+0xce8], R14 ;  /* 0x000ce80e01007387 */ /* 0x0001e40000100a00 */
[----:B0-----:R-:W-:Y:S02]  /*13ff0*/  MOV R14, UR12 ;  /* 0x0000000c000e7c02 */ /* 0x001fe40008000f00 */
[----:B------:R-:W-:Y:S01]  /*14000*/  MOV R15, UR13 ;  /* 0x0000000d000f7c02 */ /* 0x000fe20008000f00 */
[----:B------:R-:W-:-:S04]  /*14010*/  UIADD3.64 UR12, UR4, 0x480, URZ ;  /* 0x00000480040c7897 */ /* 0x000fc8000fffe03f */
        /* <DEDUP_REMOVED lines=29> */
[----:B0-----:R-:W-:Y:S01]  /*141f0*/  MOV R14, UR12 ;  /* 0x0000000c000e7c02 */ /* 0x001fe20008000f00 */
[----:B------:R-:W-:Y:S01]  /*14200*/  UMOV UR12, UR50 ;  /* 0x00000032000c7c82 */ /* 0x000fe20008000000 */
[----:B------:R-:W-:Y:S01]  /*14210*/  MOV R15, UR13 ;  /* 0x0000000d000f7c02 */ /* 0x000fe20008000f00 */
[----:B------:R-:W-:Y:S01]  /*14220*/  UMOV UR13, 0x80000020 ;  /* 0x80000020000d7882 */ /* 0x000fe20000000000 */
[----:B------:R-:W-:Y:S02]  /*14230*/  MOV R16, UR12 ;  /* 0x0000000c00107c02 */ /* 0x000fe40008000f00 */
[----:B------:R-:W-:Y:S01]  /*14240*/  MOV R17, UR13 ;  /* 0x0000000d00117c02 */ /* 0x000fe20008000f00 */
[----:B------:R0:W-:Y:S01]  /*14250*/  STL.64 [R1+0xca0], R14 ;  /* 0x000ca00e01007387 */ /* 0x0001e20000100a00 */
[----:B------:R-:W-:Y:S01]  /*14260*/  UIADD3.64 UR12, UR4, 0x1200, URZ ;  /* 0x00001200040c7897 */ /* 0x000fe2000fffe03f */
[----:B0-----:R-:W-:Y:S01]  /*14270*/  IMAD.U32 R14, RZ, RZ, UR8 ;  /* 0x00000008ff0e7e24 */ /* 0x001fe2000f8e00ff */
[----:B------:R-:W-:Y:S01]  /*14280*/  MOV R15, UR9 ;  /* 0x00000009000f7c02 */ /* 0x000fe20008000f00 */
[----:B------:R-:W-:-:S04]  /*14290*/  UIADD3.64 UR8, UR4, 0x1100, URZ ;  /* 0x0000110004087897 */ /* 0x000fc8000fffe03f */
[----:B------:R0:W-:Y:S02]  /*142a0*/  STL.64 [R1+0xc98], R14 ;  /* 0x000c980e01007387 */ /* 0x0001e40000100a00 */
[----:B0-----:R-:W-:Y:S02]  /*142b0*/  MOV R14, UR14 ;  /* 0x0000000e000e7c02 */ /* 0x001fe40008000f00 */
[----:B------:R-:W-:Y:S01]  /*142c0*/  MOV R15, UR15 ;  /* 0x0000000f000f7c02 */ /* 0x000fe20008000f00 */
[----:B------:R-:W-:-:S04]  /*142d0*/  UIADD3.64 UR14, UR4, 0x1180, URZ ;  /* 0x00001180040e7897 */ /* 0x000fc8000fffe03f */
[----:B------:R0:W-:Y:S04]  /*142e0*/  STL.64 [R1+0xc90], R14 ;  /* 0x000c900e01007387 */ /* 0x0001e80000100a00 */
[----:B------:R1:W-:Y:S01]  /*142f0*/  STL.64 [R1+0xb80], R16 ;  /* 0x000b801001007387 */ /* 0x0003e20000100a00 */
[----:B0-----:R-:W-:Y:S01]  /*14300*/  MOV R14, UR8 ;  /* 0x00000008000e7c02 */ /* 0x001fe20008000f00 */
[----:B------:R-:W-:Y:S01]  /*14310*/  IMAD.U32 R15, RZ, RZ, UR9 ;  /* 0x00000009ff0f7e24 */ /* 0x000fe2000f8e00ff */
[----:B------:R-:W-:Y:S01]  /*14320*/  UIADD3.64 UR8, UR4, 0x1280, URZ ;  /* 0x0000128004087897 */ /* 0x000fe2000fffe03f */
[----:B-1----:R-:W-:Y:S02]  /*14330*/  MOV R16, UR14 ;  /* 0x0000000e00107c02 */ /* 0x002fe40008000f00 */
[----:B------:R-:W-:Y:S01]  /*14340*/  MOV R17, UR15 ;  /* 0x0000000f00117c02 */ /* 0x000fe20008000f00 */
[----:B------:R0:W-:Y:S01]  /*14350*/  STL.64 [R1+0xc88], R14 ;  /* 0x000c880e01007387 */ /* 0x0001e20000100a00 */
[----:B------:R-:W-:-:S03]  /*14360*/  UIADD3.64 UR14, UR4, 0x800, URZ ;  /* 0x00000800040e7897 */ /* 0x000fc6000fffe03f */
[----:B------:R1:W-:Y:S01]  /*14370*/  STL.64 [R1+0xc80], R16 ;  /* 0x000c801001007387 */ /* 0x0003e20000100a00 */
[----:B0-----:R-:W-:Y:S02]  /*14380*/  MOV R14, UR12 ;  /* 0x0000000c000e7c02 */ /* 0x001fe40008000f00 */
[----:B------:R-:W-:Y:S01]  /*14390*/  MOV R15, UR13 ;  /* 0x0000000d000f7c02 */ /* 0x000fe20008000f00 */
[----:B------:R-:W-:Y:S01]  /*143a0*/  UIADD3.64 UR12, UR4, 0x1300, URZ ;  /* 0x00001300040c7897 */ /* 0x000fe2000fffe03f */
[----:B-1----:R-:W-:Y:S01]  /*143b0*/  IMAD.U32 R16, RZ, RZ, UR18 ;  /* 0x00000012ff107e24 */ /* 0x002fe2000f8e00ff */
[----:B------:R-:W-:Y:S01]  /*143c0*/  MOV R17, UR19 ;  /* 0x0000001300117c02 */ /* 0x000fe20008000f00 */
[----:B------:R-:W-:Y:S01]  /*143d0*/  UIADD3.64 UR18, UR4, 0x900, URZ ;  /* 0x0000090004127897 */ /* 0x000fe2000fffe03f */
[----:B------:R0:W-:Y:S02]  /*143e0*/  STL.64 [R1+0xc78], R14 ;  /* 0x000c780e01007387 */ /* 0x0001e40000100a00 */
[----:B0-----:R-:W-:-:S02]  /*143f0*/  MOV R14, UR48 ;  /* 0x00000030000e7c02 */ /* 0x001fc40008000f00 */
[----:B------:R-:W-:Y:S01]  /*14400*/  MOV R15, UR49 ;  /* 0x00000031000f7c02 */ /* 0x000fe20008000f00 */
[----:B------:R-:W-:-:S04]  /*14410*/  UIADD3.64 UR48, UR48, 0x400, URZ ;  /* 0x0000040030307897 */ /* 0x000fc8000fffe03f */
[----:B------:R0:W-:Y:S04]  /*14420*/  STL.64 [R1+0xb68], R14 ;  /* 0x000b680e01007387 */ /* 0x0001e80000100a00 */
[----:B------:R1:W-:Y:S01]  /*14430*/  STL.64 [R1+0xc70], R16 ;  /* 0x000c701001007387 */ /* 0x0003e20000100a00 */
[----:B0-----:R-:W-:Y:S02]  /*14440*/  MOV R14, UR14 ;  /* 0x0000000e000e7c02 */ /* 0x001fe40008000f00 */
[----:B------:R-:W-:Y:S01]  /*14450*/  MOV R15, UR15 ;  /* 0x0000000f000f7c02 */ /* 0x000fe20008000f00 */
[----:B------:R-:W-:Y:S01]  /*14460*/  UIADD3.64 UR14, UR4, 0x980, URZ ;  /* 0x00000980040e7897 */ /* 0x000fe2000fffe03f */
[----:B-1----:R-:W-:Y:S02]  /*14470*/  MOV R16, UR10 ;  /* 0x0000000a00107c02 */ /* 0x002fe40008000f00 */
[----:B------:R-:W-:Y:S01]  /*14480*/  MOV R17, UR11 ;  /* 0x0000000b00117c02 */ /* 0x000fe20008000f00 */
[----:B------:R0:W-:Y:S01]  /*14490*/  STL.64 [R1+0xc68], R14 ;  /* 0x000c680e01007387 */ /* 0x0001e20000100a00 */
[----:B------:R-:W-:-:S03]  /*144a0*/  UIADD3.64 UR10, UR4, 0xa00, URZ ;  /* 0x00000a00040a7897 */ /* 0x000fc6000fffe03f */
        /* <DEDUP_REMOVED lines=17> */
[----:B0-----:R-:W-:Y:S01]  /*145c0*/  IMAD.U32 R14, RZ, RZ, UR14 ;  /* 0x0000000eff0e7e24 */ /* 0x001fe2000f8e00ff */
[----:B------:R-:W-:Y:S01]  /*145d0*/  MOV R15, UR15 ;  /* 0x0000000f000f7c02 */ /* 0x000fe20008000f00 */
        /* <DEDUP_REMOVED lines=9> */
[----:B-1----:R-:W-:Y:S01]  /*14670*/  MOV R16, UR14 ;  /* 0x0000000e00107c02 */ /* 0x002fe20008000f00 */
[----:B------:R-:W-:Y:S01]  /*14680*/  IMAD.U32 R17, RZ, RZ, UR15 ;  /* 0x0000000fff117e24 */ /* 0x000fe2000f8e00ff */
[----:B------:R-:W-:Y:S01]  /*14690*/  UIADD3.64 UR14, UR4, 0xe00, URZ ;  /* 0x00000e00040e7897 */ /* 0x000fe2000fffe03f */
[----:B------:R0:W-:Y:S04]  /*146a0*/  STL.64 [R1+0xc28], R14 ;  /* 0x000c280e01007387 */ /* 0x0001e80000100a00 */
[----:B------:R1:W-:Y:S01]  /*146b0*/  STL.64 [R1+0xc20], R16 ;  /* 0x000c201001007387 */ /* 0x0003e20000100a00 */
[----:B0-----:R-:W-:-:S02]  /*146c0*/  MOV R14, UR10 ;  /* 0x0000000a000e7c02 */ /* 0x001fc40008000f00 */
        /* <DEDUP_REMOVED lines=69> */
[----:B------:R0:W-:Y:S01]  /*14b20*/  STL.64 [R1+0xb98], R14 ;  /* 0x000b980e01007387 */ /* 0x0001e20000100a00 */
[----:B------:R-:W-:Y:S02]  /*14b30*/  UIADD3.64 UR14, UR6, 0x100, URZ ;  /* 0x00000100060e7897 */ /* 0x000fe4000fffe03f */
[----:B------:R-:W-:Y:S01]  /*14b40*/  UIADD3.64 UR18, UR6, 0x102, URZ ;  /* 0x0000010206127897 */ /* 0x000fe2000fffe03f */
[----:B------:R1:W-:Y:S01]  /*14b50*/  STL.64 [R1+0xb90], R16 ;  /* 0x000b901001007387 */ /* 0x0003e20000100a00 */
[----:B------:R-:W-:-:S02]  /*14b60*/  UIADD3.64 UR14, UR6, 0x1fe, URZ ;  /* 0x000001fe060e7897 */ /* 0x000fc4000fffe03f */
[----:B------:R-:W-:Y:S02]  /*14b70*/  UIADD3.64 UR18, UR6, 0x200, URZ ;  /* 0x0000020006127897 */ /* 0x000fe4000fffe03f */
[----:B------:R-:W-:Y:S02]  /*14b80*/  UIADD3.64 UR14, UR6, 0x204, URZ ;  /* 0x00000204060e7897 */ /* 0x000fe4000fffe03f */
[----:B------:R-:W-:Y:S01]  /*14b90*/  UIADD3.64 UR18, UR6, 0x2fe, URZ ;  /* 0x000002fe06127897 */ /* 0x000fe2000fffe03f */
[----:B0-----:R-:W-:Y:S01]  /*14ba0*/  MOV R14, UR10 ;  /* 0x0000000a000e7c02 */ /* 0x001fe20008000f00 */
[----:B------:R-:W-:Y:S01]  /*14bb0*/  UIADD3.64 UR14, UR6, 0x302, URZ ;  /* 0x00000302060e7897 */ /* 0x000fe2000fffe03f */
[----:B------:R-:W-:Y:S01]  /*14bc0*/  MOV R15, UR11 ;  /* 0x0000000b000f7c02 */ /* 0x000fe20008000f00 */
[----:B------:R-:W-:Y:S01]  /*14bd0*/  UIADD3.64 UR10, UR6, 0xfe, URZ ;  /* 0x000000fe060a7897 */ /* 0x000fe2000fffe03f */
[----:B-1----:R-:W-:Y:S01]  /*14be0*/  MOV R16, UR48 ;  /* 0x0000003000107c02 */ /* 0x002fe20008000f00 */
[----:B------:R-:W-:Y:S01]  /*14bf0*/  UIADD3.64 UR10, UR6, 0x104, URZ ;  /* 0x00000104060a7897 */ /* 0x000fe2000fffe03f */
[----:B------:R-:W-:Y:S01]  /*14c00*/  MOV R17, UR49 ;  /* 0x0000003100117c02 */ /* 0x000fe20008000f00 */
[----:B------:R0:W-:Y:S01]  /*14c10*/  STL.64 [R1+0xb88], R14 ;  /* 0x000b880e01007387 */ /* 0x0001e20000100a00 */
[----:B------:R-:W-:-:S02]  /*14c20*/  UIADD3.64 UR10, UR6, 0x202, URZ ;  /* 0x00000202060a7897 */ /* 0x000fc4000fffe03f */
[----:B------:R-:W-:Y:S02]  /*14c30*/  UIADD3.64 UR10, UR6, 0x300, URZ ;  /* 0x00000300060a7897 */ /* 0x000fe4000fffe03f */
[----:B------:R-:W-:Y:S02]  /*14c40*/  UIADD3.64 UR18, UR6, 0x304, URZ ;  /* 0x0000030406127897 */ /* 0x000fe4000fffe03f */
[----:B------:R-:W-:Y:S02]  /*14c50*/  UIADD3.64 UR10, UR6, 0x3fe, URZ ;  /* 0x000003fe060a7897 */ /* 0x000fe4000fffe03f */
[----:B------:R-:W-:Y:S02]  /*14c60*/  UIADD3.64 UR14, UR6, 0x400, URZ ;  /* 0x00000400060e7897 */ /* 0x000fe4000fffe03f */
[----:B------:R-:W-:Y:S01]  /*14c70*/  UIADD3.64 UR18, UR6, 0x402, URZ ;  /* 0x0000040206127897 */ /* 0x000fe2000fffe03f */
[----:B0-----:R-:W-:Y:S01]  /*14c80*/  MOV R14, UR54 ;  /* 0x00000036000e7c02 */ /* 0x001fe20008000f00 */
[----:B------:R-:W-:Y:S01]  /*14c90*/  IMAD.U32 R15, RZ, RZ, UR55 ;  /* 0x00000037ff0f7e24 */ /* 0x000fe2000f8e00ff */
[----:B------:R-:W-:-:S02]  /*14ca0*/  UIADD3.64 UR10, UR6, 0x404, URZ ;  /* 0x00000404060a7897 */ /* 0x000fc4000fffe03f */
[----:B------:R-:W-:Y:S02]  /*14cb0*/  UIADD3.64 UR14, UR6, 0x4fe, URZ ;  /* 0x000004fe060e7897 */ /* 0x000fe4000fffe03f */
[----:B------:R0:W-:Y:S01]  /*14cc0*/  STL.64 [R1+0xb78], R14 ;  /* 0x000b780e01007387 */ /* 0x0001e20000100a00 */
[----:B------:R-:W-:Y:S02]  /*14cd0*/  UIADD3.64 UR18, UR6, 0x500, URZ ;  /* 0x0000050006127897 */ /* 0x000fe4000fffe03f */
[----:B------:R-:W-:Y:S01]  /*14ce0*/  UIADD3.64 UR10, UR6, 0x502, URZ ;  /* 0x00000502060a7897 */ /* 0x000fe2000fffe03f */
[----:B------:R0:W-:Y:S01]  /*14cf0*/  STL.64 [R1+0xb70], R16 ;  /* 0x000b701001007387 */ /* 0x0001e20000100a00 */
[----:B------:R-:W-:Y:S02]  /*14d00*/  UIADD3.64 UR14, UR6, 0x504, URZ ;  /* 0x00000504060e7897 */ /* 0x000fe4000fffe03f */
[----:B------:R-:W-:-:S12]  /*14d10*/  UIADD3.64 UR18, UR6, 0x5fe, URZ ;  /* 0x000005fe06127897 */ /* 0x000fd8000fffe03f */
.L_x_1:
[----:B0-----:R-:W2:Y:S04]  /*14d20*/  LDL.64 R16, [R1+0xcd0] ;  /* 0x000cd00001107983 */ /* 0x001ea80000100a00 */
[----:B------:R-:W3:Y:S04]  /*14d30*/  LDL.64 R14, [R1+0xcc8] ;  /* 0x000cc800010e7983 */ /* 0x000ee80000100a00 */
[----:B------:R-:W4:Y:S04]  /*14d40*/  LDL.64 R156, [R1+0xce8] ;  /* 0x000ce800019c7983 */ /* 0x000f280000100a00 */
[----:B------:R-:W4:Y:S04]  /*14d50*/  LDL.64 R154, [R1+0xce0] ;  /* 0x000ce000019a7983 */ /* 0x000f280000100a00 */
[----:B------:R-:W4:Y:S04]  /*14d60*/  LDL.64 R152, [R1+0xcd8] ;  /* 0x000cd80001987983 */ /* 0x000f280000100a00 */
[----:B------:R-:W-:Y:S04]  /*14d70*/  STL.64 [R1+0xf98], R150 ;  /* 0x000f989601007387 */ /* 0x000fe80000100a00 */
        /* <DEDUP_REMOVED lines=46> */
[----:B------:R0:W-:Y:S04]  /*15060*/  STL.64 [R1+0xe20], R56 ;  /* 0x000e203801007387 */ /* 0x0001e80000100a00 */
[----:B------:R1:W-:Y:S04]  /*15070*/  STL.64 [R1+0xe18], R54 ;  /* 0x000e183601007387 */ /* 0x0003e80000100a00 */
[----:B------:R1:W-:Y:S04]  /*15080*/  STL.64 [R1+0xe10], R52 ;  /* 0x000e103401007387 */ /* 0x0003e80000100a00 */
        /* <DEDUP_REMOVED lines=11> */
[----:B------:R1:W-:Y:S01]  /*15140*/  STL.64 [R1+0xdb0], R28 ;  /* 0x000db01c01007387 */ /* 0x0003e20000100a00 */
[----:B0-----:R-:W-:-:S03]  /*15150*/  MOV R56, UR21 ;  /* 0x0000001500387c02 */ /* 0x001fc60008000f00 */
[----:B------:R0:W-:Y:S01]  /*15160*/  STL.64 [R1+0xda8], R26 ;  /* 0x000da81a01007387 */ /* 0x0001e20000100a00 */
[----:B-1----:R-:W-:-:S03]  /*15170*/  MOV R55, UR20 ;  /* 0x0000001400377c02 */ /* 0x002fc60008000f00 */
[----:B------:R1:W-:Y:S01]  /*15180*/  STL.64 [R1+0xda0], R24 ;  /* 0x000da01801007387 */ /* 0x0003e20000100a00 */
[----:B------:R-:W-:-:S03]  /*15190*/  MOV R52, UR25 ;  /* 0x0000001900347c02 */ /* 0x000fc60008000f00 */
[----:B------:R-:W4:Y:S01]  /*151a0*/  LDL.64 R32, [R1+0xcc0] ;  /* 0x000cc00001207983 */ /* 0x000f220000100a00 */
[----:B------:R-:W-:-:S03]  /*151b0*/  MOV R51, UR24 ;  /* 0x0000001800337c02 */ /* 0x000fc60008000f00 */
[----:B------:R-:W4:Y:S04]  /*151c0*/  LDL.64 R30, [R1+0xcf0] ;  /* 0x000cf000011e7983 */ /* 0x000f280000100a00 */
[----:B------:R-:W4:Y:S04]  /*151d0*/  LDL.64 R28, [R1+0xcf8] ;  /* 0x000cf800011c7983 */ /* 0x000f280000100a00 */
[----:B0-----:R-:W4:Y:S04]  /*151e0*/  LDL.64 R26, [R1+0xd00] ;  /* 0x000d0000011a7983 */ /* 0x001f280000100a00 */
[----:B-1----:R-:W4:Y:S01]  /*151f0*/  LDL.64 R24, [R1+0xcb0] ;  /* 0x000cb00001187983 */ /* 0x002f220000100a00 */
[----:B--2---:R-:W-:-:S02]  /*15200*/  R2UR UR20, R16 ;  /* 0x00000000101472ca */ /* 0x004fc400000e0000 */
[----:B------:R-:W-:Y:S02]  /*15210*/  R2UR UR21, R17 ;  /* 0x00000000111572ca */ /* 0x000fe400000e0000 */
[----:B------:R-:W2:Y:S01]  /*15220*/  LDL.64 R16, [R1+0xcb8] ;  /* 0x000cb80001107983 */ /* 0x000ea20000100a00 */
[----:B---3--:R-:W-:Y:S02]  /*15230*/  R2UR UR24, R14 ;  /* 0x000000000e1872ca */ /* 0x008fe400000e0000 */
[----:B------:R-:W-:Y:S02]  /*15240*/  R2UR UR25, R15 ;  /* 0x000000000f1972ca */ /* 0x000fe400000e0000 */
[----:B------:R-:W3:Y:S01]  /*15250*/  LDL.64 R14, [R1+0xd08] ;  /* 0x000d0800010e7983 */ /* 0x000ee20000100a00 */
[----:B------:R-:W-:Y:S02]  /*15260*/  MOV R48, UR29 ;  /* 0x0000001d00307c02 */ /* 0x000fe40008000f00 */
[----:B------:R-:W-:-:S02]  /*15270*/  MOV R43, UR32 ;  /* 0x00000020002b7c02 */ /* 0x000fc40008000f00 */
[----:B------:R-:W-:Y:S02]  /*15280*/  MOV R39, UR36 ;  /* 0x0000002400277c02 */ /* 0x000fe40008000f00 */
[----:B------:R-:W-:Y:S02]  /*15290*/  MOV R34, UR41 ;  /* 0x0000002900227c02 */ /* 0x000fe40008000f00 */
[----:B------:R-:W-:Y:S02]  /*152a0*/  MOV R64, UR13 ;  /* 0x0000000d00407c02 */ /* 0x000fe40008000f00 */
[----:B------:R-:W-:Y:S02]  /*152b0*/  MOV R63, UR12 ;  /* 0x0000000c003f7c02 */ /* 0x000fe40008000f00 */
[----:B----4-:R-:W-:Y:S02]  /*152c0*/  R2UR UR12, R154 ;  /* 0x000000009a0c72ca */ /* 0x010fe400000e0000 */
[----:B------:R-:W-:Y:S01]  /*152d0*/  R2UR UR13, R155 ;  /* 0x000000009b0d72ca */ /* 0x000fe200000e0000 */
[----:B-----5:R-:W-:Y:S01]  /*152e0*/  IMAD.WIDE R154, R3, 0x2, R12 ;  /* 0x00000002039a7825 */ /* 0x020fe200078e020c */
[----:B------:R-:W-:-:S02]  /*152f0*/  MOV R60, UR17 ;  /* 0x00000011003c7c02 */ /* 0x000fc40008000f00 */
[----:B------:R-:W-:Y:S02]  /*15300*/  MOV R59, UR16 ;  /* 0x00000010003b7c02 */ /* 0x000fe40008000f00 */
[----:B------:R-:W-:Y:S02]  /*15310*/  R2UR UR16, R152 ;  /* 0x00000000981072ca */ /* 0x000fe400000e0000 */
[----:B------:R-:W-:Y:S01]  /*15320*/  R2UR UR17, R153 ;  /* 0x00000000991172ca */ /* 0x000fe200000e0000 */
[C---:B------:R-:W-:Y:S01]  /*15330*/  IMAD.WIDE R152, R3.reuse, 0x2, R4 ;  /* 0x0000000203987825 */ /* 0x040fe200078e0204 */
[----:B------:R-:W-:-:S03]  /*15340*/  SHF.L.U32 R158, R3, 0x1, RZ ;  /* 0x00000001039e7819 */ /* 0x000fc600000006ff */
[----:B------:R-:W-:Y:S01]  /*15350*/  IMAD R162, R3, 0x1a, RZ ;  /* 0x0000001a03a27824 */ /* 0x000fe200078e02ff */
[----:B------:R-:W-:Y:S01]  /*15360*/  MOV R150, UR9 ;  /* 0x0000000900967c02 */ /* 0x000fe20008000f00 */
[----:B------:R-:W-:Y:S01]  /*15370*/  IMAD.WIDE R154, R2, 0x2, R154 ;  /* 0x00000002029a7825 */ /* 0x000fe200078e029a */
[----:B------:R-:W-:Y:S02]  /*15380*/  MOV R151, UR8 ;  /* 0x0000000800977c02 */ /* 0x000fe40008000f00 */
[----:B------:R-:W-:Y:S01]  /*15390*/  R2UR UR8, R156 ;  /* 0x000000009c0872ca */ /* 0x000fe200000e0000 */
[----:B------:R-:W-:Y:S01]  /*153a0*/  IMAD.WIDE R152, R2, 0x2, R152 ;  /* 0x0000000202987825 */ /* 0x000fe200078e0298 */
[----:B------:R-:W-:Y:S01]  /*153b0*/  R2UR UR9, R157 ;  /* 0x000000009d0972ca */ /* 0x000fe200000e0000 */
[----:B------:R0:W4:Y:S02]  /*153c0*/  LDG.E.U16 R92, desc[UR60][R154.64] ;  /* 0x0000003c9a5c7981 */ /* 0x000124000c1e1500 */
[----:B------:R-:W-:-:S02]  /*153d0*/  IMAD.WIDE R156, R162, 0x2, R6 ;  /* 0x00000002a29c7825 */ /* 0x000fc400078e0206 */
[----:B------:R1:W4:Y:S02]  /*153e0*/  LDG.E.U16 R95, desc[UR60][R152.64] ;  /* 0x0000003c985f7981 */ /* 0x000324000c1e1500 */
[----:B0-----:R-:W-:-:S04]  /*153f0*/  IMAD.WIDE R154, R158, 0x2, R8 ;  /* 0x000000029e9a7825 */ /* 0x001fc800078e0208 */
[----:B-1----:R-:W-:-:S04]  /*15400*/  IMAD.WIDE R152, R2, 0x2, R156 ;  /* 0x0000000202987825 */ /* 0x002fc800078e029c */
[C---:B------:R-:W-:Y:S01]  /*15410*/  IMAD R161, R3.reuse, 0x3, RZ ;  /* 0x0000000303a17824 */ /* 0x040fe200078e02ff */
[----:B------:R-:W4:Y:S01]  /*15420*/  LDG.E.U16 R87, desc[UR60][R152.64] ;  /* 0x0000003c98577981 */ /* 0x000f22000c1e1500 */
[----:B------:R-:W-:Y:S02]  /*15430*/  SHF.L.U32 R160, R3, 0x2, RZ ;  /* 0x0000000203a07819 */ /* 0x000fe400000006ff */
[----:B------:R-:W-:Y:S02]  /*15440*/  R2UR UR29, R33 ;  /* 0x00000000211d72ca */ /* 0x000fe400000e0000 */
[----:B------:R-:W-:Y:S02]  /*15450*/  MOV R33, UR40 ;  /* 0x0000002800217c02 */ /* 0x000fe40008000f00 */
[----:B------:R-:W-:Y:S02]  /*15460*/  R2UR UR32, R30 ;  /* 0x000000001e2072ca */ /* 0x000fe400000e0000 */
[----:B------:R-:W-:-:S02]  /*15470*/  MOV R30, UR45 ;  /* 0x0000002d001e7c02 */ /* 0x000fc40008000f00 */
[----:B------:R-:W-:Y:S02]  /*15480*/  R2UR UR36, R28 ;  /* 0x000000001c2472ca */ /* 0x000fe400000e0000 */
[----:B------:R-:W-:Y:S02]  /*15490*/  MOV R28, UR53 ;  /* 0x00000035001c7c02 */ /* 0x000fe40008000f00 */
[----:B------:R-:W-:Y:S02]  /*154a0*/  R2UR UR41, R27 ;  /* 0x000000001b2972ca */ /* 0x000fe400000e0000 */
[----:B------:R-:W-:Y:S02]  /*154b0*/  R2UR UR40, R26 ;  /* 0x000000001a2872ca */ /* 0x000fe400000e0000 */
[----:B------:R-:W-:Y:S02]  /*154c0*/  R2UR UR45, R25 ;  /* 0x00000000192d72ca */ /* 0x000fe400000e0000 */
[----:B------:R-:W-:-:S02]  /*154d0*/  MOV R27, UR52 ;  /* 0x00000034001b7c02 */ /* 0x000fc40008000f00 */
[----:B------:R-:W-:Y:S02]  /*154e0*/  MOV R26, UR57 ;  /* 0x00000039001a7c02 */ /* 0x000fe40008000f00 */
[----:B------:R-:W-:Y:S02]  /*154f0*/  MOV R25, UR56 ;  /* 0x0000003800197c02 */ /* 0x000fe40008000f00 */
[----:B--2---:R-:W-:Y:S02]  /*15500*/  R2UR UR52, R16 ;  /* 0x00000000103472ca */ /* 0x004fe400000e0000 */
[----:B------:R-:W-:Y:S01]  /*15510*/  R2UR UR53, R17 ;  /* 0x00000000113572ca */ /* 0x000fe200000e0000 */
[----:B------:R-:W-:Y:S01]  /*15520*/  IMAD.WIDE R16, R3, 0x2, R6 ;  /* 0x0000000203107825 */ /* 0x000fe200078e0206 */
[----:B---3--:R-:W-:Y:S02]  /*15530*/  R2UR UR56, R14 ;  /* 0x000000000e3872ca */ /* 0x008fe400000e0000 */
[----:B------:R-:W-:Y:S01]  /*15540*/  R2UR UR57, R15 ;  /* 0x000000000f3972ca */ /* 0x000fe200000e0000 */
[----:B------:R-:W-:-:S04]  /*15550*/  IMAD.WIDE R14, R3, 0x2, R8 ;  /* 0x00000002030e7825 */ /* 0x000fc800078e0208 */
[----:B------:R-:W-:-:S04]  /*15560*/  IMAD.WIDE R16, R2, 0x2, R16 ;  /* 0x0000000202107825 */ /* 0x000fc800078e0210 */
[----:B------:R-:W-:Y:S01]  /*15570*/  IMAD.WIDE R14, R2, 0x2, R14 ;  /* 0x00000002020e7825 */ /* 0x000fe200078e020e */
[----:B------:R0:W2:Y:S04]  /*15580*/  LDG.E.U16 R94, desc[UR60][R16.64] ;  /* 0x0000003c105e7981 */ /* 0x0000a8000c1e1500 */
[----:B------:R1:W3:Y:S01]  /*15590*/  LDG.E.U16 R93, desc[UR60][R14.64] ;  /* 0x0000003c0e5d7981 */ /* 0x0002e2000c1e1500 */
[----:B0-----:R-:W-:-:S04]  /*155a0*/  IMAD.WIDE R16, R158, 0x2, R4 ;  /* 0x000000029e107825 */ /* 0x001fc800078e0204 */
[----:B-1----:R-:W-:-:S04]  /*155b0*/  IMAD.WIDE R14, R158, 0x2, R6 ;  /* 0x000000029e0e7825 */ /* 0x002fc800078e0206 */
[----:B------:R-:W-:-:S04]  /*155c0*/  IMAD.WIDE R158, R158, 0x2, R12 ;  /* 0x000000029e9e7825 */ /* 0x000fc800078e020c */
[----:B------:R-:W-:-:S04]  /*155d0*/  IMAD.WIDE R156, R2, 0x2, R16 ;  /* 0x00000002029c7825 */ /* 0x000fc800078e0210 */
[C---:B------:R-:W-:Y:S01]  /*155e0*/  IMAD.WIDE R16, R2.reuse, 0x2, R14 ;  /* 0x0000000202107825 */ /* 0x040fe200078e020e */
[----:B------:R-:W3:Y:S03]  /*155f0*/  LDG.E.U16 R91, desc[UR60][R156.64] ;  /* 0x0000003c9c5b7981 */ /* 0x000ee6000c1e1500 */
[C---:B------:R-:W-:Y:S01]  /*15600*/  IMAD.WIDE R14, R2.reuse, 0x2, R154 ;  /* 0x00000002020e7825 */ /* 0x040fe200078e029a */
[----:B------:R-:W3:Y:S03]  /*15610*/  LDG.E.U16 R90, desc[UR60][R16.64] ;  /* 0x0000003c105a7981 */ /* 0x000ee6000c1e1500 */
[----:B------:R-:W-:Y:S01]  /*15620*/  IMAD.WIDE R152, R2, 0x2, R158 ;  /* 0x0000000202987825 */ /* 0x000fe200078e029e */
[----:B------:R0:W3:Y:S03]  /*15630*/  LDG.E.U16 R89, desc[UR60][R14.64] ;  /* 0x0000003c0e597981 */ /* 0x0000e6000c1e1500 */
[C---:B------:R-:W-:Y:S01]  /*15640*/  IMAD.WIDE R154, R161.reuse, 0x2, R4 ;  /* 0x00000002a19a7825 */ /* 0x040fe200078e0204 */
[----:B------:R1:W3:Y:S03]  /*15650*/  LDG.E.U16 R88, desc[UR60][R152.64] ;  /* 0x0000003c98587981 */ /* 0x0002e6000c1e1500 */
[----:B0-----:R-:W-:-:S04]  /*15660*/  IMAD.WIDE R14, R161, 0x2, R6 ;  /* 0x00000002a10e7825 */ /* 0x001fc800078e0206 */
[----:B-1----:R-:W-:-:S04]  /*15670*/  IMAD.WIDE R152, R2, 0x2, R154 ;  /* 0x0000000202987825 */ /* 0x002fc800078e029a */
[C---:B------:R-:W-:Y:S01]  /*15680*/  IMAD.WIDE R16, R161.reuse, 0x2, R8 ;  /* 0x00000002a1107825 */ /* 0x040fe200078e0208 */
[----:B------:R0:W3:Y:S03]  /*15690*/  LDG.E.U16 R86, desc[UR60][R152.64] ;  /* 0x0000003c98567981 */ /* 0x0000e6000c1e1500 */
[----:B------:R-:W-:-:S04]  /*156a0*/  IMAD.WIDE R154, R161, 0x2, R12 ;  /* 0x00000002a19a7825 */ /* 0x000fc800078e020c */
[----:B------:R-:W-:-:S04]  /*156b0*/  IMAD.WIDE R14, R2, 0x2, R14 ;  /* 0x00000002020e7825 */ /* 0x000fc800078e020e */
[----:B------:R-:W-:Y:S01]  /*156c0*/  IMAD.WIDE R156, R160, 0x2, R4 ;  /* 0x00000002a09c7825 */ /* 0x000fe200078e0204 */
[----:B------:R1:W3:Y:S03]  /*156d0*/  LDG.E.U16 R85, desc[UR60][R14.64] ;  /* 0x0000003c0e557981 */ /* 0x0002e6000c1e1500 */
[----:B0-----:R-:W-:-:S04]  /*156e0*/  IMAD.WIDE R152, R2, 0x2, R16 ;  /* 0x0000000202987825 */ /* 0x001fc800078e0210 */
[C---:B------:R-:W-:Y:S01]  /*156f0*/  IMAD.WIDE R16, R2.reuse, 0x2, R154 ;  /* 0x0000000202107825 */ /* 0x040fe200078e029a */
[----:B------:R0:W3:Y:S03]  /*15700*/  LDG.E.U16 R84, desc[UR60][R152.64] ;  /* 0x0000003c98547981 */ /* 0x0000e6000c1e1500 */
[----:B-1----:R-:W-:Y:S01]  /*15710*/  IMAD.WIDE R14, R2, 0x2, R156 ;  /* 0x00000002020e7825 */ /* 0x002fe200078e029c */
[----:B------:R-:W3:Y:S03]  /*15720*/  LDG.E.U16 R83, desc[UR60][R16.64] ;  /* 0x0000003c10537981 */ /* 0x000ee6000c1e1500 */
[C---:B------:R-:W-:Y:S01]  /*15730*/  IMAD.WIDE R154, R160.reuse, 0x2, R8 ;  /* 0x00000002a09a7825 */ /* 0x040fe200078e0208 */
[----:B------:R1:W3:Y:S03]  /*15740*/  LDG.E.U16 R82, desc[UR60][R14.64] ;  /* 0x0000003c0e527981 */ /* 0x0002e6000c1e1500 */
[----:B------:R-:W-:-:S04]  /*15750*/  IMAD.WIDE R158, R160, 0x2, R6 ;  /* 0x00000002a09e7825 */ /* 0x000fc800078e0206 */
[----:B0-----:R-:W-:-:S04]  /*15760*/  IMAD.WIDE R152, R2, 0x2, R158 ;  /* 0x0000000202987825 */ /* 0x001fc800078e029e */
[----:B-1----:R-:W-:Y:S01]  /*15770*/  IMAD.WIDE R14, R2, 0x2, R154 ;  /* 0x00000002020e7825 */ /* 0x002fe200078e029a */
[----:B------:R-:W3:Y:S03]  /*15780*/  LDG.E.U16 R81, desc[UR60][R152.64] ;  /* 0x0000003c98517981 */ /* 0x000ee6000c1e1500 */
[----:B------:R-:W-:Y:S01]  /*15790*/  IMAD R158, R3, 0x5, RZ ;  /* 0x00000005039e7824 */ /* 0x000fe200078e02ff */
[----:B------:R0:W3:Y:S01]  /*157a0*/  LDG.E.U16 R80, desc[UR60][R14.64] ;  /* 0x0000003c0e507981 */ /* 0x0000e2000c1e1500 */
[----:B------:R-:W-:-:S04]  /*157b0*/  IMAD.WIDE R16, R160, 0x2, R12 ;  /* 0x00000002a0107825 */ /* 0x000fc800078e020c */
[----:B------:R-:W-:-:S04]  /*157c0*/  IMAD.WIDE R156, R158, 0x2, R6 ;  /* 0x000000029e9c7825 */ /* 0x000fc800078e0206 */
[----:B0-----:R-:W-:-:S04]  /*157d0*/  IMAD.WIDE R14, R158, 0x2, R8 ;  /* 0x000000029e0e7825 */ /* 0x001fc800078e0208 */
[----:B------:R-:W-:-:S04]  /*157e0*/  IMAD.WIDE R152, R158, 0x2, R4 ;  /* 0x000000029e987825 */ /* 0x000fc800078e0204 */
[----:B------:R-:W-:-:S04]  /*157f0*/  IMAD.WIDE R154, R2, 0x2, R16 ;  /* 0x00000002029a7825 */ /* 0x000fc800078e0210 */
[----:B------:R-:W-:Y:S01]  /*15800*/  IMAD R159, R3, 0x6, RZ ;  /* 0x00000006039f7824 */ /* 0x000fe200078e02ff */
[----:B------:R0:W3:Y:S01]  /*15810*/  LDG.E.U16 R79, desc[UR60][R154.64] ;  /* 0x0000003c9a4f7981 */ /* 0x0000e2000c1e1500 */
[----:B------:R-:W-:-:S04]  /*15820*/  IMAD.WIDE R14, R2, 0x2, R14 ;  /* 0x00000002020e7825 */ /* 0x000fc800078e020e */
[C---:B------:R-:W-:Y:S01]  /*15830*/  IMAD.WIDE R16, R2.reuse, 0x2, R156 ;  /* 0x0000000202107825 */ /* 0x040fe200078e029c */
[----:B------:R1:W3:Y:S03]  /*15840*/  LDG.E.U16 R76, desc[UR60][R14.64] ;  /* 0x0000003c0e4c7981 */ /* 0x0002e6000c1e1500 */
[----:B------:R-:W-:Y:S01]  /*15850*/  IMAD.WIDE R152, R2, 0x2, R152 ;  /* 0x0000000202987825 */ /* 0x000fe200078e0298 */
[----:B------:R-:W3:Y:S03]  /*15860*/  LDG.E.U16 R77, desc[UR60][R16.64] ;  /* 0x0000003c104d7981 */ /* 0x000ee6000c1e1500 */
[----:B------:R-:W-:Y:S01]  /*15870*/  IMAD.WIDE R156, R158, 0x2, R12 ;  /* 0x000000029e9c7825 */ /* 0x000fe200078e020c */
[----:B------:R4:W3:Y:S03]  /*15880*/  LDG.E.U16 R78, desc[UR60][R152.64] ;  /* 0x0000003c984e7981 */ /* 0x0008e6000c1e1500 */
[----:B0-----:R-:W-:-:S04]  /*15890*/  IMAD.WIDE R154, R159, 0x2, R4 ;  /* 0x000000029f9a7825 */ /* 0x001fc800078e0204 */
[----:B-1----:R-:W-:-:S04]  /*158a0*/  IMAD.WIDE R14, R159, 0x2, R8 ;  /* 0x000000029f0e7825 */ /* 0x002fc800078e0208 */
[----:B----4-:R-:W-:-:S04]  /*158b0*/  IMAD.WIDE R152, R2, 0x2, R156 ;  /* 0x0000000202987825 */ /* 0x010fc800078e029c */
[C---:B------:R-:W-:Y:S01]  /*158c0*/  IMAD.WIDE R16, R159.reuse, 0x2, R6 ;  /* 0x000000029f107825 */ /* 0x040fe200078e0206 */
[----:B------:R0:W4:Y:S03]  /*158d0*/  LDG.E.U16 R75, desc[UR60][R152.64] ;  /* 0x0000003c984b7981 */ /* 0x000126000c1e1500 */
[----:B------:R-:W-:-:S04]  /*158e0*/  IMAD.WIDE R156, R159, 0x2, R12 ;  /* 0x000000029f9c7825 */ /* 0x000fc800078e020c */
[----:B------:R-:W-:-:S04]  /*158f0*/  IMAD.WIDE R154, R2, 0x2, R154 ;  /* 0x00000002029a7825 */ /* 0x000fc800078e029a */
[----:B------:R-:W-:Y:S01]  /*15900*/  IMAD R158, R3, 0x7, RZ ;  /* 0x00000007039e7824 */ /* 0x000fe200078e02ff */
[----:B------:R1:W4:Y:S01]  /*15910*/  LDG.E.U16 R74, desc[UR60][R154.64] ;  /* 0x0000003c9a4a7981 */ /* 0x000322000c1e1500 */
[----:B------:R-:W-:-:S04]  /*15920*/  IMAD.WIDE R14, R2, 0x2, R14 ;  /* 0x00000002020e7825 */ /* 0x000fc800078e020e */
[C---:B0-----:R-:W-:Y:S01]  /*15930*/  IMAD.WIDE R152, R2.reuse, 0x2, R16 ;  /* 0x0000000202987825 */ /* 0x041fe200078e0210 */
[----:B------:R0:W4:Y:S03]  /*15940*/  LDG.E.U16 R72, desc[UR60][R14.64] ;  /* 0x0000003c0e487981 */ /* 0x000126000c1e1500 */
[----:B------:R-:W-:Y:S01]  /*15950*/  IMAD.WIDE R16, R2, 0x2, R156 ;  /* 0x0000000202107825 */ /* 0x000fe200078e029c */
[----:B------:R-:W-:Y:S01]  /*15960*/  SHF.L.U32 R160, R3, 0x3, RZ ;  /* 0x0000000303a07819 */ /* 0x000fe200000006ff */
[----:B------:R0:W4:Y:S02]  /*15970*/  LDG.E.U16 R73, desc[UR60][R152.64] ;  /* 0x0000003c98497981 */ /* 0x000124000c1e1500 */
[C---:B-1----:R-:W-:Y:S02]  /*15980*/  IMAD.WIDE R154, R158.reuse, 0x2, R4 ;  /* 0x000000029e9a7825 */ /* 0x042fe400078e0204 */
[----:B------:R1:W4:Y:S02]  /*15990*/  LDG.E.U16 R71, desc[UR60][R16.64] ;  /* 0x0000003c10477981 */ /* 0x000324000c1e1500 */
[----:B0-----:R-:W-:-:S04]  /*159a0*/  IMAD.WIDE R14, R158, 0x2, R6 ;  /* 0x000000029e0e7825 */ /* 0x001fc800078e0206 */
[----:B------:R-:W-:-:S04]  /*159b0*/  IMAD.WIDE R152, R2, 0x2, R154 ;  /* 0x0000000202987825 */ /* 0x000fc800078e029a */
[C---:B-1----:R-:W-:Y:S01]  /*159c0*/  IMAD.WIDE R16, R158.reuse, 0x2, R8 ;  /* 0x000000029e107825 */ /* 0x042fe200078e0208 */
[----:B------:R0:W4:Y:S03]  /*159d0*/  LDG.E.U16 R70, desc[UR60][R152.64] ;  /* 0x0000003c98467981 */ /* 0x000126000c1e1500 */
[----:B------:R-:W-:-:S04]  /*159e0*/  IMAD.WIDE R154, R158, 0x2, R12 ;  /* 0x000000029e9a7825 */ /* 0x000fc800078e020c */
[----:B------:R-:W-:-:S04]  /*159f0*/  IMAD.WIDE R14, R2, 0x2, R14 ;  /* 0x00000002020e7825 */ /* 0x000fc800078e020e */
[----:B------:R-:W-:Y:S01]  /*15a00*/  IMAD.WIDE R156, R160, 0x2, R4 ;  /* 0x00000002a09c7825 */ /* 0x000fe200078e0204 */
[----:B------:R1:W4:Y:S03]  /*15a10*/  LDG.E.U16 R69, desc[UR60][R14.64] ;  /* 0x0000003c0e457981 */ /* 0x000326000c1e1500 */
[----:B0-----:R-:W-:-:S04]  /*15a20*/  IMAD.WIDE R152, R2, 0x2, R16 ;  /* 0x0000000202987825 */ /* 0x001fc800078e0210 */
[C---:B------:R-:W-:Y:S01]  /*15a30*/  IMAD.WIDE R16, R2.reuse, 0x2, R154 ;  /* 0x0000000202107825 */ /* 0x040fe200078e029a */
[----:B------:R0:W4:Y:S03]  /*15a40*/  LDG.E.U16 R38, desc[UR60][R152.64] ;  /* 0x0000003c98267981 */ /* 0x000126000c1e1500 */
[----:B-1----:R-:W-:Y:S01]  /*15a50*/  IMAD.WIDE R14, R2, 0x2, R156 ;  /* 0x00000002020e7825 */ /* 0x002fe200078e029c */
[----:B------:R-:W4:Y:S03]  /*15a60*/  LDG.E.U16 R37, desc[UR60][R16.64] ;  /* 0x0000003c10257981 */ /* 0x000f26000c1e1500 */
[C---:B------:R-:W-:Y:S01]  /*15a70*/  IMAD.WIDE R154, R160.reuse, 0x2, R8 ;  /* 0x00000002a09a7825 */ /* 0x040fe200078e0208 */
[----:B------:R1:W2:Y:S03]  /*15a80*/  LDG.E.U16 R98, desc[UR60][R14.64] ;  /* 0x0000003c0e627981 */ /* 0x0002a6000c1e1500 */
[----:B------:R-:W-:-:S04]  /*15a90*/  IMAD.WIDE R158, R160, 0x2, R6 ;  /* 0x00000002a09e7825 */ /* 0x000fc800078e0206 */
[----:B0-----:R-:W-:-:S04]  /*15aa0*/  IMAD.WIDE R152, R2, 0x2, R158 ;  /* 0x0000000202987825 */ /* 0x001fc800078e029e */
[----:B-1----:R-:W-:Y:S01]  /*15ab0*/  IMAD.WIDE R14, R2, 0x2, R154 ;  /* 0x00000002020e7825 */ /* 0x002fe200078e029a */
[----:B------:R-:W3:Y:S03]  /*15ac0*/  LDG.E.U16 R97, desc[UR60][R152.64] ;  /* 0x0000003c98617981 */ /* 0x000ee6000c1e1500 */
[----:B------:R-:W-:Y:S01]  /*15ad0*/  IMAD R158, R3, 0x9, RZ ;  /* 0x00000009039e7824 */ /* 0x000fe200078e02ff */
[----:B------:R0:W4:Y:S01]  /*15ae0*/  LDG.E.U16 R96, desc[UR60][R14.64] ;  /* 0x0000003c0e607981 */ /* 0x000122000c1e1500 */
[----:B------:R-:W-:-:S04]  /*15af0*/  IMAD.WIDE R16, R160, 0x2, R12 ;  /* 0x00000002a0107825 */ /* 0x000fc800078e020c */
[----:B------:R-:W-:-:S04]  /*15b00*/  IMAD.WIDE R156, R158, 0x2, R6 ;  /* 0x000000029e9c7825 */ /* 0x000fc800078e0206 */
[----:B0-----:R-:W-:-:S04]  /*15b10*/  IMAD.WIDE R14, R158, 0x2, R8 ;  /* 0x000000029e0e7825 */ /* 0x001fc800078e0208 */
[----:B------:R-:W-:-:S04]  /*15b20*/  IMAD.WIDE R152, R158, 0x2, R4 ;  /* 0x000000029e987825 */ /* 0x000fc800078e0204 */
[----:B------:R-:W-:-:S04]  /*15b30*/  IMAD.WIDE R154, R2, 0x2, R16 ;  /* 0x00000002029a7825 */ /* 0x000fc800078e0210 */
[----:B------:R-:W-:Y:S01]  /*15b40*/  IMAD R159, R3, 0xa, RZ ;  /* 0x0000000a039f7824 */ /* 0x000fe200078e02ff */
[----:B------:R0:W4:Y:S01]  /*15b50*/  LDG.E.U16 R251, desc[UR60][R154.64] ;  /* 0x0000003c9afb7981 */ /* 0x000122000c1e1500 */
[----:B------:R-:W-:-:S04]  /*15b60*/  IMAD.WIDE R14, R2, 0x2, R14 ;  /* 0x00000002020e7825 */ /* 0x000fc800078e020e */
[C---:B------:R-:W-:Y:S01]  /*15b70*/  IMAD.WIDE R16, R2.reuse, 0x2, R156 ;  /* 0x0000000202107825 */ /* 0x040fe200078e029c */
[----:B------:R1:W4:Y:S03]  /*15b80*/  LDG.E.U16 R248, desc[UR60][R14.64] ;  /* 0x0000003c0ef87981 */ /* 0x000326000c1e1500 */
[----:B------:R-:W-:Y:S01]  /*15b90*/  IMAD.WIDE R152, R2, 0x2, R152 ;  /* 0x0000000202987825 */ /* 0x000fe200078e0298 */
[----:B------:R-:W4:Y:S03]  /*15ba0*/  LDG.E.U16 R249, desc[UR60][R16.64] ;  /* 0x0000003c10f97981 */ /* 0x000f26000c1e1500 */
[----:B------:R-:W-:Y:S01]  /*15bb0*/  IMAD.WIDE R156, R158, 0x2, R12 ;  /* 0x000000029e9c7825 */ /* 0x000fe200078e020c */
[----:B------:R1:W4:Y:S03]  /*15bc0*/  LDG.E.U16 R250, desc[UR60][R152.64] ;  /* 0x0000003c98fa7981 */ /* 0x000326000c1e1500 */
[----:B0-----:R-:W-:-:S04]  /*15bd0*/  IMAD.WIDE R154, R159, 0x2, R4 ;  /* 0x000000029f9a7825 */ /* 0x001fc800078e0204 */
[----:B-1----:R-:W-:-:S04]  /*15be0*/  IMAD.WIDE R14, R159, 0x2, R8 ;  /* 0x000000029f0e7825 */ /* 0x002fc800078e0208 */
[----:B------:R-:W-:-:S04]  /*15bf0*/  IMAD.WIDE R152, R2, 0x2, R156 ;  /* 0x0000000202987825 */ /* 0x000fc800078e029c */
        /* <DEDUP_REMOVED lines=10> */
[----:B------:R0:W4:Y:S03]  /*15ca0*/  LDG.E.U16 R244, desc[UR60][R152.64] ;  /* 0x0000003c98f47981 */ /* 0x000126000c1e1500 */
[C---:B-1----:R-:W-:Y:S01]  /*15cb0*/  IMAD.WIDE R154, R158.reuse, 0x2, R4 ;  /* 0x000000029e9a7825 */ /* 0x042fe200078e0204 */
[----:B------:R1:W4:Y:S03]  /*15cc0*/  LDG.E.U16 R242, desc[UR60][R16.64] ;  /* 0x0000003c10f27981 */ /* 0x000326000c1e1500 */
[----:B0-----:R-:W-:-:S04]  /*15cd0*/  IMAD.WIDE R14, R158, 0x2, R6 ;  /* 0x000000029e0e7825 */ /* 0x001fc800078e0206 */
[----:B------:R-:W-:Y:S02]  /*15ce0*/  IMAD R160, R3, 0xc, RZ ;  /* 0x0000000c03a07824 */ /* 0x000fe400078e02ff */
        /* <DEDUP_REMOVED lines=13> */
[----:B------:R1:W4:Y:S03]  /*15dc0*/  LDG.E.U16 R237, desc[UR60][R14.64] ;  /* 0x0000003c0eed7981 */ /* 0x000326000c1e1500 */
[----:B------:R-:W-:-:S04]  /*15dd0*/  IMAD.WIDE R158, R160, 0x2, R6 ;  /* 0x00000002a09e7825 */ /* 0x000fc800078e0206 */
[----:B0-----:R-:W-:-:S04]  /*15de0*/  IMAD.WIDE R152, R2, 0x2, R158 ;  /* 0x0000000202987825 */ /* 0x001fc800078e029e */
[----:B-1----:R-:W-:Y:S01]  /*15df0*/  IMAD.WIDE R14, R2, 0x2, R154 ;  /* 0x00000002020e7825 */ /* 0x002fe200078e029a */
[----:B------:R-:W4:Y:S03]  /*15e00*/  LDG.E.U16 R236, desc[UR60][R152.64] ;  /* 0x0000003c98ec7981 */ /* 0x000f26000c1e1500 */
        /* <DEDUP_REMOVED lines=43> */
[----:B------:R-:W4:Y:S03]  /*160c0*/  LDG.E.U16 R223, desc[UR60][R152.64] ;  /* 0x0000003c98df7981 */ /* 0x000f26000c1e1500 */
[----:B-1----:R-:W-:Y:S01]  /*160d0*/  IMAD.WIDE R14, R2, 0x2, R156 ;  /* 0x00000002020e7825 */ /* 0x002fe200078e029c */
[----:B------:R0:W4:Y:S03]  /*160e0*/  LDG.E.U16 R222, desc[UR60][R16.64] ;  /* 0x0000003c10de7981 */ /* 0x000126000c1e1500 */
[C---:B------:R-:W-:Y:S01]  /*160f0*/  IMAD.WIDE R154, R160.reuse, 0x2, R8 ;  /* 0x00000002a09a7825 */ /* 0x040fe200078e0208 */
[----:B------:R1:W4:Y:S03]  /*16100*/  LDG.E.U16 R221, desc[UR60][R14.64] ;  /* 0x0000003c0edd7981 */ /* 0x000326000c1e1500 */
[----:B------:R-:W-:-:S04]  /*16110*/  IMAD.WIDE R158, R160, 0x2, R6 ;  /* 0x00000002a09e7825 */ /* 0x000fc800078e0206 */
[----:B0-----:R-:W-:-:S04]  /*16120*/  IMAD.WIDE R16, R160, 0x2, R12 ;  /* 0x00000002a0107825 */ /* 0x001fc800078e020c */
[----:B-1----:R-:W-:-:S04]  /*16130*/  IMAD.WIDE R14, R2, 0x2, R154 ;  /* 0x00000002020e7825 */ /* 0x002fc800078e029a */
[C---:B------:R-:W-:Y:S01]  /*16140*/  IMAD.WIDE R152, R2.reuse, 0x2, R158 ;  /* 0x0000000202987825 */ /* 0x040fe200078e029e */
[----:B------:R0:W4:Y:S03]  /*16150*/  LDG.E.U16 R219, desc[UR60][R14.64] ;  /* 0x0000003c0edb7981 */ /* 0x000126000c1e1500 */
[----:B------:R-:W-:Y:S01]  /*16160*/  IMAD R158, R3, 0x11, RZ ;  /* 0x00000011039e7824 */ /* 0x000fe200078e02ff */
[----:B------:R1:W4:Y:S01]  /*16170*/  LDG.E.U16 R220, desc[UR60][R152.64] ;  /* 0x0000003c98dc7981 */ /* 0x000322000c1e1500 */
[----:B------:R-:W-:-:S04]  /*16180*/  IMAD.WIDE R154, R2, 0x2, R16 ;  /* 0x00000002029a7825 */ /* 0x000fc800078e0210 */
[C---:B------:R-:W-:Y:S01]  /*16190*/  IMAD.WIDE R156, R158.reuse, 0x2, R6 ;  /* 0x000000029e9c7825 */ /* 0x040fe200078e0206 */
[----:B------:R2:W4:Y:S03]  /*161a0*/  LDG.E.U16 R218, desc[UR60][R154.64] ;  /* 0x0000003c9ada7981 */ /* 0x000526000c1e1500 */
[----:B0-----:R-:W-:-:S04]  /*161b0*/  IMAD.WIDE R14, R158, 0x2, R8 ;  /* 0x000000029e0e7825 */ /* 0x001fc800078e0208 */
[----:B-1----:R-:W-:-:S04]  /*161c0*/  IMAD.WIDE R152, R158, 0x2, R4 ;  /* 0x000000029e987825 */ /* 0x002fc800078e0204 */
[----:B------:R-:W-:Y:S02]  /*161d0*/  IMAD R159, R3, 0x12, RZ ;  /* 0x00000012039f7824 */ /* 0x000fe400078e02ff */
[----:B------:R-:W-:-:S04]  /*161e0*/  IMAD.WIDE R16, R2, 0x2, R156 ;  /* 0x0000000202107825 */ /* 0x000fc800078e029c */
[C---:B------:R-:W-:Y:S01]  /*161f0*/  IMAD.WIDE R14, R2.reuse, 0x2, R14 ;  /* 0x00000002020e7825 */ /* 0x040fe200078e020e */
[----:B------:R-:W4:Y:S03]  /*16200*/  LDG.E.U16 R216, desc[UR60][R16.64] ;  /* 0x0000003c10d87981 */ /* 0x000f26000c1e1500 */
[----:B------:R-:W-:Y:S01]  /*16210*/  IMAD.WIDE R152, R2, 0x2, R152 ;  /* 0x0000000202987825 */ /* 0x000fe200078e0298 */
[----:B------:R0:W4:Y:S03]  /*16220*/  LDG.E.U16 R215, desc[UR60][R14.64] ;  /* 0x0000003c0ed77981 */ /* 0x000126000c1e1500 */
[----:B------:R-:W-:Y:S01]  /*16230*/  IMAD.WIDE R156, R158, 0x2, R12 ;  /* 0x000000029e9c7825 */ /* 0x000fe200078e020c */
[----:B------:R1:W4:Y:S03]  /*16240*/  LDG.E.U16 R217, desc[UR60][R152.64] ;  /* 0x0000003c98d97981 */ /* 0x000326000c1e1500 */
[----:B--2---:R-:W-:-:S04]  /*16250*/  IMAD.WIDE R154, R159, 0x2, R4 ;  /* 0x000000029f9a7825 */ /* 0x004fc800078e0204 */
[----:B0-----:R-:W-:-:S04]  /*16260*/  IMAD.WIDE R14, R159, 0x2, R8 ;  /* 0x000000029f0e7825 */ /* 0x001fc800078e0208 */
[----:B-1----:R-:W-:-:S04]  /*16270*/  IMAD.WIDE R152, R2, 0x2, R156 ;  /* 0x0000000202987825 */ /* 0x002fc800078e029c */
[C---:B------:R-:W-:Y:S01]  /*16280*/  IMAD.WIDE R16, R159.reuse, 0x2, R6 ;  /* 0x000000029f107825 */ /* 0x040fe200078e0206 */
[----:B------:R0:W2:Y:S03]  /*16290*/  LDG.E.U16 R214, desc[UR60][R152.64] ;  /* 0x0000003c98d67981 */ /* 0x0000a6000c1e1500 */
[----:B------:R-:W-:-:S04]  /*162a0*/  IMAD.WIDE R156, R159, 0x2, R12 ;  /* 0x000000029f9c7825 */ /* 0x000fc800078e020c */
[----:B------:R-:W-:-:S04]  /*162b0*/  IMAD.WIDE R154, R2, 0x2, R154 ;  /* 0x00000002029a7825 */ /* 0x000fc800078e029a */
[----:B------:R-:W-:Y:S01]  /*162c0*/  IMAD R158, R3, 0x13, RZ ;  /* 0x00000013039e7824 */ /* 0x000fe200078e02ff */
[----:B------:R1:W2:Y:S01]  /*162d0*/  LDG.E.U16 R213, desc[UR60][R154.64] ;  /* 0x0000003c9ad57981 */ /* 0x0002a2000c1e1500 */
[----:B------:R-:W-:-:S04]  /*162e0*/  IMAD.WIDE R14, R2, 0x2, R14 ;  /* 0x00000002020e7825 */ /* 0x000fc800078e020e */
[C---:B0-----:R-:W-:Y:S01]  /*162f0*/  IMAD.WIDE R152, R2.reuse, 0x2, R16 ;  /* 0x0000000202987825 */ /* 0x041fe200078e0210 */
[----:B------:R0:W2:Y:S03]  /*16300*/  LDG.E.U16 R211, desc[UR60][R14.64] ;  /* 0x0000003c0ed37981 */ /* 0x0000a6000c1e1500 */
[----:B------:R-:W-:Y:S01]  /*16310*/  IMAD.WIDE R16, R2, 0x2, R156 ;  /* 0x0000000202107825 */ /* 0x000fe200078e029c */
[----:B------:R3:W2:Y:S03]  /*16320*/  LDG.E.U16 R212, desc[UR60][R152.64] ;  /* 0x0000003c98d47981 */ /* 0x0006a6000c1e1500 */
[C---:B-1----:R-:W-:Y:S01]  /*16330*/  IMAD.WIDE R154, R158.reuse, 0x2, R4 ;  /* 0x000000029e9a7825 */ /* 0x042fe200078e0204 */
[----:B------:R1:W2:Y:S03]  /*16340*/  LDG.E.U16 R210, desc[UR60][R16.64] ;  /* 0x0000003c10d27981 */ /* 0x0002a6000c1e1500 */
[----:B0-----:R-:W-:-:S04]  /*16350*/  IMAD.WIDE R14, R158, 0x2, R6 ;  /* 0x000000029e0e7825 */ /* 0x001fc800078e0206 */
[----:B------:R-:W-:Y:S02]  /*16360*/  IMAD R160, R3, 0x14, RZ ;  /* 0x0000001403a07824 */ /* 0x000fe400078e02ff */
[----:B---3--:R-:W-:-:S04]  /*16370*/  IMAD.WIDE R152, R2, 0x2, R154 ;  /* 0x0000000202987825 */ /* 0x008fc800078e029a */
[C---:B-1----:R-:W-:Y:S01]  /*16380*/  IMAD.WIDE R16, R158.reuse, 0x2, R8 ;  /* 0x000000029e107825 */ /* 0x042fe200078e0208 */
[----:B------:R0:W3:Y:S03]  /*16390*/  LDG.E.U16 R209, desc[UR60][R152.64] ;  /* 0x0000003c98d17981 */ /* 0x0000e6000c1e1500 */
[----:B------:R-:W-:-:S04]  /*163a0*/  IMAD.WIDE R154, R158, 0x2, R12 ;  /* 0x000000029e9a7825 */ /* 0x000fc800078e020c */
[----:B------:R-:W-:-:S04]  /*163b0*/  IMAD.WIDE R14, R2, 0x2, R14 ;  /* 0x00000002020e7825 */ /* 0x000fc800078e020e */
[----:B------:R-:W-:Y:S01]  /*163c0*/  IMAD.WIDE R156, R160, 0x2, R4 ;  /* 0x00000002a09c7825 */ /* 0x000fe200078e0204 */
[----:B------:R1:W3:Y:S03]  /*163d0*/  LDG.E.U16 R208, desc[UR60][R14.64] ;  /* 0x0000003c0ed07981 */ /* 0x0002e6000c1e1500 */
[----:B0-----:R-:W-:-:S04]  /*163e0*/  IMAD.WIDE R152, R2, 0x2, R16 ;  /* 0x0000000202987825 */ /* 0x001fc800078e0210 */
[----:B------:R-:W-:Y:S01]  /*163f0*/  IMAD.WIDE R16, R2, 0x2, R154 ;  /* 0x0000000202107825 */ /* 0x000fe200078e029a */
[----:B------:R-:W3:Y:S03]  /*16400*/  LDG.E.U16 R207, desc[UR60][R152.64] ;  /* 0x0000003c98cf7981 */ /* 0x000ee6000c1e1500 */
[C---:B------:R-:W-:Y:S01]  /*16410*/  IMAD.WIDE R154, R160.reuse, 0x2, R8 ;  /* 0x00000002a09a7825 */ /* 0x040fe200078e0208 */
[----:B------:R0:W3:Y:S03]  /*16420*/  LDG.E.U16 R206, desc[UR60][R16.64] ;  /* 0x0000003c10ce7981 */ /* 0x0000e6000c1e1500 */
[----:B------:R-:W-:-:S04]  /*16430*/  IMAD.WIDE R158, R160, 0x2, R6 ;  /* 0x00000002a09e7825 */ /* 0x000fc800078e0206 */
[----:B-1----:R-:W-:-:S04]  /*16440*/  IMAD.WIDE R14, R2, 0x2, R156 ;  /* 0x00000002020e7825 */ /* 0x002fc800078e029c */
[----:B------:R-:W-:Y:S01]  /*16450*/  IMAD R161, R3, 0x15, RZ ;  /* 0x0000001503a17824 */ /* 0x000fe200078e02ff */
[----:B------:R1:W3:Y:S01]  /*16460*/  LDG.E.U16 R205, desc[UR60][R14.64] ;  /* 0x0000003c0ecd7981 */ /* 0x0002e2000c1e1500 */
[----:B0-----:R-:W-:-:S04]  /*16470*/  IMAD.WIDE R16, R2, 0x2, R154 ;  /* 0x0000000202107825 */ /* 0x001fc800078e029a */
[----:B------:R-:W-:Y:S01]  /*16480*/  IMAD.WIDE R154, R161, 0x2, R4 ;  /* 0x00000002a19a7825 */ /* 0x000fe200078e0204 */
[----:B------:R0:W3:Y:S03]  /*16490*/  LDG.E.U16 R203, desc[UR60][R16.64] ;  /* 0x0000003c10cb7981 */ /* 0x0000e6000c1e1500 */
[----:B------:R-:W-:-:S04]  /*164a0*/  IMAD.WIDE R152, R2, 0x2, R158 ;  /* 0x0000000202987825 */ /* 0x000fc800078e029e */
[----:B-1----:R-:W-:Y:S01]  /*164b0*/  IMAD.WIDE R14, R160, 0x2, R12 ;  /* 0x00000002a00e7825 */ /* 0x002fe200078e020c */
[----:B------:R1:W3:Y:S03]  /*164c0*/  LDG.E.U16 R204, desc[UR60][R152.64] ;  /* 0x0000003c98cc7981 */ /* 0x0002e6000c1e1500 */
[----:B------:R-:W-:-:S04]  /*164d0*/  IMAD.WIDE R158, R161, 0x2, R6 ;  /* 0x00000002a19e7825 */ /* 0x000fc800078e0206 */
[----:B------:R-:W-:Y:S02]  /*164e0*/  IMAD R160, R3, 0x16, RZ ;  /* 0x0000001603a07824 */ /* 0x000fe400078e02ff */
[----:B0-----:R-:W-:-:S04]  /*164f0*/  IMAD.WIDE R16, R2, 0x2, R154 ;  /* 0x0000000202107825 */ /* 0x001fc800078e029a */
[----:B-1----:R-:W-:Y:S01]  /*16500*/  IMAD.WIDE R152, R2, 0x2, R14 ;  /* 0x0000000202987825 */ /* 0x002fe200078e020e */
[----:B------:R0:W3:Y:S03]  /*16510*/  LDG.E.U16 R201, desc[UR60][R16.64] ;  /* 0x0000003c10c97981 */ /* 0x0000e6000c1e1500 */
[C---:B------:R-:W-:Y:S01]  /*16520*/  IMAD.WIDE R154, R161.reuse, 0x2, R12 ;  /* 0x00000002a19a7825 */ /* 0x040fe200078e020c */
[----:B------:R1:W3:Y:S03]  /*16530*/  LDG.E.U16 R202, desc[UR60][R152.64] ;  /* 0x0000003c98ca7981 */ /* 0x0002e6000c1e1500 */
[----:B------:R-:W-:-:S04]  /*16540*/  IMAD.WIDE R156, R161, 0x2, R8 ;  /* 0x00000002a19c7825 */ /* 0x000fc800078e0208 */
[----:B------:R-:W-:-:S04]  /*16550*/  IMAD.WIDE R14, R2, 0x2, R158 ;  /* 0x00000002020e7825 */ /* 0x000fc800078e029e */
[----:B------:R-:W-:Y:S01]  /*16560*/  IMAD.WIDE R158, R160, 0x2, R4 ;  /* 0x00000002a09e7825 */ /* 0x000fe200078e0204 */
[----:B------:R1:W3:Y:S03]  /*16570*/  LDG.E.U16 R200, desc[UR60][R14.64] ;  /* 0x0000003c0ec87981 */ /* 0x0002e6000c1e1500 */
[----:B0-----:R-:W-:-:S04]  /*16580*/  IMAD.WIDE R16, R2, 0x2, R154 ;  /* 0x0000000202107825 */ /* 0x001fc800078e029a */
[----:B-1----:R-:W-:Y:S01]  /*16590*/  IMAD.WIDE R152, R2, 0x2, R156 ;  /* 0x0000000202987825 */ /* 0x002fe200078e029c */
[----:B------:R-:W3:Y:S03]  /*165a0*/  LDG.E.U16 R198, desc[UR60][R16.64] ;  /* 0x0000003c10c67981 */ /* 0x000ee6000c1e1500 */
[----:B------:R-:W-:Y:S01]  /*165b0*/  IMAD.WIDE R154, R160, 0x2, R6 ;  /* 0x00000002a09a7825 */ /* 0x000fe200078e0206 */
[----:B------:R0:W3:Y:S03]  /*165c0*/  LDG.E.U16 R199, desc[UR60][R152.64] ;  /* 0x0000003c98c77981 */ /* 0x0000e6000c1e1500 */
[----:B------:R-:W-:-:S04]  /*165d0*/  IMAD.WIDE R14, R2, 0x2, R158 ;  /* 0x00000002020e7825 */ /* 0x000fc800078e029e */
[----:B------:R-:W-:Y:S01]  /*165e0*/  IMAD.WIDE R156, R160, 0x2, R8 ;  /* 0x00000002a09c7825 */ /* 0x000fe200078e0208 */
[----:B------:R1:W3:Y:S03]  /*165f0*/  LDG.E.U16 R197, desc[UR60][R14.64] ;  /* 0x0000003c0ec57981 */ /* 0x0002e6000c1e1500 */
[----:B------:R-:W-:Y:S02]  /*16600*/  IMAD R247, R3, 0x17, RZ ;  /* 0x0000001703f77824 */ /* 0x000fe400078e02ff */
[----:B0-----:R-:W-:-:S04]  /*16610*/  IMAD.WIDE R152, R2, 0x2, R154 ;  /* 0x0000000202987825 */ /* 0x001fc800078e029a */
[----:B------:R-:W-:Y:S01]  /*16620*/  IMAD.WIDE R16, R2, 0x2, R156 ;  /* 0x0000000202107825 */ /* 0x000fe200078e029c */
[----:B------:R0:W3:Y:S03]  /*16630*/  LDG.E.U16 R196, desc[UR60][R152.64] ;  /* 0x0000003c98c47981 */ /* 0x0000e6000c1e1500 */
[----:B-1----:R-:W-:Y:S01]  /*16640*/  IMAD.WIDE R14, R160, 0x2, R12 ;  /* 0x00000002a00e7825 */ /* 0x002fe200078e020c */
[----:B------:R1:W3:Y:S03]  /*16650*/  LDG.E.U16 R195, desc[UR60][R16.64] ;  /* 0x0000003c10c37981 */ /* 0x0002e6000c1e1500 */
[----:B------:R-:W-:-:S04]  /*16660*/  IMAD.WIDE R154, R247, 0x2, R4 ;  /* 0x00000002f79a7825 */ /* 0x000fc800078e0204 */
[----:B------:R-:W-:-:S04]  /*16670*/  IMAD.WIDE R156, R247, 0x2, R6 ;  /* 0x00000002f79c7825 */ /* 0x000fc800078e0206 */
[----:B------:R-:W-:Y:S02]  /*16680*/  IMAD R158, R3, 0x18, RZ ;  /* 0x00000018039e7824 */ /* 0x000fe400078e02ff */
[----:B0-----:R-:W-:-:S04]  /*16690*/  IMAD.WIDE R152, R2, 0x2, R14 ;  /* 0x0000000202987825 */ /* 0x001fc800078e020e */
[C---:B-1----:R-:W-:Y:S01]  /*166a0*/  IMAD.WIDE R16, R2.reuse, 0x2, R154 ;  /* 0x0000000202107825 */ /* 0x042fe200078e029a */
[----:B------:R0:W3:Y:S03]  /*166b0*/  LDG.E.U16 R194, desc[UR60][R152.64] ;  /* 0x0000003c98c27981 */ /* 0x0000e6000c1e1500 */
[----:B------:R-:W-:Y:S01]  /*166c0*/  IMAD.WIDE R14, R2, 0x2, R156 ;  /* 0x00000002020e7825 */ /* 0x000fe200078e029c */
[----:B------:R1:W3:Y:S03]  /*166d0*/  LDG.E.U16 R193, desc[UR60][R16.64] ;  /* 0x0000003c10c17981 */ /* 0x0002e6000c1e1500 */
[----:B------:R-:W-:Y:S01]  /*166e0*/  IMAD.WIDE R154, R247, 0x2, R8 ;  /* 0x00000002f79a7825 */ /* 0x000fe200078e0208 */
[----:B------:R1:W3:Y:S03]  /*166f0*/  LDG.E.U16 R192, desc[UR60][R14.64] ;  /* 0x0000003c0ec07981 */ /* 0x0002e6000c1e1500 */
[----:B------:R-:W-:-:S04]  /*16700*/  IMAD.WIDE R156, R158, 0x2, R4 ;  /* 0x000000029e9c7825 */ /* 0x000fc800078e0204 */
[----:B0-----:R-:W-:-:S04]  /*16710*/  IMAD.WIDE R152, R2, 0x2, R154 ;  /* 0x0000000202987825 */ /* 0x001fc800078e029a */
[----:B-1----:R-:W-:Y:S01]  /*16720*/  IMAD.WIDE R16, R2, 0x2, R156 ;  /* 0x0000000202107825 */ /* 0x002fe200078e029c */
[----:B------:R0:W3:Y:S03]  /*16730*/  LDG.E.U16 R191, desc[UR60][R152.64] ;  /* 0x0000003c98bf7981 */ /* 0x0000e6000c1e1500 */
[C---:B------:R-:W-:Y:S01]  /*16740*/  IMAD.WIDE R14, R158.reuse, 0x2, R6 ;  /* 0x000000029e0e7825 */ /* 0x040fe200078e0206 */
[----:B------:R1:W2:Y:S03]  /*16750*/  LDG.E.U16 R190, desc[UR60][R16.64] ;  /* 0x0000003c10be7981 */ /* 0x0002a6000c1e1500 */
[----:B------:R-:W-:-:S04]  /*16760*/  IMAD.WIDE R154, R158, 0x2, R8 ;  /* 0x000000029e9a7825 */ /* 0x000fc800078e0208 */
[----:B------:R-:W-:-:S04]  /*16770*/  IMAD.WIDE R156, R158, 0x2, R12 ;  /* 0x000000029e9c7825 */ /* 0x000fc800078e020c */
[----:B------:R-:W-:Y:S02]  /*16780*/  IMAD R160, R3, 0x19, RZ ;  /* 0x0000001903a07824 */ /* 0x000fe400078e02ff */
[----:B0-----:R-:W-:-:S04]  /*16790*/  IMAD.WIDE R152, R2, 0x2, R14 ;  /* 0x0000000202987825 */ /* 0x001fc800078e020e */
[C---:B-1----:R-:W-:Y:S01]  /*167a0*/  IMAD.WIDE R16, R2.reuse, 0x2, R154 ;  /* 0x0000000202107825 */ /* 0x042fe200078e029a */
[----:B------:R-:W3:Y:S03]  /*167b0*/  LDG.E.U16 R189, desc[UR60][R152.64] ;  /* 0x0000003c98bd7981 */ /* 0x000ee6000c1e1500 */
[----:B------:R-:W-:Y:S01]  /*167c0*/  IMAD.WIDE R14, R2, 0x2, R156 ;  /* 0x00000002020e7825 */ /* 0x000fe200078e029c */
[----:B------:R0:W3:Y:S03]  /*167d0*/  LDG.E.U16 R188, desc[UR60][R16.64] ;  /* 0x0000003c10bc7981 */ /* 0x0000e6000c1e1500 */
[----:B------:R-:W-:Y:S01]  /*167e0*/  IMAD.WIDE R154, R160, 0x2, R6 ;  /* 0x00000002a09a7825 */ /* 0x000fe200078e0206 */
[----:B------:R1:W3:Y:S03]  /*167f0*/  LDG.E.U16 R187, desc[UR60][R14.64] ;  /* 0x0000003c0ebb7981 */ /* 0x0002e6000c1e1500 */
[----:B0-----:R-:W-:-:S04]  /*16800*/  IMAD.WIDE R16, R2, 0x2, R154 ;  /* 0x0000000202107825 */ /* 0x001fc800078e029a */
[C---:B-1----:R-:W-:Y:S01]  /*16810*/  IMAD.WIDE R14, R160.reuse, 0x2, R8 ;  /* 0x00000002a00e7825 */ /* 0x042fe200078e0208 */
[----:B------:R0:W3:Y:S03]  /*16820*/  LDG.E.U16 R183, desc[UR60][R16.64] ;  /* 0x0000003c10b77981 */ /* 0x0000e6000c1e1500 */
[----:B------:R-:W-:-:S04]  /*16830*/  IMAD.WIDE R154, R160, 0x2, R12 ;  /* 0x00000002a09a7825 */ /* 0x000fc800078e020c */
[----:B------:R-:W-:-:S04]  /*16840*/  IMAD.WIDE R158, R160, 0x2, R4 ;  /* 0x00000002a09e7825 */ /* 0x000fc800078e0204 */
[----:B0-----:R-:W-:-:S04]  /*16850*/  IMAD.WIDE R16, R2, 0x2, R14 ;  /* 0x0000000202107825 */ /* 0x001fc800078e020e */
[C---:B------:R-:W-:Y:S01]  /*16860*/  IMAD.WIDE R14, R2.reuse, 0x2, R154 ;  /* 0x00000002020e7825 */ /* 0x040fe200078e029a */
[----:B------:R0:W3:Y:S03]  /*16870*/  LDG.E.U16 R180, desc[UR60][R16.64] ;  /* 0x0000003c10b47981 */ /* 0x0000e6000c1e1500 */
[C---:B------:R-:W-:Y:S01]  /*16880*/  IMAD.WIDE R152, R2.reuse, 0x2, R158 ;  /* 0x0000000202987825 */ /* 0x040fe200078e029e */
[----:B------:R1:W3:Y:S04]  /*16890*/  LDG.E.U16 R179, desc[UR60][R14.64] ;  /* 0x0000003c0eb37981 */ /* 0x0002e8000c1e1500 */
[----:B------:R1:W3:Y:S01]  /*168a0*/  LDG.E.U16 R186, desc[UR60][R152.64] ;  /* 0x0000003c98ba7981 */ /* 0x0002e2000c1e1500 */
[----:B0-----:R-:W-:-:S04]  /*168b0*/  IMAD.WIDE R16, R2, 0x2, R8 ;  /* 0x0000000202107825 */ /* 0x001fc800078e0208 */
[C---:B-1----:R-:W-:Y:S01]  /*168c0*/  IMAD.WIDE R14, R2.reuse, 0x2, R12 ;  /* 0x00000002020e7825 */ /* 0x042fe200078e020c */
[----:B------:R0:W4:Y:S03]  /*168d0*/  LDG.E.U16 R178, desc[UR60][R16.64] ;  /* 0x0000003c10b27981 */ /* 0x000126000c1e1500 */
        /* <DEDUP_REMOVED lines=8> */
[----:B------:R0:W2:Y:S03]  /*16960*/  LDG.E.U16 R176, desc[UR60][R154.64] ;  /* 0x0000003c9ab07981 */ /* 0x0000a6000c1e1500 */
[----:B------:R-:W-:Y:S01]  /*16970*/  IMAD.WIDE R14, R2, 0x2, R152 ;  /* 0x00000002020e7825 */ /* 0x000fe200078e0298 */
[----:B------:R1:W2:Y:S04]  /*16980*/  LDG.E.U16 R175, desc[UR60][R16.64] ;  /* 0x0000003c10af7981 */ /* 0x0002a8000c1e1500 */
[----:B------:R1:W2:Y:S01]  /*16990*/  LDG.E.U16 R174, desc[UR60][R14.64] ;  /* 0x0000003c0eae7981 */ /* 0x0002a2000c1e1500 */
[----:B0-----:R-:W-:-:S02]  /*169a0*/  IMAD R154, R3, 0x1b, RZ ;  /* 0x0000001b039a7824 */ /* 0x001fc400078e02ff */
[----:B------:R-:W-:-:S04]  /*169b0*/  IMAD.WIDE R156, R2, 0x2, R4 ;  /* 0x00000002029c7825 */ /* 0x000fc800078e0204 */
[C---:B-1----:R-:W-:Y:S01]  /*169c0*/  IMAD.WIDE R16, R154.reuse, 0x2, R6 ;  /* 0x000000029a107825 */ /* 0x042fe200078e0206 */
[----:B------:R0:W2:Y:S03]  /*169d0*/  LDG.E.U16 R182, desc[UR60][R156.64] ;  /* 0x0000003c9cb67981 */ /* 0x0000a6000c1e1500 */
[----:B------:R-:W-:-:S04]  /*169e0*/  IMAD.WIDE R14, R154, 0x2, R8 ;  /* 0x000000029a0e7825 */ /* 0x000fc800078e0208 */
[----:B------:R-:W-:-:S04]  /*169f0*/  IMAD.WIDE R152, R154, 0x2, R4 ;  /* 0x000000029a987825 */ /* 0x000fc800078e0204 */
[----:B------:R-:W-:-:S04]  /*16a00*/  IMAD.WIDE R16, R2, 0x2, R16 ;  /* 0x0000000202107825 */ /* 0x000fc800078e0210 */
[C---:B------:R-:W-:Y:S01]  /*16a10*/  IMAD.WIDE R14, R2.reuse, 0x2, R14 ;  /* 0x00000002020e7825 */ /* 0x040fe200078e020e */
[----:B------:R1:W2:Y:S03]  /*16a20*/  LDG.E.U16 R172, desc[UR60][R16.64] ;  /* 0x0000003c10ac7981 */ /* 0x0002a6000c1e1500 */
[----:B0-----:R-:W-:Y:S01]  /*16a30*/  IMAD R156, R3, 0x1c, RZ ;  /* 0x0000001c039c7824 */ /* 0x001fe200078e02ff */
[----:B------:R0:W2:Y:S01]  /*16a40*/  LDG.E.U16 R171, desc[UR60][R14.64] ;  /* 0x0000003c0eab7981 */ /* 0x0000a2000c1e1500 */
[----:B------:R-:W-:-:S04]  /*16a50*/  IMAD.WIDE R152, R2, 0x2, R152 ;  /* 0x0000000202987825 */ /* 0x000fc800078e0298 */
[----:B-1----:R-:W-:Y:S01]  /*16a60*/  IMAD.WIDE R16, R156, 0x2, R4 ;  /* 0x000000029c107825 */ /* 0x002fe200078e0204 */
[----:B------:R1:W2:Y:S03]  /*16a70*/  LDG.E.U16 R173, desc[UR60][R152.64] ;  /* 0x0000003c98ad7981 */ /* 0x0002a6000c1e1500 */
[----:B0-----:R-:W-:-:S04]  /*16a80*/  IMAD.WIDE R14, R154, 0x2, R12 ;  /* 0x000000029a0e7825 */ /* 0x001fc800078e020c */
[----:B------:R-:W-:-:S04]  /*16a90*/  IMAD.WIDE R154, R156, 0x2, R6 ;  /* 0x000000029c9a7825 */ /* 0x000fc800078e0206 */
[----:B-1----:R-:W-:-:S04]  /*16aa0*/  IMAD.WIDE R152, R2, 0x2, R14 ;  /* 0x0000000202987825 */ /* 0x002fc800078e020e */
[C---:B------:R-:W-:Y:S01]  /*16ab0*/  IMAD.WIDE R16, R2.reuse, 0x2, R16 ;  /* 0x0000000202107825 */ /* 0x040fe200078e0210 */
[----:B------:R-:W2:Y:S03]  /*16ac0*/  LDG.E.U16 R170, desc[UR60][R152.64] ;  /* 0x0000003c98aa7981 */ /* 0x000ea6000c1e1500 */
[----:B------:R-:W-:Y:S01]  /*16ad0*/  IMAD.WIDE R14, R2, 0x2, R154 ;  /* 0x00000002020e7825 */ /* 0x000fe200078e029a */
[----:B------:R0:W2:Y:S03]  /*16ae0*/  LDG.E.U16 R169, desc[UR60][R16.64] ;  /* 0x0000003c10a97981 */ /* 0x0000a6000c1e1500 */
[----:B------:R-:W-:Y:S01]  /*16af0*/  IMAD R157, R3, 0x1d, RZ ;  /* 0x0000001d039d7824 */ /* 0x000fe200078e02ff */
[----:B------:R1:W2:Y:S01]  /*16b00*/  LDG.E.U16 R168, desc[UR60][R14.64] ;  /* 0x0000003c0ea87981 */ /* 0x0002a2000c1e1500 */
        /* <DEDUP_REMOVED lines=18> */
[----:B0-----:R-:W-:-:S04]  /*16c30*/  IMAD R154, R3, 0x1e, RZ ;  /* 0x0000001e039a7824 */ /* 0x001fc800078e02ff */
[----:B-1----:R-:W-:-:S04]  /*16c40*/  IMAD.WIDE R16, R154, 0x2, R6 ;  /* 0x000000029a107825 */ /* 0x002fc800078e0206 */
[----:B------:R-:W-:-:S04]  /*16c50*/  IMAD.WIDE R14, R154, 0x2, R8 ;  /* 0x000000029a0e7825 */ /* 0x000fc800078e0208 */
[----:B------:R-:W-:-:S04]  /*16c60*/  IMAD.WIDE R152, R154, 0x2, R4 ;  /* 0x000000029a987825 */ /* 0x000fc800078e0204 */
[----:B------:R-:W-:-:S04]  /*16c70*/  IMAD.WIDE R16, R2, 0x2, R16 ;  /* 0x0000000202107825 */ /* 0x000fc800078e0210 */
[C---:B------:R-:W-:Y:S01]  /*16c80*/  IMAD.WIDE R14, R2.reuse, 0x2, R14 ;  /* 0x00000002020e7825 */ /* 0x040fe200078e020e */
[----:B------:R0:W2:Y:S03]  /*16c90*/  LDG.E.U16 R160, desc[UR60][R16.64] ;  /* 0x0000003c10a07981 */ /* 0x0000a6000c1e1500 */
[----:B------:R-:W-:Y:S01]  /*16ca0*/  IMAD R252, R3, 0x1f, RZ ;  /* 0x0000001f03fc7824 */ /* 0x000fe200078e02ff */
[----:B------:R1:W2:Y:S01]  /*16cb0*/  LDG.E.U16 R159, desc[UR60][R14.64] ;  /* 0x0000003c0e9f7981 */ /* 0x0002a2000c1e1500 */
[----:B------:R-:W-:-:S04]  /*16cc0*/  IMAD.WIDE R152, R2, 0x2, R152 ;  /* 0x0000000202987825 */ /* 0x000fc800078e0298 */
[--C-:B0-----:R-:W-:Y:S01]  /*16cd0*/  IMAD.WIDE R16, R247, 0x2, R12.reuse ;  /* 0x00000002f7107825 */ /* 0x101fe200078e020c */
[----:B------:R0:W2:Y:S03]  /*16ce0*/  LDG.E.U16 R161, desc[UR60][R152.64] ;  /* 0x0000003c98a17981 */ /* 0x0000a6000c1e1500 */
[----:B-1----:R-:W-:-:S04]  /*16cf0*/  IMAD.WIDE R14, R154, 0x2, R12 ;  /* 0x000000029a0e7825 */ /* 0x002fc800078e020c */
[----:B------:R-:W-:-:S04]  /*16d00*/  IMAD.WIDE R154, R252, 0x2, R4 ;  /* 0x00000002fc9a7825 */ /* 0x000fc800078e0204 */
[----:B0-----:R-:W-:-:S04]  /*16d10*/  IMAD.WIDE R152, R2, 0x2, R14 ;  /* 0x0000000202987825 */ /* 0x001fc800078e020e */
        /* <DEDUP_REMOVED lines=9> */
[C---:B------:R-:W-:Y:S02]  /*16db0*/  IMAD.WIDE R16, R2.reuse, 0x2, R14 ;  /* 0x0000000202107825 */ /* 0x040fe400078e020e */
[----:B------:R-:W2:Y:S02]  /*16dc0*/  LDG.E.U16 R154, desc[UR60][R154.64] ;  /* 0x0000003c9a9a7981 */ /* 0x000ea4000c1e1500 */
[----:B------:R-:W-:Y:S02]  /*16dd0*/  IMAD.WIDE R14, R2, 0x2, R152 ;  /* 0x00000002020e7825 */ /* 0x000fe400078e0298 */
[----:B------:R0:W2:Y:S04]  /*16de0*/  LDG.E.U16 R16, desc[UR60][R16.64] ;  /* 0x0000003c10107981 */ /* 0x0000a8000c1e1500 */
[----:B------:R1:W2:Y:S01]  /*16df0*/  LDG.E.U16 R15, desc[UR60][R14.64] ;  /* 0x0000003c0e0f7981 */ /* 0x0002a2000c1e1500 */
[----:B------:R-:W0:Y:S01]  /*16e00*/  S2R R147, SR_TID.X ;  /* 0x0000000000937919 */ /* 0x000e220000002100 */
[----:B------:R-:W1:Y:S01]  /*16e10*/  S2R R100, SR_CgaCtaId ;  /* 0x0000000000647919 */ /* 0x000e620000008800 */
[----:B------:R-:W-:-:S02]  /*16e20*/  MOV R40, UR37 ;  /* 0x0000002500287c02 */ /* 0x000fc40008000f00 */
[----:B------:R-:W-:Y:S02]  /*16e30*/  R2UR UR37, R29 ;  /* 0x000000001d2572ca */ /* 0x000fe400000e0000 */
[----:B------:R-:W-:Y:S02]  /*16e40*/  MOV R29, UR44 ;  /* 0x0000002c001d7c02 */ /* 0x000fe40008000f00 */
[----:B------:R-:W-:Y:S02]  /*16e50*/  R2UR UR44, R24 ;  /* 0x00000000182c72ca */ /* 0x000fe400000e0000 */
[----:B------:R-:W-:Y:S01]  /*16e60*/  MOV R99, 0x400 ;  /* 0x0000040000637802 */ /* 0x000fe20000000f00 */
[----:B------:R-:W-:Y:S01]  /*16e70*/  STL [R1+0x11a0], R3 ;  /* 0x0011a00301007387 */ /* 0x000fe20000100800 */
[C---:B0-----:R-:W-:Y:S02]  /*16e80*/  SHF.L.U32 R24, R147.reuse, 0x1, RZ ;  /* 0x0000000193187819 */ /* 0x041fe400000006ff */
[----:B------:R-:W-:-:S02]  /*16e90*/  LOP3.LUT R17, R147, 0x40, RZ, 0xc0, !PT ;  /* 0x0000004093117812 */ /* 0x000fc400078ec0ff */
[----:B-1----:R-:W-:Y:S02]  /*16ea0*/  LOP3.LUT R14, R24, 0x7e, RZ, 0xc0, !PT ;  /* 0x0000007e180e7812 */ /* 0x002fe400078ec0ff */
[----:B------:R-:W-:Y:S02]  /*16eb0*/  LEA R99, R100, R99, 0x18 ;  /* 0x0000006364637211 */ /* 0x000fe400078ec0ff */
[----:B------:R-:W-:Y:S01]  /*16ec0*/  LEA R14, R17, R14, 0x6 ;  /* 0x0000000e110e7211 */ /* 0x000fe200078e30ff */
[----:B------:R-:W-:Y:S04]  /*16ed0*/  STL [R1+0x11a8], R4 ;  /* 0x0011a80401007387 */ /* 0x000fe80000100800 */
[----:B------:R-:W-:Y:S01]  /*16ee0*/  IMAD.IADD R14, R99, 0x1, R14 ;  /* 0x00000001630e7824 */ /* 0x000fe200078e020e */
[----:B------:R-:W-:Y:S06]  /*16ef0*/  BAR.SYNC.DEFER_BLOCKING 0x0 ;  /* 0x0000000000007b1d */ /* 0x000fec0000010000 */
[----:B------:R-:W-:Y:S04]  /*16f00*/  STL [R1+0x11a4], R5 ;  /* 0x0011a40501007387 */ /* 0x000fe80000100800 */
[----:B------:R-:W-:Y:S04]  /*16f10*/  STL [R1+0x11b0], R6 ;  /* 0x0011b00601007387 */ /* 0x000fe80000100800 */
[----:B------:R-:W-:Y:S04]  /*16f20*/  STL [R1+0x11ac], R7 ;  /* 0x0011ac0701007387 */ /* 0x000fe80000100800 */
[----:B------:R-:W-:Y:S04]  /*16f30*/  STL [R1+0x11b8], R8 ;  /* 0x0011b80801007387 */ /* 0x000fe80000100800 */
[----:B---3--:R-:W-:Y:S04]  /*16f40*/  STS.U16 [R14+0x22000], R181 ;  /* 0x022000b50e007388 */ /* 0x008fe80000000400 */
[----:B----4-:R-:W-:Y:S04]  /*16f50*/  STS.U16 [R14+0x24000], R178 ;  /* 0x024000b20e007388 */ /* 0x010fe80000000400 */
        /* <DEDUP_REMOVED lines=30> */
[----:B------:R-:W-:Y:S04]  /*17140*/  STL [R1+0x11b4], R9 ;  /* 0x0011b40901007387 */ /* 0x000fe80000100800 */
        /* <DEDUP_REMOVED lines=33> */
[----:B------:R0:W-:Y:S04]  /*17360*/  STL [R1+0x11bc], R13 ;  /* 0x0011bc0d01007387 */ /* 0x0001e80000100800 */
        /* <DEDUP_REMOVED lines=31> */
[----:B------:R-:W-:Y:S01]  /*17560*/  STS.U16 [R21+0x26e80], R162 ;  /* 0x026e80a215007388 */ /* 0x000fe20000000400 */
[----:B0-----:R-:W0:Y:S03]  /*17570*/  S2R R13, SR_CgaCtaId ;  /* 0x00000000000d7919 */ /* 0x001e260000008800 */
        /* <DEDUP_REMOVED lines=32> */
[----:B------:R2:W-:Y:S06]  /*17780*/  MEMBAR.ALL.CTA ;  /* 0x0000000000007992 */ /* 0x0005ec0000008000 */
[----:B--2---:R-:W2:Y:S01]  /*17790*/  FENCE.VIEW.ASYNC.S ;  /* 0x00000000000073c6 */ /* 0x004ea20000000000 */
[----:B------:R-:W-:-:S04]  /*177a0*/  MOV R12, 0x400 ;  /* 0x00000400000c7802 */ /* 0x000fc80000000f00 */
[----:B0-----:R-:W-:-:S04]  /*177b0*/  LEA R12, R13, R12, 0x18 ;  /* 0x0000000c0d0c7211 */ /* 0x001fc800078ec0ff */
[----:B------:R-:W-:Y:S01]  /*177c0*/  SHF.R.U32.HI R12, RZ, 0x4, R12 ;  /* 0x00000004ff0c7819 */ /* 0x000fe2000001160c */
[----:B--2---:R-:W-:Y:S03]  /*177d0*/  BAR.SYNC.DEFER_BLOCKING 0x0 ;  /* 0x0000000000007b1d */ /* 0x004fe60000010000 */
[----:B------:R-:W-:-:S04]  /*177e0*/  SGXT.U32 R12, R12, 0xe ;  /* 0x0000000e0c0c781a */ /* 0x000fc80000000000 */
[----:B------:R-:W-:Y:S01]  /*177f0*/  R2UR UR48, R12 ;  /* 0x000000000c3072ca */ /* 0x000fe200000e0000 */
[----:B------:R-:W-:Y:S01]  /*17800*/  UMOV UR49, 0x40000040 ;  /* 0x4000004000317882 */ /* 0x000fe20000000000 */
[----:B-1----:R-:W-:-:S11]  /*17810*/  WARPGROUP.ARRIVE ;  /* 0x00000000000079c5 */ /* 0x002fd60000000000 */
[----:B------:R-:W-:Y:S03]  /*17820*/  HGMMA.64x32x16.F32.BF16 R168, gdesc[UR48].tnspA, RZ, !UPT, gsb0 ;  /* 0x2060000030a879f0 */ /* 0x000fe6000c0018ff */
[----:B------:R-:W-:Y:S02]  /*17830*/  WARPGROUP.DEPBAR.LE gsb0, 0x0 ;  /* 0x00008000000079c5 */ /* 0x000fe40000010000 */
[----:B------:R-:W-:-:S06]  /*17840*/  WARPGROUP.ARRIVE ;  /* 0x00000000000079c5 */ /* 0x000fcc0000000000 */
[----:B------:R-:W-:Y:S01]  /*17850*/  HGMMA.64x32x16.F32.BF16 R168, gdesc[UR4].tnspA, R168, gsb0 ;  /* 0x2060000004a879f0 */ /* 0x000fe200080018a8 */
[----:B------:R-:W-:Y:S02]  /*17860*/  MOV R148, UR11 ;  /* 0x0000000b00947c02 */ /* 0x000fe40008000f00 */
[----:B------:R-:W-:Y:S01]  /*17870*/  MOV R149, UR10 ;  /* 0x0000000a00957c02 */ /* 0x000fe20008000f00 */
[----:B------:R-:W-:Y:S01]  /*17880*/  UIADD3.64 UR10, UR6, 0x2, URZ ;  /* 0x00000002060a7897 */ /* 0x000fe2000fffe03f */
[----:B------:R-:W-:Y:S02]  /*17890*/  MOV R68, UR9 ;  /* 0x0000000900447c02 */ /* 0x000fe40008000f00 */
[----:B------:R-:W-:Y:S01]  /*178a0*/  MOV R67, UR8 ;  /* 0x0000000800437c02 */ /* 0x000fe20008000f00 */
[----:B------:R-:W-:Y:S01]  /*178b0*/  UIADD3.64 UR8, UR4, 0x80, URZ ;  /* 0x0000008004087897 */ /* 0x000fe2000fffe03f */
[----:B------:R-:W-:Y:S02]  /*178c0*/  WARPGROUP.DEPBAR.LE gsb0, 0x0 ;  /* 0x00008000000079c5 */ /* 0x000fe40000010000 */
[----:B------:R-:W-:-:S06]  /*178d0*/  WARPGROUP.ARRIVE ;  /* 0x00000000000079c5 */ /* 0x000fcc0000000000 */
[----:B------:R-:W-:Y:S01]  /*178e0*/  HGMMA.64x32x16.F32.BF16 R168, gdesc[UR8].tnspA, R168, gsb0 ;  /* 0x2060000008a879f0 */ /* 0x000fe200080018a8 */
[----:B------:R-:W-:Y:S02]  /*178f0*/  UIADD3.64 UR58, UR6, 0x4, URZ ;  /* 0x00000004063a7897 */ /* 0x000fe4000fffe03f */
[----:B------:R-:W-:Y:S02]  /*17900*/  WARPGROUP.DEPBAR.LE gsb0, 0x0 ;  /* 0x00008000000079c5 */ /* 0x000fe40000010000 */
[----:B------:R-:W-:-:S06]  /*17910*/  WARPGROUP.ARRIVE ;  /* 0x00000000000079c5 */ /* 0x000fcc0000000000 */
[----:B------:R-:W-:Y:S01]  /*17920*/  HGMMA.64x32x16.F32.BF16 R168, gdesc[UR56].tnspA, R168, gsb0 ;  /* 0x2060000038a879f0 */ /* 0x000fe200080018a8 */
[----:B------:R-:W-:Y:S02]  /*17930*/  MOV R36, UR43 ;  /* 0x0000002b00247c02 */ /* 0x000fe40008000f00 */
[----:B------:R-:W-:Y:S01]  /*17940*/  MOV R35, UR42 ;  /* 0x0000002a00237c02 */ /* 0x000fe20008000f00 */
[----:B------:R-:W-:Y:S01]  /*17950*/  UIADD3.64 UR42, UR6, 0xfe, URZ ;  /* 0x000000fe062a7897 */ /* 0x000fe2000fffe03f */
        /* <DEDUP_REMOVED lines=10> */
[----:B------:R-:W-:Y:S02]  /*17a00*/  R2UR UR33, R31 ;  /* 0x000000001f2172ca */ /* 0x000fe400000e0000 */
[----:B------:R-:W-:Y:S02]  /*17a10*/  MOV R46, UR35 ;  /* 0x00000023002e7c02 */ /* 0x000fe40008000f00 */
[----:B------:R-:W-:Y:S01]  /*17a20*/  MOV R45, UR34 ;  /* 0x00000022002d7c02 */ /* 0x000fe20008000f00 */
[----:B------:R-:W-:Y:S01]  /*17a30*/  UIADD3.64 UR34, UR6, 0x102, URZ ;  /* 0x0000010206227897 */ /* 0x000fe2000fffe03f */
[----:B------:R-:W-:Y:S02]  /*17a40*/  WARPGROUP.DEPBAR.LE gsb0, 0x0 ;  /* 0x00008000000079c5 */ /* 0x000fe40000010000 */
[----:B------:R-:W-:-:S06]  /*17a50*/  WARPGROUP.ARRIVE ;  /* 0x00000000000079c5 */ /* 0x000fcc0000000000 */
[----:B------:R-:W-:Y:S01]  /*17a60*/  HGMMA.64x32x16.F32.BF16 R168, gdesc[UR32].tnspA, R168, gsb0 ;  /* 0x2060000020a879f0 */ /* 0x000fe200080018a8 */
[----:B------:R-:W-:Y:S02]  /*17a70*/  R2UR UR9, R68 ;  /* 0x00000000440972ca */ /* 0x000fe400000e0000 */
[----:B------:R-:W-:Y:S01]  /*17a80*/  R2UR UR8, R67 ;  /* 0x00000000430872ca */ /* 0x000fe200000e0000 */
[----:B------:R-:W-:Y:S01]  /*17a90*/  UIADD3.64 UR10, UR6, 0x104, URZ ;  /* 0x00000104060a7897 */ /* 0x000fe2000fffe03f */
[----:B------:R-:W-:Y:S02]  /*17aa0*/  WARPGROUP.DEPBAR.LE gsb0, 0x0 ;  /* 0x00008000000079c5 */ /* 0x000fe40000010000 */
[----:B------:R-:W-:-:S09]  /*17ab0*/  WARPGROUP.ARRIVE ;  /* 0x00000000000079c5 */ /* 0x000fd20000000000 */
        /* <DEDUP_REMOVED lines=13> */
[----:B------:R0:W-:Y:S04]  /*17b90*/  STL [R1+0x11c4], R2 ;  /* 0x0011c40201007387 */ /* 0x0001e80000100800 */
[----:B------:R-:W-:Y:S04]  /*17ba0*/  STL [R1+0x11c8], R185 ;  /* 0x0011c8b901007387 */ /* 0x000fe80000100800 */
[----:B------:R-:W-:Y:S04]  /*17bb0*/  STL [R1+0x11cc], R184 ;  /* 0x0011ccb801007387 */ /* 0x000fe80000100800 */
[----:B------:R-:W-:Y:S04]  /*17bc0*/  STL [R1+0x11d0], R23 ;  /* 0x0011d01701007387 */ /* 0x000fe80000100800 */
[----:B------:R1:W-:Y:S01]  /*17bd0*/  STL [R1+0x11d4], R22 ;  /* 0x0011d41601007387 */ /* 0x0003e20000100800 */
[----:B------:R-:W-:-:S03]  /*17be0*/  MOV R58, UR23 ;  /* 0x00000017003a7c02 */ /* 0x000fc60008000f00 */
[----:B------:R-:W-:Y:S01]  /*17bf0*/  STL [R1+0x11d8], R21 ;  /* 0x0011d81501007387 */ /* 0x000fe20000100800 */
[----:B------:R-:W-:-:S03]  /*17c00*/  MOV R57, UR22 ;  /* 0x0000001600397c02 */ /* 0x000fc60008000f00 */
[----:B------:R2:W-:Y:S01]  /*17c10*/  STL [R1+0x11dc], R20 ;  /* 0x0011dc1401007387 */ /* 0x0005e20000100800 */
[----:B------:R-:W-:-:S03]  /*17c20*/  UIADD3.64 UR22, UR6, 0x202, URZ ;  /* 0x0000020206167897 */ /* 0x000fc6000fffe03f */
[----:B------:R-:W3:Y:S04]  /*17c30*/  LDL.64 R4, [R1+0xc98] ;  /* 0x000c980001047983 */ /* 0x000ee80000100a00 */
[----:B------:R-:W4:Y:S01]  /*17c40*/  LDL.64 R8, [R1+0xca8] ;  /* 0x000ca80001087983 */ /* 0x000f220000100a00 */
[----:B------:R-:W-:Y:S02]  /*17c50*/  MOV R54, UR27 ;  /* 0x0000001b00367c02 */ /* 0x000fe40008000f00 */
[----:B------:R-:W-:Y:S01]  /*17c60*/  MOV R53, UR26 ;  /* 0x0000001a00357c02 */ /* 0x000fe20008000f00 */
[----:B0-----:R-:W2:Y:S01]  /*17c70*/  LDL.64 R2, [R1+0xc90] ;  /* 0x000c900001027983 */ /* 0x001ea20000100a00 */
[----:B------:R-:W-:Y:S02]  /*17c80*/  WARPGROUP.DEPBAR.LE gsb0, 0x0 ;  /* 0x00008000000079c5 */ /* 0x000fe40000010000 */
[----:B------:R-:W-:Y:S01]  /*17c90*/  WARPGROUP.ARRIVE ;  /* 0x00000000000079c5 */ /* 0x000fe20000000000 */
[----:B------:R-:W2:Y:S05]  /*17ca0*/  LDL.64 R6, [R1+0xca0] ;  /* 0x000ca00001067983 */ /* 0x000eaa0000100a00 */
[----:B------:R-:W-:Y:S01]  /*17cb0*/  HGMMA.64x32x16.F32.BF16 R168, gdesc[UR20].tnspA, R168, gsb0 ;  /* 0x2060000014a879f0 */ /* 0x000fe200080018a8 */
[----:B------:R-:W-:-:S02]  /*17cc0*/  UIADD3.64 UR26, UR6, 0x204, URZ ;  /* 0x00000204061a7897 */ /* 0x000fc4000fffe03f */
        /* <DEDUP_REMOVED lines=18> */
[----:B------:R-:W-:Y:S01]  /*17df0*/  STL [R1+0x11e0], R19 ;  /* 0x0011e01301007387 */ /* 0x000fe20000100800 */
[----:B------:R-:W-:Y:S01]  /*17e00*/  UIADD3.64 UR34, UR6, 0x304, URZ ;  /* 0x0000030406227897 */ /* 0x000fe2000fffe03f */
[----:B---3--:R-:W-:Y:S01]  /*17e10*/  R2UR UR56, R4 ;  /* 0x00000000043872ca */ /* 0x008fe200000e0000 */
[----:B------:R-:W-:Y:S02]  /*17e20*/  WARPGROUP.DEPBAR.LE gsb0, 0x0 ;  /* 0x00008000000079c5 */ /* 0x000fe40000010000 */
[----:B------:R-:W-:Y:S01]  /*17e30*/  WARPGROUP.ARRIVE ;  /* 0x00000000000079c5 */ /* 0x000fe20000000000 */
[----:B------:R-:W-:-:S02]  /*17e40*/  R2UR UR57, R5 ;  /* 0x00000000053972ca */ /* 0x000fc400000e0000 */
[----:B----4-:R-:W-:Y:S01]  /*17e50*/  R2UR UR32, R8 ;  /* 0x00000000082072ca */ /* 0x010fe200000e0000 */
[----:B------:R-:W3:Y:S02]  /*17e60*/  LDL.64 R4, [R1+0xc88] ;  /* 0x000c880001047983 */ /* 0x000ee40000100a00 */
[----:B------:R-:W-:Y:S01]  /*17e70*/  HGMMA.64x32x16.F32.BF16 R168, gdesc[UR44].tnspA, R168, gsb0 ;  /* 0x206000002ca879f0 */ /* 0x000fe200080018a8 */
[----:B------:R-:W-:Y:S02]  /*17e80*/  R2UR UR33, R9 ;  /* 0x00000000092172ca */ /* 0x000fe400000e0000 */
[----:B--2---:R-:W-:Y:S02]  /*17e90*/  R2UR UR40, R2 ;  /* 0x00000000022872ca */ /* 0x004fe400000e0000 */
[----:B------:R-:W-:Y:S01]  /*17ea0*/  R2UR UR41, R3 ;  /* 0x00000000032972ca */ /* 0x000fe200000e0000 */
[----:B------:R-:W-:Y:S01]  /*17eb0*/  UIADD3.64 UR38, UR6, 0x3fe, URZ ;  /* 0x000003fe06267897 */ /* 0x000fe2000fffe03f */
[----:B------:R-:W2:Y:S01]  /*17ec0*/  LDL.64 R2, [R1+0xc80] ;  /* 0x000c800001027983 */ /* 0x000ea20000100a00 */
[----:B------:R-:W-:-:S02]  /*17ed0*/  R2UR UR36, R6 ;  /* 0x00000000062472ca */ /* 0x000fc400000e0000 */
[----:B------:R-:W-:Y:S01]  /*17ee0*/  R2UR UR37, R7 ;  /* 0x00000000072572ca */ /* 0x000fe200000e0000 */
[----:B------:R-:W-:Y:S01]  /*17ef0*/  UIADD3.64 UR58, UR6, 0x400, URZ ;  /* 0x00000400063a7897 */ /* 0x000fe2000fffe03f */
[----:B------:R-:W4:Y:S01]  /*17f00*/  LDL.64 R6, [R1+0xc78] ;  /* 0x000c780001067983 */ /* 0x000f220000100a00 */
[----:B------:R-:W-:Y:S02]  /*17f10*/  UIADD3.64 UR42, UR6, 0x402, URZ ;  /* 0x00000402062a7897 */ /* 0x000fe4000fffe03f */
[----:B------:R-:W-:Y:S01]  /*17f20*/  UIADD3.64 UR54, UR6, 0x404, URZ ;  /* 0x0000040406367897 */ /* 0x000fe2000fffe03f */
[----:B------:R-:W-:Y:S01]  /*17f30*/  R2UR UR11, R148 ;  /* 0x00000000940b72ca */ /* 0x000fe200000e0000 */
[----:B------:R-:W-:Y:S01]  /*17f40*/  UIADD3.64 UR46, UR6, 0x4fe, URZ ;  /* 0x000004fe062e7897 */ /* 0x000fe2000fffe03f */
[----:B------:R-:W-:Y:S02]  /*17f50*/  R2UR UR10, R149 ;  /* 0x00000000950a72ca */ /* 0x000fe400000e0000 */
[----:B------:R-:W-:-:S02]  /*17f60*/  R2UR UR9, R150 ;  /* 0x00000000960972ca */ /* 0x000fc400000e0000 */
[----:B------:R-:W-:Y:S02]  /*17f70*/  R2UR UR8, R151 ;  /* 0x00000000970872ca */ /* 0x000fe400000e0000 */
[----:B------:R-:W-:Y:S02]  /*17f80*/  R2UR UR15, R66 ;  /* 0x00000000420f72ca */ /* 0x000fe400000e0000 */
[----:B------:R-:W-:Y:S02]  /*17f90*/  R2UR UR14, R65 ;  /* 0x00000000410e72ca */ /* 0x000fe400000e0000 */
[----:B------:R-:W-:Y:S02]  /*17fa0*/  R2UR UR13, R64 ;  /* 0x00000000400d72ca */ /* 0x000fe400000e0000 */
[----:B------:R-:W-:Y:S02]  /*17fb0*/  R2UR UR12, R63 ;  /* 0x000000003f0c72ca */ /* 0x000fe400000e0000 */
[----:B------:R-:W-:-:S02]  /*17fc0*/  R2UR UR19, R62 ;  /* 0x000000003e1372ca */ /* 0x000fc400000e0000 */
[----:B------:R-:W-:Y:S02]  /*17fd0*/  R2UR UR18, R61 ;  /* 0x000000003d1272ca */ /* 0x000fe400000e0000 */
[----:B------:R-:W-:Y:S02]  /*17fe0*/  R2UR UR17, R60 ;  /* 0x000000003c1172ca */ /* 0x000fe400000e0000 */
[----:B------:R-:W-:Y:S02]  /*17ff0*/  R2UR UR16, R59 ;  /* 0x000000003b1072ca */ /* 0x000fe400000e0000 */
[----:B------:R-:W-:Y:S02]  /*18000*/  R2UR UR23, R58 ;  /* 0x000000003a1772ca */ /* 0x000fe400000e0000 */
[----:B------:R-:W-:Y:S02]  /*18010*/  R2UR UR22, R57 ;  /* 0x00000000391672ca */ /* 0x000fe400000e0000 */
[----:B------:R-:W-:Y:S01]  /*18020*/  R2UR UR21, R56 ;  /* 0x00000000381572ca */ /* 0x000fe200000e0000 */
[----:B------:R-:W-:-:S02]  /*18030*/  WARPGROUP.DEPBAR.LE gsb0, 0x0 ;  /* 0x00008000000079c5 */ /* 0x000fc40000010000 */
[----:B------:R-:W-:Y:S01]  /*18040*/  WARPGROUP.ARRIVE ;  /* 0x00000000000079c5 */ /* 0x000fe20000000000 */
[----:B------:R-:W-:Y:S02]  /*18050*/  R2UR UR20, R55 ;  /* 0x00000000371472ca */ /* 0x000fe400000e0000 */
[----:B------:R-:W-:Y:S02]  /*18060*/  R2UR UR27, R54 ;  /* 0x00000000361b72ca */ /* 0x000fe400000e0000 */
[----:B------:R-:W-:Y:S01]  /*18070*/  R2UR UR26, R53 ;  /* 0x00000000351a72ca */ /* 0x000fe200000e0000 */
[----:B------:R-:W-:Y:S01]  /*18080*/  HGMMA.64x32x16.F32.BF16 R168, gdesc[UR32].tnspA, R168, gsb0 ;  /* 0x2060000020a879f0 */ /* 0x000fe200080018a8 */
[----:B------:R-:W-:Y:S02]  /*18090*/  R2UR UR25, R52 ;  /* 0x00000000341972ca */ /* 0x000fe400000e0000 */
[----:B------:R-:W-:Y:S02]  /*180a0*/  R2UR UR24, R51 ;  /* 0x00000000331872ca */ /* 0x000fe400000e0000 */
[----:B------:R-:W-:-:S02]  /*180b0*/  R2UR UR31, R50 ;  /* 0x00000000321f72ca */ /* 0x000fc400000e0000 */
[----:B------:R-:W-:Y:S02]  /*180c0*/  R2UR UR30, R49 ;  /* 0x00000000311e72ca */ /* 0x000fe400000e0000 */
[----:B------:R-:W-:Y:S02]  /*180d0*/  R2UR UR29, R48 ;  /* 0x00000000301d72ca */ /* 0x000fe400000e0000 */
[----:B------:R-:W-:Y:S01]  /*180e0*/  R2UR UR28, R47 ;  /* 0x000000002f1c72ca */ /* 0x000fe200000e0000 */
[----:B------:R-:W-:Y:S01]  /*180f0*/  UMOV UR48, UR34 ;  /* 0x0000002200307c82 */ /* 0x000fe20008000000 */
[----:B------:R-:W-:Y:S01]  /*18100*/  UMOV UR49, UR35 ;  /* 0x0000002300317c82 */ /* 0x000fe20008000000 */
[----:B------:R-:W4:Y:S04]  /*18110*/  LDL.64 R8, [R1+0xc68] ;  /* 0x000c680001087983 */ /* 0x000f280000100a00 */
[----:B------:R-:W4:Y:S01]  /*18120*/  LDL.64 R12, [R1+0xc50] ;  /* 0x000c5000010c7983 */ /* 0x000f220000100a00 */
[----:B------:R-:W-:-:S02]  /*18130*/  MOV R38, UR5 ;  /* 0x0000000500267c02 */ /* 0x000fc40008000f00 */
[----:B------:R-:W-:Y:S01]  /*18140*/  MOV R37, UR4 ;  /* 0x0000000400257c02 */ /* 0x000fe20008000f00 */
[----:B-1----:R-:W4:Y:S04]  /*18150*/  LDL.64 R22, [R1+0xc10] ;  /* 0x000c100001167983 */ /* 0x002f280000100a00 */
[----:B------:R-:W4:Y:S01]  /*18160*/  LDL.64 R20, [R1+0xc08] ;  /* 0x000c080001147983 */ /* 0x000f220000100a00 */
[----:B------:R-:W-:Y:S02]  /*18170*/  WARPGROUP.DEPBAR.LE gsb0, 0x0 ;  /* 0x00008000000079c5 */ /* 0x000fe40000010000 */
[----:B------:R-:W-:-:S06]  /*18180*/  WARPGROUP.ARRIVE ;  /* 0x00000000000079c5 */ /* 0x000fcc0000000000 */
[----:B------:R-:W-:Y:S03]  /*18190*/  HGMMA.64x32x16.F32.BF16 R168, gdesc[UR36].tnspA, R168, gsb0 ;  /* 0x2060000024a879f0 */ /* 0x000fe600080018a8 */
[----:B------:R-:W-:Y:S02]  /*181a0*/  WARPGROUP.DEPBAR.LE gsb0, 0x0 ;  /* 0x00008000000079c5 */ /* 0x000fe40000010000 */
[----:B------:R-:W-:-:S06]  /*181b0*/  WARPGROUP.ARRIVE ;  /* 0x00000000000079c5 */ /* 0x000fcc0000000000 */
[----:B------:R-:W-:Y:S03]  /*181c0*/  HGMMA.64x32x16.F32.BF16 R168, gdesc[UR56].tnspA, R168, gsb0 ;  /* 0x2060000038a879f0 */ /* 0x000fe600080018a8 */
[----:B------:R-:W-:Y:S02]  /*181d0*/  WARPGROUP.DEPBAR.LE gsb0, 0x0 ;  /* 0x00008000000079c5 */ /* 0x000fe40000010000 */
[----:B------:R-:W-:-:S06]  /*181e0*/  WARPGROUP.ARRIVE ;  /* 0x00000000000079c5 */ /* 0x000fcc0000000000 */
[----:B------:R-:W-:Y:S01]  /*181f0*/  HGMMA.64x32x16.F32.BF16 R168, gdesc[UR40].tnspA, R168, gsb0 ;  /* 0x2060000028a879f0 */ /* 0x000fe200080018a8 */
[----:B---3--:R-:W-:Y:S02]  /*18200*/  R2UR UR52, R4 ;  /* 0x00000000043472ca */ /* 0x008fe400000e0000 */
[----:B------:R-:W-:Y:S02]  /*18210*/  R2UR UR53, R5 ;  /* 0x00000000053572ca */ /* 0x000fe400000e0000 */
[----:B--2---:R-:W-:Y:S02]  /*18220*/  R2UR UR44, R2 ;  /* 0x00000000022c72ca */ /* 0x004fe400000e0000 */
[----:B------:R-:W-:Y:S01]  /*18230*/  R2UR UR45, R3 ;  /* 0x00000000032d72ca */ /* 0x000fe200000e0000 */
[----:B------:R-:W-:Y:S01]  /*18240*/  UMOV UR56, UR42 ;  /* 0x0000002a00387c82 */ /* 0x000fe20008000000 */
[----:B------:R-:W-:Y:S01]  /*18250*/  UMOV UR57, UR43 ;  /* 0x0000002b00397c82 */ /* 0x000fe20008000000 */
[----:B------:R-:W-:-:S02]  /*18260*/  WARPGROUP.DEPBAR.LE gsb0, 0x0 ;  /* 0x00008000000079c5 */ /* 0x000fc40000010000 */
[----:B------:R-:W-:Y:S01]  /*18270*/  WARPGROUP.ARRIVE ;  /* 0x00000000000079c5 */ /* 0x000fe20000000000 */
[----:B------:R-:W-:Y:S01]  /*18280*/  MOV R209, UR59 ;  /* 0x0000003b00d17c02 */ /* 0x000fe20008000f00 */
[----:B------:R-:W2:Y:S04]  /*18290*/  LDL.64 R4, [R1+0xc40] ;  /* 0x000c400001047983 */ /* 0x000ea80000100a00 */
[----:B------:R-:W-:Y:S01]  /*182a0*/  HGMMA.64x32x16.F32.BF16 R168, gdesc[UR52].tnspA, R168, gsb0 ;  /* 0x2060000034a879f0 */ /* 0x000fe200080018a8 */
[----:B------:R-:W-:Y:S01]  /*182b0*/  MOV R208, UR58 ;  /* 0x0000003a00d07c02 */ /* 0x000fe20008000f00 */
[----:B------:R-:W3:Y:S01]  /*182c0*/  LDL.64 R2, [R1+0xc58] ;  /* 0x000c580001027983 */ /* 0x000ee20000100a00 */
[----:B------:R-:W-:Y:S02]  /*182d0*/  WARPGROUP.DEPBAR.LE gsb0, 0x0 ;  /* 0x00008000000079c5 */ /* 0x000fe40000010000 */
[----:B------:R-:W-:-:S06]  /*182e0*/  WARPGROUP.ARRIVE ;  /* 0x00000000000079c5 */ /* 0x000fcc0000000000 */
[----:B------:R-:W-:Y:S01]  /*182f0*/  HGMMA.64x32x16.F32.BF16 R168, gdesc[UR44].tnspA, R168, gsb0 ;  /* 0x206000002ca879f0 */ /* 0x000fe200080018a8 */
[----:B------:R-:W-:Y:S02]  /*18300*/  MOV R207, UR57 ;  /* 0x0000003900cf7c02 */ /* 0x000fe40008000f00 */
[----:B------:R-:W-:Y:S02]  /*18310*/  MOV R206, UR56 ;  /* 0x0000003800ce7c02 */ /* 0x000fe40008000f00 */
[----:B----4-:R-:W-:Y:S02]  /*18320*/  R2UR UR56, R6 ;  /* 0x00000000063872ca */ /* 0x010fe400000e0000 */
        /* <DEDUP_REMOVED lines=10> */
[----:B------:R-:W-:Y:S02]  /*183d0*/  MOV R203, UR9 ;  /* 0x0000000900cb7c02 */ /* 0x000fe40008000f00 */
[----:B------:R-:W-:Y:S02]  /*183e0*/  MOV R202, UR8 ;  /* 0x0000000800ca7c02 */ /* 0x000fe40008000f00 */
[----:B------:R-:W-:Y:S02]  /*183f0*/  R2UR UR43, R36 ;  /* 0x00000000242b72ca */ /* 0x000fe400000e0000 */
[----:B------:R-:W-:Y:S02]  /*18400*/  R2UR UR42, R35 ;  /* 0x00000000232a72ca */ /* 0x000fe400000e0000 */
[----:B------:R-:W-:Y:S02]  /*18410*/  R2UR UR41, R34 ;  /* 0x00000000222972ca */ /* 0x000fe400000e0000 */
[----:B------:R-:W-:Y:S01]  /*18420*/  R2UR UR40, R33 ;  /* 0x00000000212872ca */ /* 0x000fe200000e0000 */
[----:B------:R-:W-:Y:S01]  /*18430*/  UMOV UR52, UR46 ;  /* 0x0000002e00347c82 */ /* 0x000fe20008000000 */
[----:B------:R-:W-:-:S02]  /*18440*/  WARPGROUP.DEPBAR.LE gsb0, 0x0 ;  /* 0x00008000000079c5 */ /* 0x000fc40000010000 */
[----:B------:R-:W-:Y:S01]  /*18450*/  WARPGROUP.ARRIVE ;  /* 0x00000000000079c5 */ /* 0x000fe20000000000 */
[----:B------:R-:W-:Y:S01]  /*18460*/  UMOV UR53, UR47 ;  /* 0x0000002f00357c82 */ /* 0x000fe20008000000 */
[----:B------:R-:W-:Y:S01]  /*18470*/  R2UR UR45, R30 ;  /* 0x000000001e2d72ca */ /* 0x000fe200000e0000 */
[----:B------:R-:W4:Y:S03]  /*18480*/  LDL.64 R6, [R1+0xc48] ;  /* 0x000c480001067983 */ /* 0x000f260000100a00 */
[----:B------:R-:W-:Y:S01]  /*18490*/  HGMMA.64x32x16.F32.BF16 R168, gdesc[UR56].tnspA, R168, gsb0 ;  /* 0x2060000038a879f0 */ /* 0x000fe200080018a8 */
[----:B------:R-:W-:Y:S02]  /*184a0*/  R2UR UR44, R29 ;  /* 0x000000001d2c72ca */ /* 0x000fe400000e0000 */
[----:B------:R-:W-:Y:S02]  /*184b0*/  MOV R187, UR25 ;  /* 0x0000001900bb7c02 */ /* 0x000fe40008000f00 */
[----:B------:R-:W-:-:S02]  /*184c0*/  MOV R186, UR24 ;  /* 0x0000001800ba7c02 */ /* 0x000fc40008000f00 */
[----:B------:R-:W-:Y:S02]  /*184d0*/  MOV R189, UR27 ;  /* 0x0000001b00bd7c02 */ /* 0x000fe40008000f00 */
[----:B------:R-:W-:Y:S02]  /*184e0*/  MOV R188, UR26 ;  /* 0x0000001a00bc7c02 */ /* 0x000fe40008000f00 */
[----:B------:R-:W-:Y:S02]  /*184f0*/  MOV R195, UR17 ;  /* 0x0000001100c37c02 */ /* 0x000fe40008000f00 */
[----:B------:R-:W-:Y:S02]  /*18500*/  MOV R194, UR16 ;  /* 0x0000001000c27c02 */ /* 0x000fe40008000f00 */
[----:B------:R-:W-:Y:S02]  /*18510*/  MOV R197, UR19 ;  /* 0x0000001300c57c02 */ /* 0x000fe40008000f00 */
[----:B------:R-:W-:-:S02]  /*18520*/  MOV R196, UR18 ;  /* 0x0000001200c47c02 */ /* 0x000fc40008000f00 */
[----:B------:R-:W-:Y:S02]  /*18530*/  MOV R15, UR29 ;  /* 0x0000001d000f7c02 */ /* 0x000fe40008000f00 */
[----:B------:R-:W-:Y:S01]  /*18540*/  MOV R14, UR28 ;  /* 0x0000001c000e7c02 */ /* 0x000fe20008000f00 */
[----:B------:R-:W-:Y:S01]  /*18550*/  UMOV UR4, UR58 ;  /* 0x0000003a00047c82 */ /* 0x000fe20008000000 */
[----:B------:R-:W-:Y:S01]  /*18560*/  UMOV UR5, UR59 ;  /* 0x0000003b00057c82 */ /* 0x000fe20008000000 */
[----:B------:R-:W-:Y:S01]  /*18570*/  MOV R17, UR31 ;  /* 0x0000001f00117c02 */ /* 0x000fe20008000f00 */
[----:B------:R-:W4:Y:S01]  /*18580*/  LDL.64 R44, [R1+0xbd8] ;  /* 0x000bd800012c7983 */ /* 0x000f220000100a00 */
[----:B------:R-:W-:Y:S02]  /*18590*/  MOV R16, UR30 ;  /* 0x0000001e00107c02 */ /* 0x000fe40008000f00 */
[----:B------:R-:W-:Y:S01]  /*185a0*/  MOV R205, UR11 ;  /* 0x0000000b00cd7c02 */ /* 0x000fe20008000f00 */
[----:B------:R-:W4:Y:S01]  /*185b0*/  LDL.64 R42, [R1+0xbd0] ;  /* 0x000bd000012a7983 */ /* 0x000f220000100a00 */
[----:B------:R-:W-:-:S02]  /*185c0*/  MOV R204, UR10 ;  /* 0x0000000a00cc7c02 */ /* 0x000fc40008000f00 */
[----:B------:R-:W-:Y:S01]  /*185d0*/  MOV R191, UR21 ;  /* 0x0000001500bf7c02 */ /* 0x000fe20008000f00 */
        /* <DEDUP_REMOVED lines=16> */
[----:B--2---:R-:W-:Y:S02]  /*186e0*/  R2UR UR56, R4 ;  /* 0x00000000043872ca */ /* 0x004fe400000e0000 */
[----:B------:R-:W-:Y:S02]  /*186f0*/  R2UR UR57, R5 ;  /* 0x00000000053972ca */ /* 0x000fe400000e0000 */
[----:B------:R-:W2:Y:S01]  /*18700*/  LDL.64 R4, [R1+0xc70] ;  /* 0x000c700001047983 */ /* 0x000ea20000100a00 */
        /* <DEDUP_REMOVED lines=8> */
[----:B------:R-:W3:Y:S01]  /*18790*/  LDL.64 R2, [R1+0xc60] ;  /* 0x000c600001027983 */ /* 0x000ee20000100a00 */
[----:B------:R-:W-:Y:S02]  /*187a0*/  WARPGROUP.DEPBAR.LE gsb0, 0x0 ;  /* 0x00008000000079c5 */ /* 0x000fe40000010000 */
[----:B------:R-:W-:-:S06]  /*187b0*/  WARPGROUP.ARRIVE ;  /* 0x00000000000079c5 */ /* 0x000fcc0000000000 */
[----:B------:R-:W-:Y:S03]  /*187c0*/  HGMMA.64x32x16.F32.BF16 R168, gdesc[UR36].tnspA, R168, gsb0 ;  /* 0x2060000024a879f0 */ /* 0x000fe600080018a8 */
[----:B------:R-:W-:Y:S02]  /*187d0*/  WARPGROUP.DEPBAR.LE gsb0, 0x0 ;  /* 0x00008000000079c5 */ /* 0x000fe40000010000 */
[----:B------:R-:W-:-:S06]  /*187e0*/  WARPGROUP.ARRIVE ;  /* 0x00000000000079c5 */ /* 0x000fcc0000000000 */
[----:B------:R-:W-:Y:S01]  /*187f0*/  HGMMA.64x32x16.F32.BF16 R168, gdesc[UR40].tnspA, R168, gsb0 ;  /* 0x2060000028a879f0 */ /* 0x000fe200080018a8 */
[----:B------:R-:W-:Y:S02]  /*18800*/  R2UR UR47, R32 ;  /* 0x00000000202f72ca */ /* 0x000fe400000e0000 */
[----:B------:R-:W-:Y:S01]  /*18810*/  R2UR UR46, R31 ;  /* 0x000000001f2e72ca */ /* 0x000fe200000e0000 */
[----:B------:R-:W-:Y:S01]  /*18820*/  UMOV UR26, UR50 ;  /* 0x00000032001a7c82 */ /* 0x000fe20008000000 */
[----:B------:R-:W-:Y:S01]  /*18830*/  UMOV UR27, UR51 ;  /* 0x00000033001b7c82 */ /* 0x000fe20008000000 */
[----:B------:R-:W-:Y:S02]  /*18840*/  R2UR UR16, R8 ;  /* 0x00000000081072ca */ /* 0x000fe400000e0000 */
[----:B------:R-:W-:Y:S01]  /*18850*/  R2UR UR17, R9 ;  /* 0x00000000091172ca */ /* 0x000fe200000e0000 */
[----:B------:R-:W-:Y:S01]  /*18860*/  UMOV UR18, UR6 ;  /* 0x0000000600127c82 */ /* 0x000fe20008000000 */
[----:B------:R-:W-:Y:S01]  /*18870*/  UMOV UR19, UR7 ;  /* 0x0000000700137c82 */ /* 0x000fe20008000000 */
[----:B------:R-:W-:Y:S01]  /*18880*/  UIADD3.64 UR58, UR6, 0x2, URZ ;  /* 0x00000002063a7897 */ /* 0x000fe2000fffe03f */
[----:B------:R-:W3:Y:S01]  /*18890*/  LDL.64 R8, [R1+0xc38] ;  /* 0x000c380001087983 */ /* 0x000ee20000100a00 */
[----:B------:R-:W-:Y:S01]  /*188a0*/  UIADD3.64 UR10, UR6, 0x4, URZ ;  /* 0x00000004060a7897 */ /* 0x000fe2000fffe03f */
[----:B------:R-:W-:-:S02]  /*188b0*/  MOV R190, UR20 ;  /* 0x0000001400be7c02 */ /* 0x000fc40008000f00 */
[----:B----4-:R-:W-:Y:S01]  /*188c0*/  R2UR UR21, R7 ;  /* 0x00000000071572ca */ /* 0x010fe200000e0000 */
[----:B------:R-:W4:Y:S01]  /*188d0*/  LDL.64 R30, [R1+0xc20] ;  /* 0x000c2000011e7983 */ /* 0x000f220000100a00 */
[----:B------:R-:W-:Y:S02]  /*188e0*/  WARPGROUP.DEPBAR.LE gsb0, 0x0 ;  /* 0x00008000000079c5 */ /* 0x000fe40000010000 */
[----:B------:R-:W-:-:S06]  /*188f0*/  WARPGROUP.ARRIVE ;  /* 0x00000000000079c5 */ /* 0x000fcc0000000000 */
[----:B------:R-:W-:Y:S01]  /*18900*/  HGMMA.64x32x16.F32.BF16 R168, gdesc[UR44].tnspA, R168, gsb0 ;  /* 0x206000002ca879f0 */ /* 0x000fe200080018a8 */
[----:B--2---:R-:W-:Y:S02]  /*18910*/  R2UR UR24, R4 ;  /* 0x00000000041872ca */ /* 0x004fe400000e0000 */
[----:B------:R-:W-:Y:S01]  /*18920*/  R2UR UR25, R5 ;  /* 0x00000000051972ca */ /* 0x000fe200000e0000 */
[----:B------:R-:W-:Y:S01]  /*18930*/  UMOV UR30, UR58 ;  /* 0x0000003a001e7c82 */ /* 0x000fe20008000000 */
[----:B------:R-:W-:Y:S01]  /*18940*/  UMOV UR31, UR59 ;  /* 0x0000003b001f7c82 */ /* 0x000fe20008000000 */
[----:B------:R-:W-:Y:S02]  /*18950*/  WARPGROUP.DEPBAR.LE gsb0, 0x0 ;  /* 0x00008000000079c5 */ /* 0x000fe40000010000 */
[----:B------:R-:W-:Y:S01]  /*18960*/  WARPGROUP.ARRIVE ;  /* 0x00000000000079c5 */ /* 0x000fe20000000000 */
[----:B---3--:R-:W-:-:S07]  /*18970*/  R2UR UR28, R2 ;  /* 0x00000000021c72ca */ /* 0x008fce00000e0000 */
[----:B------:R-:W-:Y:S01]  /*18980*/  HGMMA.64x32x16.F32.BF16 R152, gdesc[UR24].tnspA, RZ, !UPT, gsb0 ;  /* 0x20600000189879f0 */ /* 0x000fe2000c0018ff */
[----:B------:R-:W-:Y:S02]  /*18990*/  R2UR UR29, R3 ;  /* 0x00000000031d72ca */ /* 0x000fe400000e0000 */
[----:B------:R-:W-:Y:S02]  /*189a0*/  R2UR UR20, R6 ;  /* 0x00000000061472ca */ /* 0x000fe400000e0000 */
[----:B------:R-:W-:Y:S01]  /*189b0*/  MOV R199, UR13 ;  /* 0x0000000d00c77c02 */ /* 0x000fe20008000f00 */
[----:B------:R-:W2:Y:S01]  /*189c0*/  LDL.64 R6, [R1+0xc30] ;  /* 0x000c300001067983 */ /* 0x000ea20000100a00 */
[----:B------:R-:W-:Y:S02]  /*189d0*/  MOV R198, UR12 ;  /* 0x0000000c00c67c02 */ /* 0x000fe40008000f00 */
[----:B------:R-:W-:Y:S01]  /*189e0*/  MOV R201, UR15 ;  /* 0x0000000f00c97c02 */ /* 0x000fe20008000f00 */
[----:B------:R-:W-:Y:S01]  /*189f0*/  UIADD3.64 UR58, UR6, 0xfe, URZ ;  /* 0x000000fe063a7897 */ /* 0x000fe2000fffe03f */
[----:B------:R-:W-:Y:S01]  /*18a00*/  MOV R200, UR14 ;  /* 0x0000000e00c87c02 */ /* 0x000fe20008000f00 */
[----:B------:R-:W3:Y:S01]  /*18a10*/  LDL.64 R4, [R1+0xc28] ;  /* 0x000c280001047983 */ /* 0x000ee20000100a00 */
[----:B------:R-:W-:-:S02]  /*18a20*/  WARPGROUP.DEPBAR.LE gsb0, 0x0 ;  /* 0x00008000000079c5 */ /* 0x000fc40000010000 */
[----:B------:R-:W-:Y:S01]  /*18a30*/  WARPGROUP.ARRIVE ;  /* 0x00000000000079c5 */ /* 0x000fe20000000000 */
[----:B------:R-:W-:Y:S01]  /*18a40*/  MOV R193, UR23 ;  /* 0x0000001700c17c02 */ /* 0x000fe20008000f00 */
[----:B------:R-:W4:Y:S04]  /*18a50*/  LDL.64 R2, [R1+0xc18] ;  /* 0x000c180001027983 */ /* 0x000f280000100a00 */
[----:B------:R-:W-:Y:S03]  /*18a60*/  HGMMA.64x32x16.F32.BF16 R152, gdesc[UR16].tnspA, R152, gsb0 ;  /* 0x20600000109879f0 */ /* 0x000fe60008001898 */
        /* <DEDUP_REMOVED lines=10> */
[----:B------:R-:W-:Y:S02]  /*18b10*/  WARPGROUP.DEPBAR.LE gsb0, 0x0 ;  /* 0x00008000000079c5 */ /* 0x000fe40000010000 */
[----:B------:R-:W-:Y:S01]  /*18b20*/  WARPGROUP.ARRIVE ;  /* 0x00000000000079c5 */ /* 0x000fe20000000000 */
[----:B------:R-:W-:Y:S01]  /*18b30*/  UIADD3.64 UR10, UR6, 0x100, URZ ;  /* 0x00000100060a7897 */ /* 0x000fe2000fffe03f */
[----:B------:R-:W-:Y:S01]  /*18b40*/  MOV R192, UR22 ;  /* 0x0000001600c07c02 */ /* 0x000fe20008000f00 */
[----:B------:R-:W4:Y:S05]  /*18b50*/  LDL.64 R12, [R1+0xc00] ;  /* 0x000c0000010c7983 */ /* 0x000f2a0000100a00 */
[----:B------:R-:W-:Y:S01]  /*18b60*/  HGMMA.64x32x16.F32.BF16 R152, gdesc[UR12].tnspA, R152, gsb0 ;  /* 0x206000000c9879f0 */ /* 0x000fe20008001898 */
[----:B------:R-:W-:Y:S01]  /*18b70*/  UMOV UR22, UR10 ;  /* 0x0000000a00167c82 */ /* 0x000fe20008000000 */
[----:B------:R-:W-:Y:S01]  /*18b80*/  UMOV UR23, UR11 ;  /* 0x0000000b00177c82 */ /* 0x000fe20008000000 */
[----:B------:R-:W-:-:S02]  /*18b90*/  WARPGROUP.DEPBAR.LE gsb0, 0x0 ;  /* 0x00008000000079c5 */ /* 0x000fc40000010000 */
[----:B------:R-:W-:-:S06]  /*18ba0*/  WARPGROUP.ARRIVE ;  /* 0x00000000000079c5 */ /* 0x000fcc0000000000 */
[----:B------:R-:W-:Y:S01]  /*18bb0*/  HGMMA.64x32x16.F32.BF16 R152, gdesc[UR20].tnspA, R152, gsb0 ;  /* 0x20600000149879f0 */ /* 0x000fe20008001898 */
[----:B------:R-:W-:Y:S02]  /*18bc0*/  UIADD3.64 UR58, UR6, 0x102, URZ ;  /* 0x00000102063a7897 */ /* 0x000fe4000fffe03f */
[----:B------:R-:W-:Y:S02]  /*18bd0*/  WARPGROUP.DEPBAR.LE gsb0, 0x0 ;  /* 0x00008000000079c5 */ /* 0x000fe40000010000 */
[----:B------:R-:W-:-:S06]  /*18be0*/  WARPGROUP.ARRIVE ;  /* 0x00000000000079c5 */ /* 0x000fcc0000000000 */
[----:B------:R-:W-:Y:S01]  /*18bf0*/  HGMMA.64x32x16.F32.BF16 R152, gdesc[UR56].tnspA, R152, gsb0 ;  /* 0x20600000389879f0 */ /* 0x000fe20008001898 */
[----:B------:R-:W-:Y:S02]  /*18c00*/  R2UR UR24, R8 ;  /* 0x00000000081872ca */ /* 0x000fe400000e0000 */
[----:B------:R-:W-:Y:S01]  /*18c10*/  R2UR UR25, R9 ;  /* 0x00000000091972ca */ /* 0x000fe200000e0000 */
[----:B------:R-:W-:Y:S01]  /*18c20*/  UIADD3.64 UR10, UR6, 0x104, URZ ;  /* 0x00000104060a7897 */ /* 0x000fe2000fffe03f */
[----:B--2---:R-:W-:Y:S02]  /*18c30*/  R2UR UR16, R6 ;  /* 0x00000000061072ca */ /* 0x004fe400000e0000 */
[----:B------:R-:W-:Y:S01]  /*18c40*/  R2UR UR17, R7 ;  /* 0x00000000071172ca */ /* 0x000fe200000e0000 */
[----:B------:R-:W-:Y:S01]  /*18c50*/  UIADD3.64 UR58, UR6, 0x1fe, URZ ;  /* 0x000001fe063a7897 */ /* 0x000fe2000fffe03f */
[----:B---3--:R-:W-:Y:S01]  /*18c60*/  R2UR UR8, R4 ;  /* 0x00000000040872ca */ /* 0x008fe200000e0000 */
[----:B------:R-:W2:Y:S01]  /*18c70*/  LDL.64 R8, [R1+0xbf8] ;  /* 0x000bf80001087983 */ /* 0x000ea20000100a00 */
[----:B------:R-:W-:Y:S01]  /*18c80*/  UMOV UR26, UR10 ;  /* 0x0000000a001a7c82 */ /* 0x000fe20008000000 */
[----:B------:R-:W-:Y:S01]  /*18c90*/  UMOV UR27, UR11 ;  /* 0x0000000b001b7c82 */ /* 0x000fe20008000000 */
[----:B------:R-:W-:Y:S01]  /*18ca0*/  R2UR UR9, R5 ;  /* 0x00000000050972ca */ /* 0x000fe200000e0000 */
[----:B------:R-:W3:Y:S01]  /*18cb0*/  LDL.64 R6, [R1+0xbf0] ;  /* 0x000bf00001067983 */ /* 0x000ee20000100a00 */
[----:B------:R-:W-:-:S02]  /*18cc0*/  WARPGROUP.DEPBAR.LE gsb0, 0x0 ;  /* 0x00008000000079c5 */ /* 0x000fc40000010000 */
[----:B------:R-:W-:Y:S01]  /*18cd0*/  WARPGROUP.ARRIVE ;  /* 0x00000000000079c5 */ /* 0x000fe20000000000 */
[----:B------:R-:W-:Y:S01]  /*18ce0*/  UMOV UR18, UR58 ;  /* 0x0000003a00127c82 */ /* 0x000fe20008000000 */
[----:B------:R-:W-:Y:S01]  /*18cf0*/  UMOV UR19, UR59 ;  /* 0x0000003b00137c82 */ /* 0x000fe20008000000 */
[----:B------:R-:W-:Y:S01]  /*18d00*/  UIADD3.64 UR10, UR6, 0x200, URZ ;  /* 0x00000200060a7897 */ /* 0x000fe2000fffe03f */
[----:B----4-:R-:W-:Y:S01]  /*18d10*/  R2UR UR12, R30 ;  /* 0x000000001e0c72ca */ /* 0x010fe200000e0000 */
[----:B------:R-:W4:Y:S01]  /*18d20*/  LDL.64 R4, [R1+0xbe8] ;  /* 0x000be80001047983 */ /* 0x000f220000100a00 */
[----:B------:R-:W-:Y:S03]  /*18d30*/  HGMMA.64x32x16.F32.BF16 R152, gdesc[UR24].tnspA, R152, gsb0 ;  /* 0x20600000189879f0 */ /* 0x000fe60008001898 */
[----:B------:R-:W-:Y:S02]  /*18d40*/  WARPGROUP.DEPBAR.LE gsb0, 0x0 ;  /* 0x00008000000079c5 */ /* 0x000fe40000010000 */
[----:B------:R-:W-:-:S06]  /*18d50*/  WARPGROUP.ARRIVE ;  /* 0x00000000000079c5 */ /* 0x000fcc0000000000 */
[----:B------:R-:W-:Y:S03]  /*18d60*/  HGMMA.64x32x16.F32.BF16 R152, gdesc[UR16].tnspA, R152, gsb0 ;  /* 0x20600000109879f0 */ /* 0x000fe60008001898 */
[----:B------:R-:W-:Y:S02]  /*18d70*/  WARPGROUP.DEPBAR.LE gsb0, 0x0 ;  /* 0x00008000000079c5 */ /* 0x000fe40000010000 */
[----:B------:R-:W-:-:S06]  /*18d80*/  WARPGROUP.ARRIVE ;  /* 0x00000000000079c5 */ /* 0x000fcc0000000000 */
[----:B------:R-:W-:Y:S01]  /*18d90*/  HGMMA.64x32x16.F32.BF16 R152, gdesc[UR8].tnspA, R152, gsb0 ;  /* 0x20600000089879f0 */ /* 0x000fe20008001898 */
[----:B------:R-:W-:Y:S01]  /*18da0*/  R2UR UR13, R31 ;  /* 0x000000001f0d72ca */ /* 0x000fe200000e0000 */
[----:B------:R-:W-:Y:S01]  /*18db0*/  UIADD3.64 UR58, UR6, 0x202, URZ ;  /* 0x00000202063a7897 */ /* 0x000fe2000fffe03f */
[----:B------:R-:W-:Y:S02]  /*18dc0*/  R2UR UR20, R2 ;  /* 0x00000000021472ca */ /* 0x000fe400000e0000 */
[----:B------:R-:W-:Y:S01]  /*18dd0*/  R2UR UR21, R3 ;  /* 0x00000000031572ca */ /* 0x000fe200000e0000 */
[----:B------:R-:W-:Y:S01]  /*18de0*/  UIADD3.64 UR10, UR6, 0x204, URZ ;  /* 0x00000204060a7897 */ /* 0x000fe2000fffe03f */
[----:B------:R-:W-:Y:S01]  /*18df0*/  R2UR UR56, R22 ;  /* 0x00000000163872ca */ /* 0x000fe200000e0000 */
[----:B------:R-:W4:Y:S01]  /*18e00*/  LDL.64 R2, [R1+0xbe0] ;  /* 0x000be00001027983 */ /* 0x000f220000100a00 */
[----:B------:R-:W-:Y:S01]  /*18e10*/  UMOV UR14, UR58 ;  /* 0x0000003a000e7c82 */ /* 0x000fe20008000000 */
[----:B------:R-:W-:Y:S01]  /*18e20*/  UMOV UR15, UR59 ;  /* 0x0000003b000f7c82 */ /* 0x000fe20008000000 */
[----:B------:R-:W-:-:S02]  /*18e30*/  R2UR UR57, R23 ;  /* 0x00000000173972ca */ /* 0x000fc400000e0000 */
[----:B------:R-:W-:Y:S01]  /*18e40*/  R2UR UR28, R20 ;  /* 0x00000000141c72ca */ /* 0x000fe200000e0000 */
[----:B------:R-:W-:Y:S02]  /*18e50*/  WARPGROUP.DEPBAR.LE gsb0, 0x0 ;  /* 0x00008000000079c5 */ /* 0x000fe40000010000 */
[----:B------:R-:W-:Y:S01]  /*18e60*/  WARPGROUP.ARRIVE ;  /* 0x00000000000079c5 */ /* 0x000fe20000000000 */
[----:B------:R-:W-:Y:S01]  /*18e70*/  UMOV UR22, UR10 ;  /* 0x0000000a00167c82 */ /* 0x000fe20008000000 */
[----:B------:R-:W-:Y:S01]  /*18e80*/  UMOV UR23, UR11 ;  /* 0x0000000b00177c82 */ /* 0x000fe20008000000 */
[----:B------:R-:W-:Y:S01]  /*18e90*/  UIADD3.64 UR58, UR6, 0x2fe, URZ ;  /* 0x000002fe063a7897 */ /* 0x000fe2000fffe03f */
[----:B------:R-:W-:Y:S02]  /*18ea0*/  R2UR UR29, R21 ;  /* 0x00000000151d72ca */ /* 0x000fe400000e0000 */
[----:B------:R-:W-:Y:S01]  /*18eb0*/  R2UR UR24, R12 ;  /* 0x000000000c1872ca */ /* 0x000fe200000e0000 */
[----:B------:R-:W-:Y:S01]  /*18ec0*/  HGMMA.64x32x16.F32.BF16 R152, gdesc[UR12].tnspA, R152, gsb0 ;  /* 0x206000000c9879f0 */ /* 0x000fe20008001898 */
[----:B------:R-:W-:Y:S01]  /*18ed0*/  R2UR UR25, R13 ;  /* 0x000000000d1972ca */ /* 0x000fe200000e0000 */
[----:B------:R-:W-:Y:S01]  /*18ee0*/  UIADD3.64 UR14, UR6, 0x300, URZ ;  /* 0x00000300060e7897 */ /* 0x000fe2000fffe03f */
[----:B------:R-:W4:Y:S01]  /*18ef0*/  LDL.64 R30, [R1+0xbc0] ;  /* 0x000bc000011e7983 */ /* 0x000f220000100a00 */
[----:B------:R-:W-:Y:S01]  /*18f00*/  UIADD3.64 UR10, UR6, 0x302, URZ ;  /* 0x00000302060a7897 */ /* 0x000fe2000fffe03f */
[----:B------:R-:W-:Y:S01]  /*18f10*/  UMOV UR18, UR48 ;  /* 0x0000003000127c82 */ /* 0x000fe20008000000 */
[----:B------:R-:W-:Y:S01]  /*18f20*/  UMOV UR19, UR49 ;  /* 0x0000003100137c82 */ /* 0x000fe20008000000 */
[----:B------:R-:W4:Y:S04]  /*18f30*/  LDL.64 R22, [R1+0xbb8] ;  /* 0x000bb80001167983 */ /* 0x000f280000100a00 */
[----:B------:R-:W4:Y:S01]  /*18f40*/  LDL.64 R20, [R1+0xbb0] ;  /* 0x000bb00001147983 */ /* 0x000f220000100a00 */
[----:B------:R-:W-:-:S02]  /*18f50*/  WARPGROUP.DEPBAR.LE gsb0, 0x0 ;  /* 0x00008000000079c5 */ /* 0x000fc40000010000 */
[----:B------:R-:W-:Y:S01]  /*18f60*/  WARPGROUP.ARRIVE ;  /* 0x00000000000079c5 */ /* 0x000fe20000000000 */
[----:B--2---:R-:W-:Y:S01]  /*18f70*/  R2UR UR16, R8 ;  /* 0x00000000081072ca */ /* 0x004fe200000e0000 */
[----:B------:R-:W2:Y:S04]  /*18f80*/  LDL.64 R12, [R1+0xba8] ;  /* 0x000ba800010c7983 */ /* 0x000ea80000100a00 */
[----:B------:R-:W-:Y:S03]  /*18f90*/  HGMMA.64x32x16.F32.BF16 R152, gdesc[UR20].tnspA, R152, gsb0 ;  /* 0x20600000149879f0 */ /* 0x000fe60008001898 */
[----:B------:R-:W-:Y:S02]  /*18fa0*/  WARPGROUP.DEPBAR.LE gsb0, 0x0 ;  /* 0x00008000000079c5 */ /* 0x000fe40000010000 */
[----:B------:R-:W-:-:S06]  /*18fb0*/  WARPGROUP.ARRIVE ;  /* 0x00000000000079c5 */ /* 0x000fcc0000000000 */
[----:B------:R-:W-:Y:S01]  /*18fc0*/  HGMMA.64x32x16.F32.BF16 R152, gdesc[UR56].tnspA, R152, gsb0 ;  /* 0x20600000389879f0 */ /* 0x000fe20008001898 */
[----:B------:R-:W-:Y:S01]  /*18fd0*/  UMOV UR30, UR14 ;  /* 0x0000000e001e7c82 */ /* 0x000fe20008000000 */
[----:B------:R-:W-:Y:S01]  /*18fe0*/  UMOV UR31, UR15 ;  /* 0x0000000f001f7c82 */ /* 0x000fe20008000000 */
        /* <DEDUP_REMOVED lines=8> */
[----:B------:R-:W-:Y:S02]  /*19070*/  R2UR UR17, R9 ;  /* 0x00000000091172ca */ /* 0x000fe400000e0000 */
[----:B---3--:R-:W-:Y:S02]  /*19080*/  R2UR UR8, R6 ;  /* 0x00000000060872ca */ /* 0x008fe400000e0000 */
[----:B------:R-:W-:Y:S01]  /*19090*/  R2UR UR9, R7 ;  /* 0x00000000070972ca */ /* 0x000fe200000e0000 */
[----:B------:R-:W-:Y:S01]  /*190a0*/  UIADD3.64 UR10, UR6, 0x3fe, URZ ;  /* 0x000003fe060a7897 */ /* 0x000fe2000fffe03f */
[----:B------:R-:W-:Y:S02]  /*190b0*/  R2UR UR59, R209 ;  /* 0x00000000d13b72ca */ /* 0x000fe400000e0000 */
[----:B------:R-:W-:Y:S02]  /*190c0*/  R2UR UR58, R208 ;  /* 0x00000000d03a72ca */ /* 0x000fe400000e0000 */
[----:B----4-:R-:W-:-:S02]  /*190d0*/  R2UR UR12, R4 ;  /* 0x00000000040c72ca */ /* 0x010fc400000e0000 */
[----:B------:R-:W-:Y:S02]  /*190e0*/  R2UR UR13, R5 ;  /* 0x00000000050d72ca */ /* 0x000fe400000e0000 */
[----:B------:R-:W-:Y:S02]  /*190f0*/  R2UR UR57, R207 ;  /* 0x00000000cf3972ca */ /* 0x000fe400000e0000 */
[----:B------:R-:W-:Y:S02]  /*19100*/  R2UR UR56, R206 ;  /* 0x00000000ce3872ca */ /* 0x000fe400000e0000 */
[----:B------:R-:W-:Y:S01]  /*19110*/  R2UR UR20, R2 ;  /* 0x00000000021472ca */ /* 0x000fe200000e0000 */
[----:B------:R-:W-:Y:S02]  /*19120*/  WARPGROUP.DEPBAR.LE gsb0, 0x0 ;  /* 0x00008000000079c5 */ /* 0x000fe40000010000 */
[----:B------:R-:W-:Y:S01]  /*19130*/  WARPGROUP.ARRIVE ;  /* 0x00000000000079c5 */ /* 0x000fe20000000000 */
[----:B------:R-:W-:Y:S01]  /*19140*/  UMOV UR14, UR58 ;  /* 0x0000003a000e7c82 */ /* 0x000fe20008000000 */
[----:B------:R-:W-:Y:S01]  /*19150*/  UMOV UR15, UR59 ;  /* 0x0000003b000f7c82 */ /* 0x000fe20008000000 */
[----:B------:R-:W-:-:S05]  /*19160*/  R2UR UR21, R3 ;  /* 0x00000000031572ca */ /* 0x000fca00000e0000 */
[----:B------:R-:W-:Y:S01]  /*19170*/  UMOV UR22, UR56 ;  /* 0x0000003800167c82 */ /* 0x000fe20008000000 */
[----:B------:R-:W-:Y:S01]  /*19180*/  UMOV UR23, UR57 ;  /* 0x0000003900177c82 */ /* 0x000fe20008000000 */
[----:B------:R-:W-:Y:S01]  /*19190*/  HGMMA.64x32x16.F32.BF16 R152, gdesc[UR16].tnspA, R152, gsb0 ;  /* 0x20600000109879f0 */ /* 0x000fe20008001898 */
[----:B------:R-:W-:Y:S02]  /*191a0*/  R2UR UR28, R44 ;  /* 0x000000002c1c72ca */ /* 0x000fe400000e0000 */
[----:B------:R-:W-:Y:S01]  /*191b0*/  R2UR UR29, R45 ;  /* 0x000000002d1d72ca */ /* 0x000fe200000e0000 */
[----:B------:R-:W-:Y:S01]  /*191c0*/  UMOV UR30, UR54 ;  /* 0x00000036001e7c82 */ /* 0x000fe20008000000 */
[----:B------:R-:W-:Y:S01]  /*191d0*/  UMOV UR31, UR55 ;  /* 0x00000037001f7c82 */ /* 0x000fe20008000000 */
[----:B------:R-:W-:Y:S01]  /*191e0*/  R2UR UR48, R42 ;  /* 0x000000002a3072ca */ /* 0x000fe200000e0000 */
[----:B------:R-:W3:Y:S01]  /*191f0*/  LDL.64 R8, [R1+0xba0] ;  /* 0x000ba00001087983 */ /* 0x000ee20000100a00 */
[----:B------:R-:W-:-:S02]  /*19200*/  R2UR UR49, R43 ;  /* 0x000000002b3172ca */ /* 0x000fc400000e0000 */
[----:B------:R-:W-:Y:S01]  /*19210*/  MOV R33, UR51 ;  /* 0x0000003300217c02 */ /* 0x000fe20008000f00 */
[----:B------:R-:W4:Y:S01]  /*19220*/  LDL.64 R6, [R1+0xb98] ;  /* 0x000b980001067983 */ /* 0x000f220000100a00 */
[----:B------:R-:W-:-:S03]  /*19230*/  MOV R34, UR50 ;  /* 0x0000003200227c02 */ /* 0x000fc60008000f00 */
[----:B------:R-:W4:Y:S04]  /*19240*/  LDL.64 R2, [R1+0xb88] ;  /* 0x000b880001027983 */ /* 0x000f280000100a00 */
        /* <DEDUP_REMOVED lines=23> */
[----:B------:R-:W-:Y:S02]  /*193c0*/  R2UR UR13, R31 ;  /* 0x000000001f0d72ca */ /* 0x000fe400000e0000 */
[----:B------:R-:W-:-:S02]  /*193d0*/  R2UR UR16, R22 ;  /* 0x00000000161072ca */ /* 0x000fc400000e0000 */
[----:B------:R-:W-:Y:S02]  /*193e0*/  R2UR UR17, R23 ;  /* 0x00000000171172ca */ /* 0x000fe400000e0000 */
[----:B------:R-:W-:Y:S02]  /*193f0*/  R2UR UR20, R20 ;  /* 0x00000000141472ca */ /* 0x000fe400000e0000 */
[----:B------:R-:W-:Y:S02]  /*19400*/  R2UR UR21, R21 ;  /* 0x00000000151572ca */ /* 0x000fe400000e0000 */
[----:B--2---:R-:W-:Y:S02]  /*19410*/  R2UR UR24, R12 ;  /* 0x000000000c1872ca */ /* 0x004fe400000e0000 */
[----:B------:R-:W-:Y:S02]  /*19420*/  R2UR UR25, R13 ;  /* 0x000000000d1972ca */ /* 0x000fe400000e0000 */
[----:B---3--:R-:W-:-:S02]  /*19430*/  R2UR UR28, R8 ;  /* 0x00000000081c72ca */ /* 0x008fc400000e0000 */
[----:B------:R-:W-:Y:S02]  /*19440*/  R2UR UR29, R9 ;  /* 0x00000000091d72ca */ /* 0x000fe400000e0000 */
[----:B----4-:R-:W-:Y:S02]  /*19450*/  R2UR UR52, R6 ;  /* 0x00000000063472ca */ /* 0x010fe400000e0000 */
[----:B------:R-:W-:Y:S02]  /*19460*/  R2UR UR53, R7 ;  /* 0x00000000073572ca */ /* 0x000fe400000e0000 */
[----:B------:R-:W-:Y:S02]  /*19470*/  R2UR UR48, R2 ;  /* 0x00000000023072ca */ /* 0x000fe400000e0000 */
[----:B------:R-:W-:Y:S02]  /*19480*/  R2UR UR49, R3 ;  /* 0x00000000033172ca */ /* 0x000fe400000e0000 */
[----:B------:R-:W-:Y:S01]  /*19490*/  R2UR UR56, R4 ;  /* 0x00000000043872ca */ /* 0x000fe200000e0000 */
[----:B------:R-:W2:Y:S01]  /*194a0*/  LDL.64 R2, [R1+0xb80] ;  /* 0x000b800001027983 */ /* 0x000ea20000100a00 */
[----:B------:R-:W-:Y:S01]  /*194b0*/  R2UR UR57, R5 ;  /* 0x00000000053972ca */ /* 0x000fe200000e0000 */
[----:B------:R-:W-:Y:S01]  /*194c0*/  UMOV UR58, UR34 ;  /* 0x00000022003a7c82 */ /* 0x000fe20008000000 */
[----:B------:R-:W-:Y:S01]  /*194d0*/  UMOV UR59, UR35 ;  /* 0x00000023003b7c82 */ /* 0x000fe20008000000 */
[----:B------:R-:W-:Y:S01]  /*194e0*/  UMOV UR50, UR38 ;  /* 0x0000002600327c82 */ /* 0x000fe20008000000 */
[----:B------:R-:W-:Y:S01]  /*194f0*/  UMOV UR51, UR39 ;  /* 0x0000002700337c82 */ /* 0x000fe20008000000 */
[----:B------:R-:W3:Y:S01]  /*19500*/  LDL.LU R35, [R1+0x694] ;  /* 0x0006940001237983 */ /* 0x000ee20000300800 */
[----:B------:R-:W0:Y:S03]  /*19510*/  LDC R40, c[0x0][0x238] ;  /* 0x00008e00ff287b82 */ /* 0x000e260000000800 */
[----:B------:R-:W4:Y:S01]  /*19520*/  LDL.LU R36, [R1+0x6b4] ;  /* 0x0006b40001247983 */ /* 0x000f220000300800 */
[----:B------:R-:W-:-:S02]  /*19530*/  WARPGROUP.DEPBAR.LE gsb0, 0x0 ;  /* 0x00008000000079c5 */ /* 0x000fc40000010000 */
[----:B------:R-:W-:-:S06]  /*19540*/  WARPGROUP.ARRIVE ;  /* 0x00000000000079c5 */ /* 0x000fcc0000000000 */
[----:B------:R-:W-:Y:S01]  /*19550*/  HGMMA.64x32x16.F32.BF16 R152, gdesc[UR8].tnspA, R152, gsb0 ;  /* 0x20600000089879f0 */ /* 0x000fe20008001898 */
[----:B------:R-:W-:Y:S02]  /*19560*/  R2UR UR11, R205 ;  /* 0x00000000cd0b72ca */ /* 0x000fe400000e0000 */
[----:B------:R-:W-:-:S11]  /*19570*/  R2UR UR10, R204 ;  /* 0x00000000cc0a72ca */ /* 0x000fd600000e0000 */
[----:B------:R-:W-:Y:S02]  /*19580*/  UMOV UR15, UR11 ;  /* 0x0000000b000f7c82 */ /* 0x000fe40008000000 */
[----:B------:R-:W-:Y:S01]  /*19590*/  UMOV UR14, UR10 ;  /* 0x0000000a000e7c82 */ /* 0x000fe20008000000 */
[----:B------:R-:W-:Y:S02]  /*195a0*/  WARPGROUP.DEPBAR.LE gsb0, 0x0 ;  /* 0x00008000000079c5 */ /* 0x000fe40000010000 */
        /* <DEDUP_REMOVED lines=48> */
[----:B------:R-:W-:-:S08]  /*198b0*/  WARPGROUP.ARRIVE ;  /* 0x00000000000079c5 */ /* 0x000fd00000000000 */
        /* <DEDUP_REMOVED lines=8> */
[----:B--2---:R-:W-:Y:S02]  /*19940*/  R2UR UR50, R2 ;  /* 0x00000000023272ca */ /* 0x004fe400000e0000 */
[----:B------:R-:W-:Y:S01]  /*19950*/  R2UR UR51, R3 ;  /* 0x00000000033372ca */ /* 0x000fe200000e0000 */
[----:B------:R-:W-:Y:S02]  /*19960*/  WARPGROUP.DEPBAR.LE gsb0, 0x0 ;  /* 0x00008000000079c5 */ /* 0x000fe40000010000 */
[----:B------:R-:W-:Y:S04]  /*19970*/  STL [R1+0x12d8], R158 ;  /* 0x0012d89e01007387 */ /* 0x000fe80000100800 */
[----:B------:R-:W-:Y:S04]  /*19980*/  STL [R1+0x12d4], R159 ;  /* 0x0012d49f01007387 */ /* 0x000fe80000100800 */
[----:B------:R-:W-:Y:S04]  /*19990*/  STL [R1+0x12d0], R162 ;  /* 0x0012d0a201007387 */ /* 0x000fe80000100800 */
[----:B------:R-:W-:Y:S04]  /*199a0*/  STL [R1+0x12cc], R163 ;  /* 0x0012cca301007387 */ /* 0x000fe80000100800 */
[----:B------:R-:W-:Y:S04]  /*199b0*/  STL [R1+0x12c8], R165 ;  /* 0x0012c8a501007387 */ /* 0x000fe80000100800 */
[----:B------:R-:W-:Y:S04]  /*199c0*/  STL [R1+0x12c4], R166 ;  /* 0x0012c4a601007387 */ /* 0x000fe80000100800 */
[----:B------:R-:W-:Y:S04]  /*199d0*/  STL [R1+0x12c0], R167 ;  /* 0x0012c0a701007387 */ /* 0x000fe80000100800 */
[----:B------:R-:W2:Y:S04]  /*199e0*/  LDL.64 R4, [R1+0xb60] ;  /* 0x000b600001047983 */ /* 0x000ea80000100a00 */
[----:B------:R-:W2:Y:S01]  /*199f0*/  LDL.64 R2, [R1+0xb40] ;  /* 0x000b400001027983 */ /* 0x000ea20000100a00 */
[----:B------:R-:W-:-:S02]  /*19a00*/  R2UR UR28, R14 ;  /* 0x000000000e1c72ca */ /* 0x000fc400000e0000 */
[----:B------:R-:W-:Y:S01]  /*19a10*/  LOP3.LUT R14, R24, 0x6, RZ, 0xc0, !PT ;  /* 0x00000006180e7812 */ /* 0x000fe200078ec0ff */
[-C--:B0-----:R-:W-:Y:S01]  /*19a20*/  FMUL R170, R170, R40.reuse ;  /* 0x00000028aaaa7220 */ /* 0x081fe20000400000 */
[----:B------:R-:W-:Y:S01]  /*19a30*/  LOP3.LUT R189, R18, 0x8, RZ, 0xfc, !PT ;  /* 0x0000000812bd7812 */ /* 0x000fe200078efcff */
[-C--:B------:R-:W-:Y:S01]  /*19a40*/  FMUL R171, R171, R40.reuse ;  /* 0x00000028abab7220 */ /* 0x080fe20000400000 */
[----:B---3--:R-:W-:Y:S01]  /*19a50*/  IADD3 R14, P0, R14, R35, RZ ;  /* 0x000000230e0e7210 */ /* 0x008fe20007f1e0ff */
[-C--:B------:R-:W-:Y:S01]  /*19a60*/  FMUL R175, R175, R40.reuse ;  /* 0x00000028afaf7220 */ /* 0x080fe20000400000 */
[----:B------:R-:W-:Y:S01]  /*19a70*/  R2UR UR25, R187 ;  /* 0x00000000bb1972ca */ /* 0x000fe200000e0000 */
[-C--:B------:R-:W-:Y:S01]  /*19a80*/  FMUL R178, R178, R40.reuse ;  /* 0x00000028b2b27220 */ /* 0x080fe20000400000 */
[-C--:B------:R-:W-:Y:S01]  /*19a90*/  ISETP.GT.U32.AND P6, PT, R14, R189.reuse, PT ;  /* 0x000000bd0e00720c */ /* 0x080fe20003fc4070 */
[----:B------:R-:W-:Y:S01]  /*19aa0*/  FMUL R179, R179, R40 ;  /* 0x00000028b3b37220 */ /* 0x000fe20000400000 */
[----:B----4-:R-:W-:Y:S01]  /*19ab0*/  IADD3.X R188, RZ, R36, RZ, P0, !PT ;  /* 0x00000024ffbc7210 */ /* 0x010fe200007fe4ff */
[-C--:B------:R-:W-:Y:S01]  /*19ac0*/  FMUL R182, R182, R40.reuse ;  /* 0x00000028b6b67220 */ /* 0x080fe20000400000 */
[----:B------:R-:W-:Y:S01]  /*19ad0*/  IADD3 R187, P1, R14, 0x9, RZ ;  /* 0x000000090ebb7810 */ /* 0x000fe20007f3e0ff */
[-C--:B------:R-:W-:Y:S01]  /*19ae0*/  FMUL R183, R183, R40.reuse ;  /* 0x00000028b7b77220 */ /* 0x080fe20000400000 */
[----:B------:R-:W-:Y:S01]  /*19af0*/  ISETP.GT.U32.AND.EX P6, PT, R188, RZ, PT, P6 ;  /* 0x000000ffbc00720c */ /* 0x000fe20003fc4160 */
[-C--:B------:R-:W-:Y:S01]  /*19b00*/  FMUL R176, R176, R40.reuse ;  /* 0x00000028b0b07220 */ /* 0x080fe20000400000 */
[-C--:B------:R-:W-:Y:S01]  /*19b10*/  ISETP.GE.U32.AND P5, PT, R14, R189.reuse, PT ;  /* 0x000000bd0e00720c */ /* 0x080fe20003fa6070 */
[-C--:B------:R-:W-:Y:S01]  /*19b20*/  FMUL R172, R172, R40.reuse ;  /* 0x00000028acac7220 */ /* 0x080fe20000400000 */
[----:B------:R-:W-:Y:S01]  /*19b30*/  FSEL R170, R170, -INF , !P6 ;  /* 0xff800000aaaa7808 */ /* 0x000fe20007000000 */
[-C--:B------:R-:W-:Y:S01]  /*19b40*/  FMUL R168, R168, R40.reuse ;  /* 0x00000028a8a87220 */ /* 0x080fe20000400000 */
[----:B------:R-:W-:Y:S01]  /*19b50*/  ISETP.GT.U32.AND P6, PT, R187, R189, PT ;  /* 0x000000bdbb00720c */ /* 0x000fe20003fc4070 */
[----:B------:R-:W-:Y:S01]  /*19b60*/  FMUL R174, R174, R40 ;  /* 0x00000028aeae7220 */ /* 0x000fe20000400000 */
[----:B------:R-:W-:Y:S01]  /*19b70*/  IADD3.X R44, RZ, R188, RZ, P1, !PT ;  /* 0x000000bcff2c7210 */ /* 0x000fe20000ffe4ff */
[-C--:B------:R-:W-:Y:S01]  /*19b80*/  FMUL R181, R181, R40.reuse ;  /* 0x00000028b5b57220 */ /* 0x080fe20000400000 */
[----:B------:R-:W-:Y:S01]  /*19b90*/  R2UR UR24, R186 ;  /* 0x00000000ba1872ca */ /* 0x000fe200000e0000 */
[----:B------:R-:W-:Y:S01]  /*19ba0*/  FMUL R177, R177, R40 ;  /* 0x00000028b1b17220 */ /* 0x000fe20000400000 */
[----:B------:R-:W-:Y:S01]  /*19bb0*/  IADD3 R186, P0, R14, 0x10, RZ ;  /* 0x000000100eba7810 */ /* 0x000fe20007f1e0ff */
[----:B------:R-:W3:Y:S01]  /*19bc0*/  LDL.64 R8, [R1+0xb50] ;  /* 0x000b500001087983 */ /* 0x000ee20000100a00 */
[----:B------:R-:W-:-:S02]  /*19bd0*/  ISETP.GE.U32.AND.EX P5, PT, R188, RZ, PT, P5 ;  /* 0x000000ffbc00720c */ /* 0x000fc40003fa6150 */
[----:B------:R-:W-:Y:S01]  /*19be0*/  R2UR UR29, R15 ;  /* 0x000000000f1d72ca */ /* 0x000fe200000e0000 */
[----:B------:R-:W4:Y:S01]  /*19bf0*/  LDL.64 R24, [R1+0xb48] ;  /* 0x000b480001187983 */ /* 0x000f220000100a00 */
[C---:B------:R-:W-:Y:S02]  /*19c00*/  IADD3 R17, P4, R14.reuse, 0x11, RZ ;  /* 0x000000110e117810 */ /* 0x040fe40007f9e0ff */
[----:B------:R-:W-:Y:S01]  /*19c10*/  IADD3 R16, P2, R14, 0x18, RZ ;  /* 0x000000180e107810 */ /* 0x000fe20007f5e0ff */
[----:B------:R-:W4:Y:S01]  /*19c20*/  LDL.64 R26, [R1+0xb58] ;  /* 0x000b5800011a7983 */ /* 0x000f220000100a00 */
[----:B------:R-:W-:Y:S02]  /*19c30*/  ISETP.GT.U32.AND.EX P6, PT, R44, RZ, PT, P6 ;  /* 0x000000ff2c00720c */ /* 0x000fe40003fc4160 */
[----:B------:R-:W-:Y:S01]  /*19c40*/  IADD3 R15, P3, R14, 0x19, RZ ;  /* 0x000000190e0f7810 */ /* 0x000fe20007f7e0ff */
[----:B------:R-:W4:Y:S01]  /*19c50*/  LDL.64 R48, [R1+0xb38] ;  /* 0x000b380001307983 */ /* 0x000f220000100a00 */
[----:B------:R-:W-:-:S02]  /*19c60*/  FSEL R171, R171, -INF , !P5 ;  /* 0xff800000abab7808 */ /* 0x000fc40006800000 */
[-C--:B------:R-:W-:Y:S01]  /*19c70*/  IADD3.X R43, RZ, R188.reuse, RZ, P0, !PT ;  /* 0x000000bcff2b7210 */ /* 0x080fe200007fe4ff */
[----:B------:R-:W4:Y:S01]  /*19c80*/  LDL.64 R46, [R1+0xb30] ;  /* 0x000b3000012e7983 */ /* 0x000f220000100a00 */
[-C--:B------:R-:W-:Y:S02]  /*19c90*/  ISETP.GT.U32.AND P5, PT, R186, R189.reuse, PT ;  /* 0x000000bdba00720c */ /* 0x080fe40003fa4070 */
[-C--:B------:R-:W-:Y:S01]  /*19ca0*/  ISETP.GT.U32.AND P1, PT, R17, R189.reuse, PT ;  /* 0x000000bd1100720c */ /* 0x080fe20003f24070 */
[----:B------:R-:W4:Y:S01]  /*19cb0*/  LDL.64 R22, [R1+0xb28] ;  /* 0x000b280001167983 */ /* 0x000f220000100a00 */
[----:B------:R-:W-:Y:S02]  /*19cc0*/  ISETP.GT.U32.AND P0, PT, R16, R189, PT ;  /* 0x000000bd1000720c */ /* 0x000fe40003f04070 */
[----:B------:R-:W-:Y:S01]  /*19cd0*/  FSEL R175, R175, -INF , !P6 ;  /* 0xff800000afaf7808 */ /* 0x000fe20007000000 */
[----:B------:R-:W4:Y:S01]  /*19ce0*/  LDL.64 R6, [R1+0xb20] ;  /* 0x000b200001067983 */ /* 0x000f220000100a00 */
[----:B------:R-:W-:-:S02]  /*19cf0*/  IADD3.X R39, RZ, R188, RZ, P4, !PT ;  /* 0x000000bcff277210 */ /* 0x000fc400027fe4ff */
[-C--:B------:R-:W-:Y:S01]  /*19d00*/  IADD3.X R42, RZ, R188.reuse, RZ, P2, !PT ;  /* 0x000000bcff2a7210 */ /* 0x080fe200017fe4ff */
[----:B------:R-:W4:Y:S01]  /*19d10*/  LDL.64 R20, [R1+0xb18] ;  /* 0x000b180001147983 */ /* 0x000f220000100a00 */
[----:B------:R-:W-:Y:S02]  /*19d20*/  ISETP.GT.U32.AND P6, PT, R15, R189, PT ;  /* 0x000000bd0f00720c */ /* 0x000fe40003fc4070 */
[----:B------:R-:W-:Y:S02]  /*19d30*/  IADD3.X R41, RZ, R188, RZ, P3, !PT ;  /* 0x000000bcff297210 */ /* 0x000fe40001ffe4ff */
[----:B------:R-:W-:Y:S02]  /*19d40*/  R2UR UR20, R190 ;  /* 0x00000000be1472ca */ /* 0x000fe400000e0000 */
[----:B------:R-:W-:Y:S02]  /*19d50*/  ISETP.GT.U32.AND.EX P5, PT, R43, RZ, PT, P5 ;  /* 0x000000ff2b00720c */ /* 0x000fe40003fa4150 */
[----:B------:R-:W-:-:S02]  /*19d60*/  ISETP.GT.U32.AND.EX P1, PT, R39, RZ, PT, P1 ;  /* 0x000000ff2700720c */ /* 0x000fc40003f24110 */
[----:B------:R-:W-:Y:S02]  /*19d70*/  ISETP.GT.U32.AND.EX P0, PT, R42, RZ, PT, P0 ;  /* 0x000000ff2a00720c */ /* 0x000fe40003f04100 */
[C---:B------:R-:W-:Y:S02]  /*19d80*/  LOP3.LUT R189, R18.reuse, 0x40, RZ, 0xfc, !PT ;  /* 0x0000004012bd7812 */ /* 0x040fe400078efcff */
[----:B------:R-:W-:Y:S02]  /*19d90*/  LOP3.LUT R190, R18, 0x48, RZ, 0xfc, !PT ;  /* 0x0000004812be7812 */ /* 0x000fe400078efcff */
[----:B------:R-:W-:Y:S02]  /*19da0*/  ISETP.GE.U32.AND P4, PT, R14, R18, PT ;  /* 0x000000120e00720c */ /* 0x000fe40003f86070 */
[----:B------:R-:W-:Y:S02]  /*19db0*/  ISETP.GT.U32.AND.EX P6, PT, R41, RZ, PT, P6 ;  /* 0x000000ff2900720c */ /* 0x000fe40003fc4160 */
[----:B------:R-:W-:Y:S01]  /*19dc0*/  R2UR UR17, R195 ;  /* 0x00000000c31172ca */ /* 0x000fe200000e0000 */
[----:B------:R-:W-:Y:S01]  /*19dd0*/  FMUL R195, R169, R40 ;  /* 0x00000028a9c37220 */ /* 0x000fe20000400000 */
[----:B------:R-:W-:-:S02]  /*19de0*/  R2UR UR12, R198 ;  /* 0x00000000c60c72ca */ /* 0x000fc400000e0000 */
[----:B------:R-:W-:Y:S02]  /*19df0*/  FSEL R178, R178, -INF , !P5 ;  /* 0xff800000b2b27808 */ /* 0x000fe40006800000 */
[----:B------:R-:W-:Y:S02]  /*19e00*/  FSEL R179, R179, -INF , !P1 ;  /* 0xff800000b3b37808 */ /* 0x000fe40004800000 */
[----:B------:R-:W-:Y:S02]  /*19e10*/  FSEL R197, R182, -INF , !P0 ;  /* 0xff800000b6c57808 */ /* 0x000fe40004000000 */
[C---:B------:R-:W-:Y:S02]  /*19e20*/  ISETP.GT.U32.AND P5, PT, R14.reuse, R18, PT ;  /* 0x000000120e00720c */ /* 0x040fe40003fa4070 */
[CC--:B------:R-:W-:Y:S02]  /*19e30*/  ISETP.GT.U32.AND P2, PT, R14.reuse, R189.reuse, PT ;  /* 0x000000bd0e00720c */ /* 0x0c0fe40003f44070 */
[----:B------:R-:W-:-:S02]  /*19e40*/  ISETP.GE.U32.AND P3, PT, R14, R189, PT ;  /* 0x000000bd0e00720c */ /* 0x000fc40003f66070 */
[CC--:B------:R-:W-:Y:S02]  /*19e50*/  ISETP.GT.U32.AND P1, PT, R14.reuse, R190.reuse, PT ;  /* 0x000000be0e00720c */ /* 0x0c0fe40003f24070 */
[----:B------:R-:W-:Y:S02]  /*19e60*/  ISETP.GE.U32.AND P0, PT, R14, R190, PT ;  /* 0x000000be0e00720c */ /* 0x000fe40003f06070 */
[----:B------:R-:W-:Y:S02]  /*19e70*/  FSEL R198, R183, -INF , !P6 ;  /* 0xff800000b7c67808 */ /* 0x000fe40007000000 */
[----:B------:R-:W-:Y:S02]  /*19e80*/  ISETP.GE.U32.AND.EX P4, PT, R188, RZ, PT, P4 ;  /* 0x000000ffbc00720c */ /* 0x000fe40003f86140 */
[----:B------:R-:W-:Y:S02]  /*19e90*/  IADD3 R14, P6, R14, 0x8, RZ ;  /* 0x000000080e0e7810 */ /* 0x000fe40007fde0ff */
[----:B------:R-:W-:-:S02]  /*19ea0*/  FSEL R195, R195, -INF , !P4 ;  /* 0xff800000c3c37808 */ /* 0x000fc40006000000 */
[-C--:B------:R-:W-:Y:S01]  /*19eb0*/  ISETP.GT.U32.AND P4, PT, R186, R18.reuse, PT ;  /* 0x00000012ba00720c */ /* 0x080fe20003f84070 */
[----:B------:R-:W-:Y:S01]  /*19ec0*/  IMAD.X R45, RZ, RZ, R188, P6 ;  /* 0x000000ffff2d7224 */ /* 0x000fe200030e06bc */
[-C--:B------:R-:W-:Y:S02]  /*19ed0*/  ISETP.GT.U32.AND P6, PT, R14, R18.reuse, PT ;  /* 0x000000120e00720c */ /* 0x080fe40003fc4070 */
[----:B------:R-:W-:Y:S02]  /*19ee0*/  ISETP.GT.U32.AND.EX P4, PT, R43, RZ, PT, P4 ;  /* 0x000000ff2b00720c */ /* 0x000fe40003f84140 */
[----:B------:R-:W-:Y:S02]  /*19ef0*/  ISETP.GT.U32.AND.EX P6, PT, R45, RZ, PT, P6 ;  /* 0x000000ff2d00720c */ /* 0x000fe40003fc4160 */
[----:B------:R-:W-:Y:S02]  /*19f00*/  FSEL R176, R176, -INF , !P4 ;  /* 0xff800000b0b07808 */ /* 0x000fe40006000000 */
[----:B------:R-:W-:-:S02]  /*19f10*/  ISETP.GT.U32.AND P4, PT, R15, R18, PT ;  /* 0x000000120f00720c */ /* 0x000fc40003f84070 */
[----:B------:R-:W-:Y:S02]  /*19f20*/  FSEL R172, R172, -INF , !P6 ;  /* 0xff800000acac7808 */ /* 0x000fe40007000000 */
[----:B------:R-:W-:Y:S02]  /*19f30*/  ISETP.GT.U32.AND P6, PT, R17, R18, PT ;  /* 0x000000121100720c */ /* 0x000fe40003fc4070 */
[----:B------:R-:W-:Y:S02]  /*19f40*/  ISETP.GT.U32.AND.EX P5, PT, R188, RZ, PT, P5 ;  /* 0x000000ffbc00720c */ /* 0x000fe40003fa4150 */
[----:B------:R-:W-:Y:S02]  /*19f50*/  ISETP.GT.U32.AND.EX P4, PT, R41, RZ, PT, P4 ;  /* 0x000000ff2900720c */ /* 0x000fe40003f84140 */
[----:B------:R-:W-:Y:S02]  /*19f60*/  ISETP.GT.U32.AND.EX P6, PT, R39, RZ, PT, P6 ;  /* 0x000000ff2700720c */ /* 0x000fe40003fc4160 */
[----:B------:R-:W-:-:S02]  /*19f70*/  FSEL R168, R168, -INF , !P5 ;  /* 0xff800000a8a87808 */ /* 0x000fc40006800000 */
[----:B------:R-:W-:Y:S02]  /*19f80*/  FSEL R174, R174, -INF , !P5 ;  /* 0xff800000aeae7808 */ /* 0x000fe40006800000 */
[----:B------:R-:W-:Y:S02]  /*19f90*/  FSEL R181, R181, -INF , !P4 ;  /* 0xff800000b5b57808 */ /* 0x000fe40006000000 */
[C---:B------:R-:W-:Y:S02]  /*19fa0*/  ISETP.GT.U32.AND P5, PT, R187.reuse, R18, PT ;  /* 0x00000012bb00720c */ /* 0x040fe40003fa4070 */
[-C--:B------:R-:W-:Y:S02]  /*19fb0*/  ISETP.GT.U32.AND P4, PT, R187, R189.reuse, PT ;  /* 0x000000bdbb00720c */ /* 0x080fe40003f84070 */
[----:B------:R-:W-:Y:S01]  /*19fc0*/  FSEL R177, R177, -INF , !P6 ;  /* 0xff800000b1b17808 */ /* 0x000fe20007000000 */
[-C--:B------:R-:W-:Y:S01]  /*19fd0*/  FMUL R173, R173, R40.reuse ;  /* 0x00000028adad7220 */ /* 0x080fe20000400000 */
[----:B------:R-:W-:Y:S01]  /*19fe0*/  ISETP.GT.U32.AND P6, PT, R14, R189, PT ;  /* 0x000000bd0e00720c */ /* 0x000fe20003fc4070 */
[-C--:B------:R-:W-:Y:S01]  /*19ff0*/  FMUL R155, R155, R40.reuse ;  /* 0x000000289b9b7220 */ /* 0x080fe20000400000 */
[-C--:B------:R-:W-:Y:S01]  /*1a000*/  FMUL R157, R157, R40.reuse ;  /* 0x000000289d9d7220 */ /* 0x080fe20000400000 */
[----:B------:R-:W-:Y:S01]  /*1a010*/  ISETP.GE.U32.AND.EX P0, PT, R188, RZ, PT, P0 ;  /* 0x000000ffbc00720c */ /* 0x000fe20003f06100 */
[----:B------:R0:W-:Y:S01]  /*1a020*/  STL [R1+0x11e4], R18 ;  /* 0x0011e41201007387 */ /* 0x0001e20000100800 */
[----:B------:R-:W-:Y:S01]  /*1a030*/  ISETP.GT.U32.AND.EX P5, PT, R44, RZ, PT, P5 ;  /* 0x000000ff2c00720c */ /* 0x000fe20003fa4150 */
[----:B------:R-:W-:Y:S01]  /*1a040*/  FMUL R156, R156, R40 ;  /* 0x000000289c9c7220 */ /* 0x000fe20000400000 */
[----:B------:R-:W-:Y:S01]  /*1a050*/  ISETP.GT.U32.AND.EX P4, PT, R44, RZ, PT, P4 ;  /* 0x000000ff2c00720c */ /* 0x000fe20003f84140 */
[----:B------:R-:W-:Y:S01]  /*1a060*/  STL.64 [R1+0x12b8], R44 ;  /* 0x0012b82c01007387 */ /* 0x000fe20000100a00 */
[----:B------:R-:W-:-:S03]  /*1a070*/  ISETP.GT.U32.AND.EX P6, PT, R45, RZ, PT, P6 ;  /* 0x000000ff2d00720c */ /* 0x000fc60003fc4160 */
[----:B------:R-:W-:Y:S01]  /*1a080*/  STL.64 [R1+0x12b0], R42 ;  /* 0x0012b02a01007387 */ /* 0x000fe20000100a00 */
[----:B------:R-:W-:Y:S02]  /*1a090*/  FSEL R173, R173, -INF , !P5 ;  /* 0xff800000adad7808 */ /* 0x000fe40006800000 */
[----:B------:R-:W-:Y:S01]  /*1a0a0*/  FSEL R206, R155, -INF , !P0 ;  /* 0xff8000009bce7808 */ /* 0x000fe20004000000 */
[----:B------:R1:W-:Y:S01]  /*1a0b0*/  STL.64 [R1+0x12a8], R40 ;  /* 0x0012a82801007387 */ /* 0x0003e20000100a00 */
[----:B------:R-:W-:Y:S02]  /*1a0c0*/  FSEL R200, R157, -INF , !P4 ;  /* 0xff8000009dc87808 */ /* 0x000fe40006000000 */
[----:B------:R-:W-:Y:S01]  /*1a0d0*/  R2UR UR13, R199 ;  /* 0x00000000c70d72ca */ /* 0x000fe200000e0000 */
[----:B------:R4:W-:Y:S01]  /*1a0e0*/  STL.64 [R1+0x12a0], R38 ;  /* 0x0012a02601007387 */ /* 0x0009e20000100a00 */
[C---:B------:R-:W-:Y:S02]  /*1a0f0*/  ISETP.GT.U32.AND P5, PT, R16.reuse, R18, PT ;  /* 0x000000121000720c */ /* 0x040fe40003fa4070 */
[-C--:B------:R-:W-:Y:S01]  /*1a100*/  ISETP.GT.U32.AND P0, PT, R17, R189.reuse, PT ;  /* 0x000000bd1100720c */ /* 0x080fe20003f04070 */
[----:B------:R4:W-:Y:S01]  /*1a110*/  STL.64 [R1+0x1298], R36 ;  /* 0x0012982401007387 */ /* 0x0009e20000100a00 */
[----:B------:R-:W-:-:S02]  /*1a120*/  ISETP.GT.U32.AND P4, PT, R16, R189, PT ;  /* 0x000000bd1000720c */ /* 0x000fc40003f84070 */
[----:B------:R-:W-:Y:S01]  /*1a130*/  FSEL R199, R156, -INF , !P6 ;  /* 0xff8000009cc77808 */ /* 0x000fe20007000000 */
[----:B------:R4:W-:Y:S01]  /*1a140*/  STL.64 [R1+0x1290], R34 ;  /* 0x0012902201007387 */ /* 0x0009e20000100a00 */
[-C--:B------:R-:W-:Y:S01]  /*1a150*/  FMUL R180, R180, R40.reuse ;  /* 0x00000028b4b47220 */ /* 0x080fe20000400000 */
[-C--:B------:R-:W-:Y:S01]  /*1a160*/  FMUL R161, R161, R40.reuse ;  /* 0x00000028a1a17220 */ /* 0x080fe20000400000 */
[----:B------:R-:W-:Y:S01]  /*1a170*/  FMUL R164, R164, R40 ;  /* 0x00000028a4a47220 */ /* 0x000fe20000400000 */
[----:B------:R4:W-:Y:S01]  /*1a180*/  STL [R1+0x1288], R33 ;  /* 0x0012882101007387 */ /* 0x0009e20000100800 */
[C---:B------:R-:W-:Y:S02]  /*1a190*/  ISETP.GT.U32.AND.EX P5, PT, R42.reuse, RZ, PT, P5 ;  /* 0x000000ff2a00720c */ /* 0x040fe40003fa4150 */
[----:B------:R-:W-:Y:S01]  /*1a1a0*/  ISETP.GT.U32.AND.EX P0, PT, R39, RZ, PT, P0 ;  /* 0x000000ff2700720c */ /* 0x000fe20003f04100 */
[----:B------:R-:W4:Y:S01]  /*1a1b0*/  LDL.64 R12, [R1+0xb08] ;  /* 0x000b0800010c7983 */ /* 0x000f220000100a00 */
[----:B------:R-:W-:-:S02]  /*1a1c0*/  ISETP.GT.U32.AND.EX P4, PT, R42, RZ, PT, P4 ;  /* 0x000000ff2a00720c */ /* 0x000fc40003f84140 */
[----:B------:R-:W-:Y:S01]  /*1a1d0*/  FSEL R180, R180, -INF , !P5 ;  /* 0xff800000b4b47808 */ /* 0x000fe20006800000 */
[-C--:B------:R-:W-:Y:S01]  /*1a1e0*/  FMUL R153, R153, R40.reuse ;  /* 0x0000002899997220 */ /* 0x080fe20000400000 */
[----:B------:R-:W-:Y:S01]  /*1a1f0*/  FSEL R210, R161, -INF , !P0 ;  /* 0xff800000a1d27808 */ /* 0x000fe20004000000 */
[-C--:B------:R-:W-:Y:S01]  /*1a200*/  FMUL R160, R160, R40.reuse ;  /* 0x00000028a0a07220 */ /* 0x080fe20000400000 */
[----:B------:R-:W-:Y:S01]  /*1a210*/  FSEL R213, R164, -INF , !P4 ;  /* 0xff800000a4d57808 */ /* 0x000fe20006000000 */
[----:B------:R-:W-:Y:S01]  /*1a220*/  FMUL R152, R152, R40 ;  /* 0x0000002898987220 */ /* 0x000fe20000400000 */
[----:B------:R-:W-:Y:S01]  /*1a230*/  ISETP.GT.U32.AND P5, PT, R14, R190, PT ;  /* 0x000000be0e00720c */ /* 0x000fe20003fa4070 */
[----:B------:R-:W-:Y:S01]  /*1a240*/  FMUL R154, R154, R40 ;  /* 0x000000289a9a7220 */ /* 0x000fe20000400000 */
[C---:B------:R-:W-:Y:S01]  /*1a250*/  ISETP.GT.U32.AND P0, PT, R15.reuse, R189, PT ;  /* 0x000000bd0f00720c */ /* 0x040fe20003f04070 */
[----:B------:R-:W4:Y:S01]  /*1a260*/  LDL.64 R30, [R1+0xb10] ;  /* 0x000b1000011e7983 */ /* 0x000f220000100a00 */
[----:B------:R-:W-:-:S02]  /*1a270*/  ISETP.GT.U32.AND P4, PT, R15, R190, PT ;  /* 0x000000be0f00720c */ /* 0x000fc40003f84070 */
[C---:B------:R-:W-:Y:S01]  /*1a280*/  ISETP.GE.U32.AND.EX P3, PT, R188.reuse, RZ, PT, P3 ;  /* 0x000000ffbc00720c */ /* 0x040fe20003f66130 */
[----:B------:R-:W4:Y:S01]  /*1a290*/  LDL.64 R28, [R1+0xaf0] ;  /* 0x000af000011c7983 */ /* 0x000f220000100a00 */
[----:B------:R-:W-:Y:S02]  /*1a2a0*/  ISETP.GT.U32.AND.EX P2, PT, R188, RZ, PT, P2 ;  /* 0x000000ffbc00720c */ /* 0x000fe40003f44120 */
[----:B------:R-:W-:Y:S01]  /*1a2b0*/  R2UR UR8, R202 ;  /* 0x00000000ca0872ca */ /* 0x000fe200000e0000 */
[----:B0-----:R-:W4:Y:S01]  /*1a2c0*/  LDL.64 R18, [R1+0xab8] ;  /* 0x000ab80001127983 */ /* 0x001f220000100a00 */
[----:B------:R-:W-:Y:S02]  /*1a2d0*/  ISETP.GT.U32.AND.EX P1, PT, R188, RZ, PT, P1 ;  /* 0x000000ffbc00720c */ /* 0x000fe40003f24110 */
[----:B------:R-:W-:Y:S01]  /*1a2e0*/  ISETP.GT.U32.AND P6, PT, R17, R190, PT ;  /* 0x000000be1100720c */ /* 0x000fe20003fc4070 */
[----:B-1----:R-:W4:Y:S04]  /*1a2f0*/  LDL.64 R40, [R1+0xa90] ;  /* 0x000a900001287983 */ /* 0x002f280000100a00 */
[----:B------:R-:W4:Y:S04]  /*1a300*/  LDL.64 R44, [R1+0xa48] ;  /* 0x000a4800012c7983 */ /* 0x000f280000100a00 */
        /* <DEDUP_REMOVED lines=12> */
[----:B------:R-:W4:Y:S01]  /*1a3d0*/  LDL.64 R94, [R1+0x800] ;  /* 0x00080000015e7983 */ /* 0x000f220000100a00 */
[----:B------:R-:W-:-:S03]  /*1a3e0*/  R2UR UR16, R194 ;  /* 0x00000000c21072ca */ /* 0x000fc600000e0000 */
[----:B------:R-:W4:Y:S01]  /*1a3f0*/  LDL.64 R96, [R1+0x838] ;  /* 0x0008380001607983 */ /* 0x000f220000100a00 */
[----:B------:R-:W-:-:S03]  /*1a400*/  R2UR UR21, R191 ;  /* 0x00000000bf1572ca */ /* 0x000fc600000e0000 */
[----:B------:R-:W4:Y:S04]  /*1a410*/  LDL.64 R100, [R1+0x858] ;  /* 0x0008580001647983 */ /* 0x000f280000100a00 */
[----:B------:R-:W4:Y:S01]  /*1a420*/  LDL.64 R98, [R1+0x848] ;  /* 0x0008480001627983 */ /* 0x000f220000100a00 */
[----:B--2---:R-:W-:-:S03]  /*1a430*/  IMAD.WIDE R156, R0, 0x2, R4 ;  /* 0x00000002009c7825 */ /* 0x004fc600078e0204 */
[----:B------:R-:W2:Y:S01]  /*1a440*/  LDL.64 R4, [R1+0xb00] ;  /* 0x000b000001047983 */ /* 0x000ea20000100a00 */
[----:B------:R-:W-:-:S03]  /*1a450*/  IMAD.WIDE R14, R0, 0x2, R2 ;  /* 0x00000002000e7825 */ /* 0x000fc600078e0202 */
[----:B------:R-:W2:Y:S01]  /*1a460*/  LDL.64 R2, [R1+0xad8] ;  /* 0x000ad80001027983 */ /* 0x000ea20000100a00 */
[----:B------:R-:W-:Y:S02]  /*1a470*/  FSEL R201, R153, -INF , !P3 ;  /* 0xff80000099c97808 */ /* 0x000fe40005800000 */
[----:B------:R-:W-:Y:S01]  /*1a480*/  ISETP.GT.U32.AND P3, PT, R186, R189, PT ;  /* 0x000000bdba00720c */ /* 0x000fe20003f64070 */
[----:B------:R-:W2:Y:S03]  /*1a490*/  LDG.E.U16 R68, desc[UR60][R156.64] ;  /* 0x0000003c9c447981 */ /* 0x000ea6000c1e1500 */
[----:B------:R-:W-:Y:S01]  /*1a4a0*/  ISETP.GT.U32.AND.EX P3, PT, R43, RZ, PT, P3 ;  /* 0x000000ff2b00720c */ /* 0x000fe20003f64130 */
[----:B------:R-:W2:Y:S01]  /*1a4b0*/  LDG.E.U16 R66, desc[UR60][R14.64] ;  /* 0x0000003c0e427981 */ /* 0x000ea2000c1e1500 */
[----:B------:R-:W-:Y:S02]  /*1a4c0*/  FSEL R202, R152, -INF , !P2 ;  /* 0xff80000098ca7808 */ /* 0x000fe40005000000 */
[----:B------:R-:W-:Y:S01]  /*1a4d0*/  FSEL R211, R160, -INF , !P3 ;  /* 0xff800000a0d37808 */ /* 0x000fe20005800000 */
[----:B------:R-:W2:Y:S01]  /*1a4e0*/  LDL.64 R42, [R1+0xa98] ;  /* 0x000a9800012a7983 */ /* 0x000ea20000100a00 */
[----:B------:R-:W-:-:S02]  /*1a4f0*/  ISETP.GT.U32.AND P3, PT, R16, R190, PT ;  /* 0x000000be1000720c */ /* 0x000fc40003f64070 */
[----:B------:R-:W-:Y:S01]  /*1a500*/  FSEL R207, R154, -INF , !P1 ;  /* 0xff8000009acf7808 */ /* 0x000fe20004800000 */
[C---:B---3--:R-:W-:Y:S02]  /*1a510*/  IMAD.WIDE R152, R0.reuse, 0x2, R8 ;  /* 0x0000000200987825 */ /* 0x048fe400078e0208 */
[----:B------:R-:W3:Y:S02]  /*1a520*/  LDL.64 R8, [R1+0xaf8] ;  /* 0x000af80001087983 */ /* 0x000ee40000100a00 */
[C---:B----4-:R-:W-:Y:S02]  /*1a530*/  IMAD.WIDE R16, R0.reuse, 0x2, R24 ;  /* 0x0000000200107825 */ /* 0x050fe400078e0218 */
[----:B------:R0:W4:Y:S02]  /*1a540*/  LDG.E.U16 R67, desc[UR60][R152.64] ;  /* 0x0000003c98437981 */ /* 0x000124000c1e1500 */
[C---:B------:R-:W-:Y:S02]  /*1a550*/  IMAD.WIDE R154, R0.reuse, 0x2, R26 ;  /* 0x00000002009a7825 */ /* 0x040fe400078e021a */
[----:B------:R-:W4:Y:S04]  /*1a560*/  LDL.64 R26, [R1+0xae8] ;  /* 0x000ae800011a7983 */ /* 0x000f280000100a00 */
[----:B------:R1:W4:Y:S04]  /*1a570*/  LDG.E.U16 R38, desc[UR60][R16.64] ;  /* 0x0000003c10267981 */ /* 0x000328000c1e1500 */
[----:B------:R-:W4:Y:S01]  /*1a580*/  LDL.64 R24, [R1+0xae0] ;  /* 0x000ae00001187983 */ /* 0x000f220000100a00 */
[----:B0-----:R-:W-:-:S03]  /*1a590*/  IMAD.WIDE R152, R0, 0x2, R22 ;  /* 0x0000000200987825 */ /* 0x001fc600078e0216 */
[----:B------:R-:W4:Y:S01]  /*1a5a0*/  LDL.64 R22, [R1+0xad0] ;  /* 0x000ad00001167983 */ /* 0x000f220000100a00 */
[----:B-1----:R-:W-:-:S03]  /*1a5b0*/  IMAD.WIDE R16, R0, 0x2, R6 ;  /* 0x0000000200107825 */ /* 0x002fc600078e0206 */
[----:B------:R-:W4:Y:S04]  /*1a5c0*/  LDL.64 R6, [R1+0xac8] ;  /* 0x000ac80001067983 */ /* 0x000f280000100a00 */
[----:B------:R-:W4:Y:S04]  /*1a5d0*/  LDG.E.U16 R36, desc[UR60][R152.64] ;  /* 0x0000003c98247981 */ /* 0x000f28000c1e1500 */
[----:B------:R0:W4:Y:S01]  /*1a5e0*/  LDG.E.U16 R39, desc[UR60][R154.64] ;  /* 0x0000003c9a277981 */ /* 0x000122000c1e1500 */
[----:B------:R-:W-:-:S03]  /*1a5f0*/  IMAD.WIDE R156, R0, 0x2, R48 ;  /* 0x00000002009c7825 */ /* 0x000fc600078e0230 */
[----:B------:R-:W4:Y:S01]  /*1a600*/  LDG.E.U16 R64, desc[UR60][R16.64] ;  /* 0x0000003c10407981 */ /* 0x000f22000c1e1500 */
[----:B------:R-:W-:-:S03]  /*1a610*/  IMAD.WIDE R14, R0, 0x2, R20 ;  /* 0x00000002000e7825 */ /* 0x000fc600078e0214 */
[----:B------:R-:W4:Y:S01]  /*1a620*/  LDL.64 R20, [R1+0xac0] ;  /* 0x000ac00001147983 */ /* 0x000f220000100a00 */
[----:B0-----:R-:W-:-:S03]  /*1a630*/  IMAD.WIDE R154, R0, 0x2, R46 ;  /* 0x00000002009a7825 */ /* 0x001fc600078e022e */
[----:B------:R-:W4:Y:S04]  /*1a640*/  LDG.E.U16 R37, desc[UR60][R156.64] ;  /* 0x0000003c9c257981 */ /* 0x000f28000c1e1500 */
[----:B------:R0:W4:Y:S04]  /*1a650*/  LDG.E.U16 R65, desc[UR60][R154.64] ;  /* 0x0000003c9a417981 */ /* 0x000128000c1e1500 */
[----:B------:R-:W4:Y:S04]  /*1a660*/  LDG.E.U16 R35, desc[UR60][R14.64] ;  /* 0x0000003c0e237981 */ /* 0x000f28000c1e1500 */
[----:B------:R-:W4:Y:S01]  /*1a670*/  LDL.64 R46, [R1+0xa68] ;  /* 0x000a6800012e7983 */ /* 0x000f220000100a00 */
[----:B0-----:R-:W-:-:S03]  /*1a680*/  IMAD.WIDE R154, R0, 0x2, R12 ;  /* 0x00000002009a7825 */ /* 0x001fc600078e020c */
[----:B------:R-:W4:Y:S04]  /*1a690*/  LDL.64 R12, [R1+0xab0] ;  /* 0x000ab000010c7983 */ /* 0x000f280000100a00 */
[----:B------:R-:W4:Y:S01]  /*1a6a0*/  LDG.E.U16 R34, desc[UR60][R154.64] ;  /* 0x0000003c9a227981 */ /* 0x000f22000c1e1500 */
[----:B--2---:R-:W-:-:S03]  /*1a6b0*/  IMAD.WIDE R152, R0, 0x2, R4 ;  /* 0x0000000200987825 */ /* 0x004fc600078e0204 */
[----:B------:R-:W2:Y:S04]  /*1a6c0*/  LDL.64 R4, [R1+0xaa8] ;  /* 0x000aa80001047983 */ /* 0x000ea80000100a00 */
[----:B------:R0:W2:Y:S02]  /*1a6d0*/  LDG.E.U16 R62, desc[UR60][R152.64] ;  /* 0x0000003c983e7981 */ /* 0x0000a4000c1e1500 */
[C---:B0-----:R-:W-:Y:S02]  /*1a6e0*/  IMAD.WIDE R152, R0.reuse, 0x2, R2 ;  /* 0x0000000200987825 */ /* 0x041fe400078e0202 */
[----:B------:R-:W2:Y:S02]  /*1a6f0*/  LDL.64 R2, [R1+0xa80] ;  /* 0x000a800001027983 */ /* 0x000ea40000100a00 */
[----:B------:R-:W-:-:S02]  /*1a700*/  IMAD.WIDE R156, R0, 0x2, R30 ;  /* 0x00000002009c7825 */ /* 0x000fc400078e021e */
[----:B------:R-:W2:Y:S02]  /*1a710*/  LDG.E.U16 R31, desc[UR60][R152.64] ;  /* 0x0000003c981f7981 */ /* 0x000ea4000c1e1500 */
[C---:B------:R-:W-:Y:S02]  /*1a720*/  IMAD.WIDE R14, R0.reuse, 0x2, R28 ;  /* 0x00000002000e7825 */ /* 0x040fe400078e021c */
[----:B------:R4:W2:Y:S04]  /*1a730*/  LDG.E.U16 R63, desc[UR60][R156.64] ;  /* 0x0000003c9c3f7981 */ /* 0x0008a8000c1e1500 */
[----:B------:R-:W2:Y:S01]  /*1a740*/  LDG.E.U16 R61, desc[UR60][R14.64] ;  /* 0x0000003c0e3d7981 */ /* 0x000ea2000c1e1500 */
[----:B---3--:R-:W-:-:S03]  /*1a750*/  IMAD.WIDE R16, R0, 0x2, R8 ;  /* 0x0000000200107825 */ /* 0x008fc600078e0208 */
[----:B------:R-:W3:Y:S04]  /*1a760*/  LDL.64 R8, [R1+0xaa0] ;  /* 0x000aa00001087983 */ /* 0x000ee80000100a00 */
[----:B------:R0:W3:Y:S01]  /*1a770*/  LDG.E.U16 R33, desc[UR60][R16.64] ;  /* 0x0000003c10217981 */ /* 0x0000e2000c1e1500 */
[----:B----4-:R-:W-:-:S03]  /*1a780*/  IMAD.WIDE R156, R0, 0x2, R26 ;  /* 0x00000002009c7825 */ /* 0x010fc600078e021a */
[----:B------:R-:W4:Y:S04]  /*1a790*/  LDL.64 R26, [R1+0xa88] ;  /* 0x000a8800011a7983 */ /* 0x000f280000100a00 */
[----:B------:R-:W4:Y:S01]  /*1a7a0*/  LDG.E.U16 R32, desc[UR60][R156.64] ;  /* 0x0000003c9c207981 */ /* 0x000f22000c1e1500 */
[----:B------:R-:W-:-:S03]  /*1a7b0*/  IMAD.WIDE R154, R0, 0x2, R24 ;  /* 0x00000002009a7825 */ /* 0x000fc600078e0218 */
[----:B------:R-:W4:Y:S01]  /*1a7c0*/  LDL.64 R24, [R1+0xa78] ;  /* 0x000a780001187983 */ /* 0x000f220000100a00 */
[----:B0-----:R-:W-:-:S03]  /*1a7d0*/  IMAD.WIDE R16, R0, 0x2, R22 ;  /* 0x0000000200107825 */ /* 0x001fc600078e0216 */
[----:B------:R0:W4:Y:S01]  /*1a7e0*/  LDG.E.U16 R60, desc[UR60][R154.64] ;  /* 0x0000003c9a3c7981 */ /* 0x000122000c1e1500 */
[----:B------:R-:W-:-:S03]  /*1a7f0*/  IMAD.WIDE R14, R0, 0x2, R6 ;  /* 0x00000002000e7825 */ /* 0x000fc600078e0206 */
[----:B------:R-:W4:Y:S04]  /*1a800*/  LDL.64 R6, [R1+0xa70] ;  /* 0x000a700001067983 */ /* 0x000f280000100a00 */
[----:B------:R2:W4:Y:S01]  /*1a810*/  LDG.E.U16 R59, desc[UR60][R16.64] ;  /* 0x0000003c103b7981 */ /* 0x000522000c1e1500 */
[----:B0-----:R-:W-:-:S03]  /*1a820*/  IMAD.WIDE R154, R0, 0x2, R18 ;  /* 0x00000002009a7825 */ /* 0x001fc600078e0212 */
[----:B------:R-:W4:Y:S04]  /*1a830*/  LDL.64 R18, [R1+0xa58] ;  /* 0x000a580001127983 */ /* 0x000f280000100a00 */
[----:B------:R-:W4:Y:S01]  /*1a840*/  LDL.64 R22, [R1+0xa60] ;  /* 0x000a600001167983 */ /* 0x000f220000100a00 */
[----:B------:R-:W-:-:S03]  /*1a850*/  IMAD.WIDE R152, R0, 0x2, R12 ;  /* 0x0000000200987825 */ /* 0x000fc600078e020c */
[----:B------:R-:W4:Y:S04]  /*1a860*/  LDG.E.U16 R30, desc[UR60][R14.64] ;  /* 0x0000003c0e1e7981 */ /* 0x000f28000c1e1500 */
[----:B------:R-:W4:Y:S01]  /*1a870*/  LDL.64 R12, [R1+0xa38] ;  /* 0x000a3800010c7983 */ /* 0x000f220000100a00 */
[----:B------:R-:W-:-:S03]  /*1a880*/  IMAD.WIDE R156, R0, 0x2, R20 ;  /* 0x00000002009c7825 */ /* 0x000fc600078e0214 */
[----:B------:R-:W4:Y:S04]  /*1a890*/  LDL.64 R20, [R1+0xa40] ;  /* 0x000a400001147983 */ /* 0x000f280000100a00 */
[----:B------:R-:W4:Y:S04]  /*1a8a0*/  LDG.E.U16 R58, desc[UR60][R156.64] ;  /* 0x0000003c9c3a7981 */ /* 0x000f28000c1e1500 */
[----:B------:R-:W4:Y:S04]  /*1a8b0*/  LDG.E.U16 R29, desc[UR60][R154.64] ;  /* 0x0000003c9a1d7981 */ /* 0x000f28000c1e1500 */
[----:B------:R-:W4:Y:S01]  /*1a8c0*/  LDG.E.U16 R57, desc[UR60][R152.64] ;  /* 0x0000003c98397981 */ /* 0x000f22000c1e1500 */
[----:B--2---:R-:W-:-:S03]  /*1a8d0*/  IMAD.WIDE R16, R0, 0x2, R4 ;  /* 0x0000000200107825 */ /* 0x004fc600078e0204 */
[----:B------:R-:W2:Y:S04]  /*1a8e0*/  LDL.64 R4, [R1+0xa50] ;  /* 0x000a500001047983 */ /* 0x000ea80000100a00 */
[----:B------:R0:W2:Y:S02]  /*1a8f0*/  LDG.E.U16 R28, desc[UR60][R16.64] ;  /* 0x0000003c101c7981 */ /* 0x0000a4000c1e1500 */
[C---:B0-----:R-:W-:Y:S02]  /*1a900*/  IMAD.WIDE R16, R0.reuse, 0x2, R2 ;  /* 0x0000000200107825 */ /* 0x041fe400078e0202 */
[----:B------:R-:W2:Y:S02]  /*1a910*/  LDL.64 R2, [R1+0xa28] ;  /* 0x000a280001027983 */ /* 0x000ea40000100a00 */
[----:B------:R-:W-:-:S02]  /*1a920*/  IMAD.WIDE R156, R0, 0x2, R42 ;  /* 0x00000002009c7825 */ /* 0x000fc400078e022a */
[----:B------:R-:W2:Y:S02]  /*1a930*/  LDL.64 R42, [R1+0xa20] ;  /* 0x000a2000012a7983 */ /* 0x000ea40000100a00 */
[C---:B------:R-:W-:Y:S02]  /*1a940*/  IMAD.WIDE R154, R0.reuse, 0x2, R40 ;  /* 0x00000002009a7825 */ /* 0x040fe400078e0228 */
[----:B------:R-:W2:Y:S04]  /*1a950*/  LDL.64 R40, [R1+0xa18] ;  /* 0x000a180001287983 */ /* 0x000ea80000100a00 */
[----:B------:R-:W2:Y:S01]  /*1a960*/  LDG.E.U16 R54, desc[UR60][R16.64] ;  /* 0x0000003c10367981 */ /* 0x000ea2000c1e1500 */
[----:B---3--:R-:W-:-:S03]  /*1a970*/  IMAD.WIDE R14, R0, 0x2, R8 ;  /* 0x00000002000e7825 */ /* 0x008fc600078e0208 */
[----:B------:R0:W3:Y:S04]  /*1a980*/  LDG.E.U16 R55, desc[UR60][R154.64] ;  /* 0x0000003c9a377981 */ /* 0x0000e8000c1e1500 */
[----:B------:R-:W3:Y:S01]  /*1a990*/  LDL.64 R8, [R1+0xa30] ;  /* 0x000a300001087983 */ /* 0x000ee20000100a00 */
[----:B----4-:R-:W-:-:S03]  /*1a9a0*/  IMAD.WIDE R152, R0, 0x2, R26 ;  /* 0x0000000200987825 */ /* 0x010fc600078e021a */
[----:B------:R1:W4:Y:S04]  /*1a9b0*/  LDG.E.U16 R56, desc[UR60][R14.64] ;  /* 0x0000003c0e387981 */ /* 0x000328000c1e1500 */
[----:B------:R1:W4:Y:S01]  /*1a9c0*/  LDG.E.U16 R27, desc[UR60][R156.64] ;  /* 0x0000003c9c1b7981 */ /* 0x000322000c1e1500 */
[----:B0-----:R-:W-:-:S03]  /*1a9d0*/  IMAD.WIDE R154, R0, 0x2, R46 ;  /* 0x00000002009a7825 */ /* 0x001fc600078e022e */
[----:B------:R0:W4:Y:S01]  /*1a9e0*/  LDG.E.U16 R26, desc[UR60][R152.64] ;  /* 0x0000003c981a7981 */ /* 0x000122000c1e1500 */
[----:B-1----:R-:W-:-:S03]  /*1a9f0*/  IMAD.WIDE R14, R0, 0x2, R24 ;  /* 0x00000002000e7825 */ /* 0x002fc600078e0218 */
[----:B------:R-:W4:Y:S01]  /*1aa00*/  LDL.64 R46, [R1+0xa08] ;  /* 0x000a0800012e7983 */ /* 0x000f220000100a00 */
[----:B------:R-:W-:-:S03]  /*1aa10*/  IMAD.WIDE R156, R0, 0x2, R6 ;  /* 0x00000002009c7825 */ /* 0x000fc600078e0206 */
[----:B------:R-:W4:Y:S04]  /*1aa20*/  LDG.E.U16 R25, desc[UR60][R14.64] ;  /* 0x0000003c0e197981 */ /* 0x000f28000c1e1500 */
[----:B------:R-:W4:Y:S01]  /*1aa30*/  LDL.64 R6, [R1+0xa10] ;  /* 0x000a100001067983 */ /* 0x000f220000100a00 */
[----:B------:R-:W-:-:S03]  /*1aa40*/  IMAD.WIDE R16, R0, 0x2, R18 ;  /* 0x0000000200107825 */ /* 0x000fc600078e0212 */
[----:B------:R1:W4:Y:S04]  /*1aa50*/  LDG.E.U16 R53, desc[UR60][R156.64] ;  /* 0x0000003c9c357981 */ /* 0x000328000c1e1500 */
[----:B------:R-:W4:Y:S01]  /*1aa60*/  LDL.64 R18, [R1+0xa00] ;  /* 0x000a000001127983 */ /* 0x000f220000100a00 */
[----:B0-----:R-:W-:-:S03]  /*1aa70*/  IMAD.WIDE R152, R0, 0x2, R22 ;  /* 0x0000000200987825 */ /* 0x001fc600078e0216 */
[----:B------:R-:W4:Y:S01]  /*1aa80*/  LDG.E.U16 R24, desc[UR60][R154.64] ;  /* 0x0000003c9a187981 */ /* 0x000f22000c1e1500 */
[----:B-1----:R-:W-:-:S03]  /*1aa90*/  IMAD.WIDE R156, R0, 0x2, R44 ;  /* 0x00000002009c7825 */ /* 0x002fc600078e022c */
[----:B------:R-:W4:Y:S04]  /*1aaa0*/  LDL.64 R44, [R1+0x9e8] ;  /* 0x0009e800012c7983 */ /* 0x000f280000100a00 */
[----:B------:R0:W4:Y:S04]  /*1aab0*/  LDG.E.U16 R52, desc[UR60][R152.64] ;  /* 0x0000003c98347981 */ /* 0x000128000c1e1500 */
[----:B------:R-:W4:Y:S04]  /*1aac0*/  LDG.E.U16 R23, desc[UR60][R16.64] ;  /* 0x0000003c10177981 */ /* 0x000f28000c1e1500 */
[----:B------:R-:W4:Y:S01]  /*1aad0*/  LDG.E.U16 R22, desc[UR60][R156.64] ;  /* 0x0000003c9c167981 */ /* 0x000f22000c1e1500 */
[----:B0-----:R-:W-:-:S03]  /*1aae0*/  IMAD.WIDE R152, R0, 0x2, R12 ;  /* 0x0000000200987825 */ /* 0x001fc600078e020c */
[----:B------:R-:W4:Y:S01]  /*1aaf0*/  LDL.64 R12, [R1+0x9e0] ;  /* 0x0009e000010c7983 */ /* 0x000f220000100a00 */
        /* <DEDUP_REMOVED lines=9> */
[----:B------:R-:W2:Y:S04]  /*1ab90*/  LDL.64 R42, [R1+0x9c0] ;  /* 0x0009c000012a7983 */ /* 0x000ea80000100a00 */
[----:B------:R-:W2:Y:S01]  /*1aba0*/  LDG.E.U16 R20, desc[UR60][R14.64] ;  /* 0x0000003c0e147981 */ /* 0x000ea2000c1e1500 */
[----:B---3--:R-:W-:-:S03]  /*1abb0*/  IMAD.WIDE R16, R0, 0x2, R8 ;  /* 0x0000000200107825 */ /* 0x008fc600078e0208 */
[----:B------:R-:W3:Y:S01]  /*1abc0*/  LDG.E.U16 R48, desc[UR60][R156.64] ;  /* 0x0000003c9c307981 */ /* 0x000ee2000c1e1500 */
[----:B0-----:R-:W-:-:S03]  /*1abd0*/  IMAD.WIDE R154, R0, 0x2, R40 ;  /* 0x00000002009a7825 */ /* 0x001fc600078e0228 */
[----:B------:R-:W3:Y:S04]  /*1abe0*/  LDL.64 R8, [R1+0x9d8] ;  /* 0x0009d80001087983 */ /* 0x000ee80000100a00 */
[----:B------:R-:W3:Y:S04]  /*1abf0*/  LDL.64 R40, [R1+0x9b8] ;  /* 0x0009b80001287983 */ /* 0x000ee80000100a00 */
[----:B------:R0:W3:Y:S01]  /*1ac00*/  LDG.E.U16 R49, desc[UR60][R16.64] ;  /* 0x0000003c10317981 */ /* 0x0000e2000c1e1500 */
[----:B----4-:R-:W-:-:S03]  /*1ac10*/  IMAD.WIDE R152, R0, 0x2, R6 ;  /* 0x0000000200987825 */ /* 0x010fc600078e0206 */
[----:B------:R-:W4:Y:S01]  /*1ac20*/  LDL.64 R6, [R1+0x9b0] ;  /* 0x0009b00001067983 */ /* 0x000f220000100a00 */
[----:B0-----:R-:W-:-:S03]  /*1ac30*/  IMAD.WIDE R16, R0, 0x2, R46 ;  /* 0x0000000200107825 */ /* 0x001fc600078e022e */
[----:B------:R0:W4:Y:S01]  /*1ac40*/  LDG.E.U16 R47, desc[UR60][R152.64] ;  /* 0x0000003c982f7981 */ /* 0x000122000c1e1500 */
[----:B------:R-:W-:-:S03]  /*1ac50*/  IMAD.WIDE R14, R0, 0x2, R18 ;  /* 0x00000002000e7825 */ /* 0x000fc600078e0212 */
[----:B------:R1:W4:Y:S04]  /*1ac60*/  LDG.E.U16 R19, desc[UR60][R154.64] ;  /* 0x0000003c9a137981 */ /* 0x000328000c1e1500 */
[----:B------:R1:W4:Y:S01]  /*1ac70*/  LDG.E.U16 R18, desc[UR60][R16.64] ;  /* 0x0000003c10127981 */ /* 0x000322000c1e1500 */
[----:B0-----:R-:W-:-:S03]  /*1ac80*/  IMAD.WIDE R152, R0, 0x2, R44 ;  /* 0x0000000200987825 */ /* 0x001fc600078e022c */
[----:B------:R-:W4:Y:S01]  /*1ac90*/  LDG.E.U16 R46, desc[UR60][R14.64] ;  /* 0x0000003c0e2e7981 */ /* 0x000f22000c1e1500 */
[----:B-1----:R-:W-:-:S03]  /*1aca0*/  IMAD.WIDE R154, R0, 0x2, R72 ;  /* 0x00000002009a7825 */ /* 0x002fc600078e0248 */
[----:B------:R-:W4:Y:S04]  /*1acb0*/  LDL.64 R72, [R1+0x958] ;  /* 0x0009580001487983 */ /* 0x000f280000100a00 */
[----:B------:R0:W4:Y:S01]  /*1acc0*/  LDG.E.U16 R45, desc[UR60][R154.64] ;  /* 0x0000003c9a2d7981 */ /* 0x000122000c1e1500 */
[----:B------:R-:W-:-:S03]  /*1acd0*/  IMAD.WIDE R16, R0, 0x2, R12 ;  /* 0x0000000200107825 */ /* 0x000fc600078e020c */
[----:B------:R-:W4:Y:S04]  /*1ace0*/  LDG.E.U16 R12, desc[UR60][R152.64] ;  /* 0x0000003c980c7981 */ /* 0x000f28000c1e1500 */
[----:B------:R-:W4:Y:S01]  /*1acf0*/  LDG.E.U16 R44, desc[UR60][R16.64] ;  /* 0x0000003c102c7981 */ /* 0x000f22000c1e1500 */
[----:B--2---:R-:W-:-:S03]  /*1ad00*/  IMAD.WIDE R156, R0, 0x2, R4 ;  /* 0x00000002009c7825 */ /* 0x004fc600078e0204 */
[----:B------:R-:W2:Y:S04]  /*1ad10*/  LDL.64 R4, [R1+0x988] ;  /* 0x0009880001047983 */ /* 0x000ea80000100a00 */
[----:B------:R1:W2:Y:S01]  /*1ad20*/  LDG.E.U16 R13, desc[UR60][R156.64] ;  /* 0x0000003c9c0d7981 */ /* 0x0002a2000c1e1500 */
[----:B0-----:R-:W-:-:S03]  /*1ad30*/  IMAD.WIDE R154, R0, 0x2, R2 ;  /* 0x00000002009a7825 */ /* 0x001fc600078e0202 */
[----:B------:R-:W2:Y:S01]  /*1ad40*/  LDL.64 R2, [R1+0x968] ;  /* 0x0009680001027983 */ /* 0x000ea20000100a00 */
[----:B-1----:R-:W-:-:S03]  /*1ad50*/  IMAD.WIDE R156, R0, 0x2, R70 ;  /* 0x00000002009c7825 */ /* 0x002fc600078e0246 */
[----:B------:R-:W2:Y:S01]  /*1ad60*/  LDL.64 R70, [R1+0x950] ;  /* 0x0009500001467983 */ /* 0x000ea20000100a00 */
[----:B------:R-:W-:-:S03]  /*1ad70*/  IMAD.WIDE R152, R0, 0x2, R42 ;  /* 0x0000000200987825 */ /* 0x000fc600078e022a */
[----:B------:R0:W2:Y:S04]  /*1ad80*/  LDG.E.U16 R43, desc[UR60][R156.64] ;  /* 0x0000003c9c2b7981 */ /* 0x0000a8000c1e1500 */
[----:B------:R-:W2:Y:S01]  /*1ad90*/  LDG.E.U16 R42, desc[UR60][R152.64] ;  /* 0x0000003c982a7981 */ /* 0x000ea2000c1e1500 */
[----:B---3--:R-:W-:-:S03]  /*1ada0*/  IMAD.WIDE R14, R0, 0x2, R8 ;  /* 0x00000002000e7825 */ /* 0x008fc600078e0208 */
[----:B------:R1:W3:Y:S01]  /*1adb0*/  LDG.E.U16 R8, desc[UR60][R154.64] ;  /* 0x0000003c9a087981 */ /* 0x0002e2000c1e1500 */
[----:B------:R-:W-:-:S03]  /*1adc0*/  IMAD.WIDE R16, R0, 0x2, R40 ;  /* 0x0000000200107825 */ /* 0x000fc600078e0228 */
[----:B------:R4:W3:Y:S01]  /*1add0*/  LDG.E.U16 R9, desc[UR60][R14.64] ;  /* 0x0000003c0e097981 */ /* 0x0008e2000c1e1500 */
[----:B0-----:R-:W-:-:S03]  /*1ade0*/  IMAD.WIDE R156, R0, 0x2, R84 ;  /* 0x00000002009c7825 */ /* 0x001fc600078e0254 */
[----:B------:R-:W3:Y:S01]  /*1adf0*/  LDL.64 R84, [R1+0x940] ;  /* 0x0009400001547983 */ /* 0x000ee20000100a00 */
[----:B-1----:R-:W-:-:S03]  /*1ae00*/  IMAD.WIDE R154, R0, 0x2, R82 ;  /* 0x00000002009a7825 */ /* 0x002fc600078e0252 */
[----:B------:R-:W3:Y:S01]  /*1ae10*/  LDL.64 R82, [R1+0x938] ;  /* 0x0009380001527983 */ /* 0x000ee20000100a00 */
[----:B------:R-:W-:-:S03]  /*1ae20*/  IMAD.WIDE R152, R0, 0x2, R80 ;  /* 0x0000000200987825 */ /* 0x000fc600078e0250 */
[----:B------:R0:W3:Y:S01]  /*1ae30*/  LDG.E.U16 R40, desc[UR60][R154.64] ;  /* 0x0000003c9a287981 */ /* 0x0000e2000c1e1500 */
[----:B----4-:R-:W-:-:S03]  /*1ae40*/  IMAD.WIDE R14, R0, 0x2, R6 ;  /* 0x00000002000e7825 */ /* 0x010fc600078e0206 */
[----:B------:R-:W4:Y:S04]  /*1ae50*/  LDL.64 R80, [R1+0x930] ;  /* 0x0009300001507983 */ /* 0x000f280000100a00 */
[----:B------:R1:W4:Y:S01]  /*1ae60*/  LDG.E.U16 R7, desc[UR60][R16.64] ;  /* 0x0000003c10077981 */ /* 0x000322000c1e1500 */
[----:B0-----:R-:W-:-:S03]  /*1ae70*/  IMAD.WIDE R154, R0, 0x2, R76 ;  /* 0x00000002009a7825 */ /* 0x001fc600078e024c */
[----:B------:R-:W4:Y:S04]  /*1ae80*/  LDL.64 R76, [R1+0x920] ;  /* 0x00092000014c7983 */ /* 0x000f280000100a00 */
[----:B------:R-:W4:Y:S01]  /*1ae90*/  LDG.E.U16 R41, desc[UR60][R14.64] ;  /* 0x0000003c0e297981 */ /* 0x000f22000c1e1500 */
[----:B-1----:R-:W-:-:S03]  /*1aea0*/  IMAD.WIDE R16, R0, 0x2, R78 ;  /* 0x0000000200107825 */ /* 0x002fc600078e024e */
[----:B------:R-:W4:Y:S04]  /*1aeb0*/  LDL.64 R78, [R1+0x928] ;  /* 0x00092800014e7983 */ /* 0x000f280000100a00 */
[----:B------:R0:W4:Y:S01]  /*1aec0*/  LDG.E.U16 R251, desc[UR60][R16.64] ;  /* 0x0000003c10fb7981 */ /* 0x000122000c1e1500 */
[-C--:B------:R-:W-:Y:S02]  /*1aed0*/  ISETP.GT.U32.AND P2, PT, R187, R190.reuse, PT ;  /* 0x000000bebb00720c */ /* 0x080fe40003f44070 */
[----:B------:R-:W-:Y:S01]  /*1aee0*/  ISETP.GT.U32.AND P1, PT, R186, R190, PT ;  /* 0x000000beba00720c */ /* 0x000fe20003f24070 */
[----:B------:R-:W4:Y:S01]  /*1aef0*/  LDG.E.U16 R6, desc[UR60][R156.64] ;  /* 0x0000003c9c067981 */ /* 0x000f22000c1e1500 */
[----:B------:R-:W-:-:S03]  /*1af00*/  R2UR UR9, R203 ;  /* 0x00000000cb0972ca */ /* 0x000fc600000e0000 */
[----:B------:R-:W4:Y:S01]  /*1af10*/  LDG.E.U16 R248, desc[UR60][R154.64] ;  /* 0x0000003c9af87981 */ /* 0x000f22000c1e1500 */
[----:B0-----:R-:W-:-:S03]  /*1af20*/  IMAD.WIDE R16, R0, 0x2, R74 ;  /* 0x0000000200107825 */ /* 0x001fc600078e024a */
[----:B------:R-:W4:Y:S04]  /*1af30*/  LDL.64 R74, [R1+0x908] ;  /* 0x00090800014a7983 */ /* 0x000f280000100a00 */
[----:B------:R0:W4:Y:S02]  /*1af40*/  LDG.E.U16 R246, desc[UR60][R16.64] ;  /* 0x0000003c10f67981 */ /* 0x000124000c1e1500 */
[C---:B0-----:R-:W-:Y:S02]  /*1af50*/  IMAD.WIDE R16, R0.reuse, 0x2, R72 ;  /* 0x0000000200107825 */ /* 0x041fe400078e0248 */
[----:B------:R-:W4:Y:S04]  /*1af60*/  LDL.64 R72, [R1+0x8f8] ;  /* 0x0008f80001487983 */ /* 0x000f280000100a00 */
[----:B------:R-:W4:Y:S01]  /*1af70*/  LDG.E.U16 R252, desc[UR60][R16.64] ;  /* 0x0000003c10fc7981 */ /* 0x000f22000c1e1500 */
[----:B--2---:R-:W-:-:S03]  /*1af80*/  IMAD.WIDE R14, R0, 0x2, R4 ;  /* 0x00000002000e7825 */ /* 0x004fc600078e0204 */
[----:B------:R0:W2:Y:S04]  /*1af90*/  LDG.E.U16 R5, desc[UR60][R152.64] ;  /* 0x0000003c98057981 */ /* 0x0000a8000c1e1500 */
[----:B------:R1:W2:Y:S01]  /*1afa0*/  LDG.E.U16 R4, desc[UR60][R14.64] ;  /* 0x0000003c0e047981 */ /* 0x0002a2000c1e1500 */
[----:B0-----:R-:W-:-:S03]  /*1afb0*/  IMAD.WIDE R152, R0, 0x2, R88 ;  /* 0x0000000200987825 */ /* 0x001fc600078e0258 */
[----:B------:R-:W2:Y:S01]  /*1afc0*/  LDL.64 R88, [R1+0x910] ;  /* 0x0009100001587983 */ /* 0x000ea20000100a00 */
[----:B-1----:R-:W-:-:S03]  /*1afd0*/  IMAD.WIDE R14, R0, 0x2, R2 ;  /* 0x00000002000e7825 */ /* 0x002fc600078e0202 */
[----:B------:R-:W2:Y:S04]  /*1afe0*/  LDG.E.U16 R3, desc[UR60][R152.64] ;  /* 0x0000003c98037981 */ /* 0x000ea8000c1e1500 */
[----:B------:R0:W2:Y:S02]  /*1aff0*/  LDG.E.U16 R2, desc[UR60][R14.64] ;  /* 0x0000003c0e027981 */ /* 0x0000a4000c1e1500 */
[C---:B0-----:R-:W-:Y:S02]  /*1b000*/  IMAD.WIDE R14, R0.reuse, 0x2, R70 ;  /* 0x00000002000e7825 */ /* 0x041fe400078e0246 */
[----:B------:R-:W2:Y:S02]  /*1b010*/  LDL.64 R70, [R1+0x8f0] ;  /* 0x0008f00001467983 */ /* 0x000ea40000100a00 */
[----:B------:R-:W-:-:S02]  /*1b020*/  IMAD.WIDE R152, R0, 0x2, R92 ;  /* 0x0000000200987825 */ /* 0x000fc400078e025c */
[----:B------:R-:W2:Y:S04]  /*1b030*/  LDL.64 R92, [R1+0x900] ;  /* 0x00090000015c7983 */ /* 0x000ea80000100a00 */
[----:B------:R0:W2:Y:S04]  /*1b040*/  LDG.E.U16 R244, desc[UR60][R152.64] ;  /* 0x0000003c98f47981 */ /* 0x0000a8000c1e1500 */
[----:B------:R1:W2:Y:S01]  /*1b050*/  LDG.E.U16 R241, desc[UR60][R14.64] ;  /* 0x0000003c0ef17981 */ /* 0x0002a2000c1e1500 */
[----:B0-----:R-:W-:-:S03]  /*1b060*/  IMAD.WIDE R152, R0, 0x2, R86 ;  /* 0x0000000200987825 */ /* 0x001fc600078e0256 */
[----:B------:R-:W2:Y:S01]  /*1b070*/  LDL.64 R86, [R1+0x8e0] ;  /* 0x0008e00001567983 */ /* 0x000ea20000100a00 */
[----:B---3--:R-:W-:-:S03]  /*1b080*/  IMAD.WIDE R16, R0, 0x2, R84 ;  /* 0x0000000200107825 */ /* 0x008fc600078e0254 */
[----:B------:R-:W3:Y:S01]  /*1b090*/  LDL.64 R84, [R1+0x8d0] ;  /* 0x0008d00001547983 */ /* 0x000ee20000100a00 */
[----:B-1----:R-:W-:-:S03]  /*1b0a0*/  IMAD.WIDE R14, R0, 0x2, R82 ;  /* 0x00000002000e7825 */ /* 0x002fc600078e0252 */
[----:B------:R-:W3:Y:S04]  /*1b0b0*/  LDL.64 R82, [R1+0x8c0] ;  /* 0x0008c00001527983 */ /* 0x000ee80000100a00 */
[----:B------:R4:W3:Y:S04]  /*1b0c0*/  LDG.E.U16 R250, desc[UR60][R152.64] ;  /* 0x0000003c98fa7981 */ /* 0x0008e8000c1e1500 */
[----:B------:R0:W3:Y:S04]  /*1b0d0*/  LDG.E.U16 R240, desc[UR60][R16.64] ;  /* 0x0000003c10f07981 */ /* 0x0000e8000c1e1500 */
[----:B------:R1:W3:Y:S01]  /*1b0e0*/  LDG.E.U16 R249, desc[UR60][R14.64] ;  /* 0x0000003c0ef97981 */ /* 0x0002e2000c1e1500 */
[----:B----4-:R-:W-:-:S03]  /*1b0f0*/  IMAD.WIDE R152, R0, 0x2, R80 ;  /* 0x0000000200987825 */ /* 0x010fc600078e0250 */
[----:B------:R-:W4:Y:S01]  /*1b100*/  LDL.64 R80, [R1+0x8b0] ;  /* 0x0008b00001507983 */ /* 0x000f220000100a00 */
[----:B0-----:R-:W-:-:S03]  /*1b110*/  IMAD.WIDE R16, R0, 0x2, R78 ;  /* 0x0000000200107825 */ /* 0x001fc600078e024e */
[----:B------:R-:W4:Y:S01]  /*1b120*/  LDL.64 R78, [R1+0x8a0] ;  /* 0x0008a000014e7983 */ /* 0x000f220000100a00 */
[----:B-1----:R-:W-:-:S03]  /*1b130*/  IMAD.WIDE R14, R0, 0x2, R76 ;  /* 0x00000002000e7825 */ /* 0x002fc600078e024c */
[----:B------:R-:W4:Y:S04]  /*1b140*/  LDL.64 R76, [R1+0x890] ;  /* 0x00089000014c7983 */ /* 0x000f280000100a00 */
[----:B------:R0:W4:Y:S04]  /*1b150*/  LDG.E.U16 R239, desc[UR60][R152.64] ;  /* 0x0000003c98ef7981 */ /* 0x000128000c1e1500 */
[----:B------:R-:W4:Y:S04]  /*1b160*/  LDG.E.U16 R247, desc[UR60][R16.64] ;  /* 0x0000003c10f77981 */ /* 0x000f28000c1e1500 */
[----:B------:R1:W4:Y:S01]  /*1b170*/  LDG.E.U16 R238, desc[UR60][R14.64] ;  /* 0x0000003c0eee7981 */ /* 0x000322000c1e1500 */
[----:B0-----:R-:W-:-:S03]  /*1b180*/  IMAD.WIDE R152, R0, 0x2, R90 ;  /* 0x0000000200987825 */ /* 0x001fc600078e025a */
[----:B------:R-:W4:Y:S04]  /*1b190*/  LDL.64 R90, [R1+0x880] ;  /* 0x00088000015a7983 */ /* 0x000f280000100a00 */
[----:B------:R-:W4:Y:S01]  /*1b1a0*/  LDG.E.U16 R245, desc[UR60][R152.64] ;  /* 0x0000003c98f57981 */ /* 0x000f22000c1e1500 */
[----:B-1----:R-:W-:-:S03]  /*1b1b0*/  IMAD.WIDE R14, R0, 0x2, R74 ;  /* 0x00000002000e7825 */ /* 0x002fc600078e024a */
        /* <DEDUP_REMOVED lines=10> */
[----:B------:R-:W2:Y:S04]  /*1b260*/  LDG.E.U16 R242, desc[UR60][R16.64] ;  /* 0x0000003c10f27981 */ /* 0x000ea8000c1e1500 */
[----:B------:R0:W2:Y:S04]  /*1b270*/  LDG.E.U16 R236, desc[UR60][R152.64] ;  /* 0x0000003c98ec7981 */ /* 0x0000a8000c1e1500 */
[----:B------:R1:W2:Y:S04]  /*1b280*/  LDG.E.U16 R235, desc[UR60][R14.64] ;  /* 0x0000003c0eeb7981 */ /* 0x0002a8000c1e1500 */
[----:B------:R-:W2:Y:S01]  /*1b290*/  LDL.64 R92, [R1+0x7c0] ;  /* 0x0007c000015c7983 */ /* 0x000ea20000100a00 */
        /* <DEDUP_REMOVED lines=16> */
[----:B------:R1:W4:Y:S04]  /*1b3a0*/  LDG.E.U16 R230, desc[UR60][R14.64] ;  /* 0x0000003c0ee67981 */ /* 0x000328000c1e1500 */
[----:B------:R2:W4:Y:S01]  /*1b3b0*/  LDG.E.U16 R164, desc[UR60][R16.64] ;  /* 0x0000003c10a47981 */ /* 0x000522000c1e1500 */
[----:B0-----:R-:W-:-:S03]  /*1b3c0*/  IMAD.WIDE R152, R0, 0x2, R90 ;  /* 0x0000000200987825 */ /* 0x001fc600078e025a */
[----:B------:R-:W4:Y:S04]  /*1b3d0*/  LDL.64 R90, [R1+0x7b0] ;  /* 0x0007b000015a7983 */ /* 0x000f280000100a00 */
[----:B------:R0:W4:Y:S01]  /*1b3e0*/  LDG.E.U16 R229, desc[UR60][R152.64] ;  /* 0x0000003c98e57981 */ /* 0x000122000c1e1500 */
[----:B-1----:R-:W-:-:S03]  /*1b3f0*/  IMAD.WIDE R14, R0, 0x2, R74 ;  /* 0x00000002000e7825 */ /* 0x002fc600078e024a */
[----:B------:R-:W4:Y:S04]  /*1b400*/  LDL.64 R74, [R1+0x7a0] ;  /* 0x0007a000014a7983 */ /* 0x000f280000100a00 */
[----:B------:R-:W4:Y:S01]  /*1b410*/  LDG.E.U16 R227, desc[UR60][R14.64] ;  /* 0x0000003c0ee37981 */ /* 0x000f22000c1e1500 */
[----:B--2---:R-:W-:-:S03]  /*1b420*/  IMAD.WIDE R16, R0, 0x2, R88 ;  /* 0x0000000200107825 */ /* 0x004fc600078e0258 */
[----:B------:R-:W2:Y:S04]  /*1b430*/  LDL.64 R88, [R1+0x770] ;  /* 0x0007700001587983 */ /* 0x000ea80000100a00 */
[----:B------:R1:W2:Y:S01]  /*1b440*/  LDG.E.U16 R228, desc[UR60][R16.64] ;  /* 0x0000003c10e47981 */ /* 0x0002a2000c1e1500 */
[----:B0-----:R-:W-:-:S03]  /*1b450*/  IMAD.WIDE R152, R0, 0x2, R72 ;  /* 0x0000000200987825 */ /* 0x001fc600078e0248 */
[----:B------:R-:W2:Y:S01]  /*1b460*/  LDL.64 R72, [R1+0x790] ;  /* 0x0007900001487983 */ /* 0x000ea20000100a00 */
[----:B-1----:R-:W-:-:S03]  /*1b470*/  IMAD.WIDE R16, R0, 0x2, R70 ;  /* 0x0000000200107825 */ /* 0x002fc600078e0246 */
[----:B------:R-:W2:Y:S04]  /*1b480*/  LDL.64 R70, [R1+0x780] ;  /* 0x0007800001467983 */ /* 0x000ea80000100a00 */
[----:B------:R3:W2:Y:S04]  /*1b490*/  LDG.E.U16 R226, desc[UR60][R152.64] ;  /* 0x0000003c98e27981 */ /* 0x0006a8000c1e1500 */
[----:B------:R0:W2:Y:S01]  /*1b4a0*/  LDG.E.U16 R225, desc[UR60][R16.64] ;  /* 0x0000003c10e17981 */ /* 0x0000a2000c1e1500 */
[----:B------:R-:W-:-:S03]  /*1b4b0*/  IMAD.WIDE R14, R0, 0x2, R86 ;  /* 0x00000002000e7825 */ /* 0x000fc600078e0256 */
[----:B------:R-:W2:Y:S01]  /*1b4c0*/  LDL.64 R86, [R1+0x8e8] ;  /* 0x0008e80001567983 */ /* 0x000ea20000100a00 */
[----:B---3--:R-:W-:-:S03]  /*1b4d0*/  IMAD.WIDE R152, R0, 0x2, R84 ;  /* 0x0000000200987825 */ /* 0x008fc600078e0254 */
[----:B------:R1:W3:Y:S01]  /*1b4e0*/  LDG.E.U16 R224, desc[UR60][R14.64] ;  /* 0x0000003c0ee07981 */ /* 0x0002e2000c1e1500 */
[----:B0-----:R-:W-:-:S03]  /*1b4f0*/  IMAD.WIDE R16, R0, 0x2, R82 ;  /* 0x0000000200107825 */ /* 0x001fc600078e0252 */
[----:B------:R-:W3:Y:S04]  /*1b500*/  LDL.64 R84, [R1+0x8d8] ;  /* 0x0008d80001547983 */ /* 0x000ee80000100a00 */
[----:B------:R4:W3:Y:S01]  /*1b510*/  LDG.E.U16 R223, desc[UR60][R152.64] ;  /* 0x0000003c98df7981 */ /* 0x0008e2000c1e1500 */
[----:B-1----:R-:W-:-:S03]  /*1b520*/  IMAD.WIDE R14, R0, 0x2, R94 ;  /* 0x00000002000e7825 */ /* 0x002fc600078e025e */
[----:B------:R0:W3:Y:S04]  /*1b530*/  LDG.E.U16 R222, desc[UR60][R16.64] ;  /* 0x0000003c10de7981 */ /* 0x0000e8000c1e1500 */
[----:B------:R1:W3:Y:S01]  /*1b540*/  LDG.E.U16 R221, desc[UR60][R14.64] ;  /* 0x0000003c0edd7981 */ /* 0x0002e2000c1e1500 */
[----:B----4-:R-:W-:-:S03]  /*1b550*/  IMAD.WIDE R152, R0, 0x2, R80 ;  /* 0x0000000200987825 */ /* 0x010fc600078e0250 */
[----:B------:R-:W4:Y:S01]  /*1b560*/  LDL.64 R80, [R1+0x8b8] ;  /* 0x0008b80001507983 */ /* 0x000f220000100a00 */
[----:B0-----:R-:W-:-:S03]  /*1b570*/  IMAD.WIDE R16, R0, 0x2, R78 ;  /* 0x0000000200107825 */ /* 0x001fc600078e024e */
[----:B------:R-:W4:Y:S01]  /*1b580*/  LDL.64 R78, [R1+0x8a8] ;  /* 0x0008a800014e7983 */ /* 0x000f220000100a00 */
[----:B-1----:R-:W-:-:S03]  /*1b590*/  IMAD.WIDE R14, R0, 0x2, R76 ;  /* 0x00000002000e7825 */ /* 0x002fc600078e024c */
[----:B------:R0:W4:Y:S04]  /*1b5a0*/  LDG.E.U16 R219, desc[UR60][R152.64] ;  /* 0x0000003c98db7981 */ /* 0x000128000c1e1500 */
[----:B------:R1:W4:Y:S04]  /*1b5b0*/  LDG.E.U16 R196, desc[UR60][R14.64] ;  /* 0x0000003c0ec47981 */ /* 0x000328000c1e1500 */
[----:B------:R-:W4:Y:S01]  /*1b5c0*/  LDL.64 R82, [R1+0x8c8] ;  /* 0x0008c80001527983 */ /* 0x000f220000100a00 */
[----:B0-----:R-:W-:-:S03]  /*1b5d0*/  IMAD.WIDE R152, R0, 0x2, R92 ;  /* 0x0000000200987825 */ /* 0x001fc600078e025c */
[----:B------:R0:W4:Y:S04]  /*1b5e0*/  LDG.E.U16 R216, desc[UR60][R16.64] ;  /* 0x0000003c10d87981 */ /* 0x000128000c1e1500 */
[----:B------:R2:W4:Y:S04]  /*1b5f0*/  LDG.E.U16 R194, desc[UR60][R152.64] ;  /* 0x0000003c98c27981 */ /* 0x000528000c1e1500 */
[----:B------:R-:W4:Y:S01]  /*1b600*/  LDL.64 R76, [R1+0x898] ;  /* 0x00089800014c7983 */ /* 0x000f220000100a00 */
[----:B-1----:R-:W-:-:S03]  /*1b610*/  IMAD.WIDE R14, R0, 0x2, R74 ;  /* 0x00000002000e7825 */ /* 0x002fc600078e024a */
[----:B------:R-:W4:Y:S01]  /*1b620*/  LDL.64 R74, [R1+0x888] ;  /* 0x00088800014a7983 */ /* 0x000f220000100a00 */
[----:B0-----:R-:W-:-:S03]  /*1b630*/  IMAD.WIDE R16, R0, 0x2, R90 ;  /* 0x0000000200107825 */ /* 0x001fc600078e025a */
[----:B------:R-:W4:Y:S04]  /*1b640*/  LDL.64 R90, [R1+0x808] ;  /* 0x00080800015a7983 */ /* 0x000f280000100a00 */
[----:B------:R0:W4:Y:S04]  /*1b650*/  LDG.E.U16 R193, desc[UR60][R16.64] ;  /* 0x0000003c10c17981 */ /* 0x000128000c1e1500 */
[----:B------:R1:W4:Y:S04]  /*1b660*/  LDG.E.U16 R192, desc[UR60][R14.64] ;  /* 0x0000003c0ec07981 */ /* 0x000328000c1e1500 */
[----:B------:R-:W4:Y:S04]  /*1b670*/  LDL.64 R94, [R1+0x828] ;  /* 0x00082800015e7983 */ /* 0x000f280000100a00 */
[----:B------:R-:W4:Y:S01]  /*1b680*/  LDL.64 R92, [R1+0x818] ;  /* 0x00081800015c7983 */ /* 0x000f220000100a00 */
[----:B--2---:R-:W-:-:S03]  /*1b690*/  IMAD.WIDE R152, R0, 0x2, R72 ;  /* 0x0000000200987825 */ /* 0x004fc600078e0248 */
[----:B------:R-:W2:Y:S01]  /*1b6a0*/  LDL.64 R72, [R1+0x878] ;  /* 0x0008780001487983 */ /* 0x000ea20000100a00 */
[----:B0-----:R-:W-:-:S03]  /*1b6b0*/  IMAD.WIDE R16, R0, 0x2, R70 ;  /* 0x0000000200107825 */ /* 0x001fc600078e0246 */
[----:B------:R-:W2:Y:S04]  /*1b6c0*/  LDL.64 R70, [R1+0x868] ;  /* 0x0008680001467983 */ /* 0x000ea80000100a00 */
[----:B------:R0:W2:Y:S04]  /*1b6d0*/  LDG.E.U16 R191, desc[UR60][R152.64] ;  /* 0x0000003c98bf7981 */ /* 0x0000a8000c1e1500 */
[----:B------:R3:W2:Y:S01]  /*1b6e0*/  LDG.E.U16 R190, desc[UR60][R16.64] ;  /* 0x0000003c10be7981 */ /* 0x0006a2000c1e1500 */
[----:B-1----:R-:W-:-:S03]  /*1b6f0*/  IMAD.WIDE R14, R0, 0x2, R88 ;  /* 0x00000002000e7825 */ /* 0x002fc600078e0258 */
[----:B------:R-:W2:Y:S04]  /*1b700*/  LDL.64 R88, [R1+0x7f8] ;  /* 0x0007f80001587983 */ /* 0x000ea80000100a00 */
[----:B------:R-:W2:Y:S01]  /*1b710*/  LDG.E.U16 R189, desc[UR60][R14.64] ;  /* 0x0000003c0ebd7981 */ /* 0x000ea2000c1e1500 */
[----:B0-----:R-:W-:-:S03]  /*1b720*/  IMAD.WIDE R152, R0, 0x2, R86 ;  /* 0x0000000200987825 */ /* 0x001fc600078e0256 */
[----:B------:R-:W2:Y:S04]  /*1b730*/  LDL.64 R86, [R1+0x7e8] ;  /* 0x0007e80001567983 */ /* 0x000ea80000100a00 */
[----:B------:R4:W2:Y:S01]  /*1b740*/  LDG.E.U16 R220, desc[UR60][R152.64] ;  /* 0x0000003c98dc7981 */ /* 0x0008a2000c1e1500 */
[----:B---3--:R-:W-:-:S03]  /*1b750*/  IMAD.WIDE R16, R0, 0x2, R84 ;  /* 0x0000000200107825 */ /* 0x008fc600078e0254 */
[----:B------:R-:W3:Y:S04]  /*1b760*/  LDL.64 R84, [R1+0x7d8] ;  /* 0x0007d80001547983 */ /* 0x000ee80000100a00 */
[----:B------:R0:W3:Y:S01]  /*1b770*/  LDG.E.U16 R218, desc[UR60][R16.64] ;  /* 0x0000003c10da7981 */ /* 0x0000e2000c1e1500 */
[----:B----4-:R-:W-:-:S03]  /*1b780*/  IMAD.WIDE R152, R0, 0x2, R80 ;  /* 0x0000000200987825 */ /* 0x010fc600078e0250 */
[----:B------:R-:W4:Y:S01]  /*1b790*/  LDL.64 R80, [R1+0x7b8] ;  /* 0x0007b80001507983 */ /* 0x000f220000100a00 */
[----:B0-----:R-:W-:-:S03]  /*1b7a0*/  IMAD.WIDE R16, R0, 0x2, R78 ;  /* 0x0000000200107825 */ /* 0x001fc600078e024e */
[----:B------:R-:W4:Y:S04]  /*1b7b0*/  LDL.64 R78, [R1+0x7a8] ;  /* 0x0007a800014e7983 */ /* 0x000f280000100a00 */
[----:B------:R0:W4:Y:S04]  /*1b7c0*/  LDG.E.U16 R215, desc[UR60][R152.64] ;  /* 0x0000003c98d77981 */ /* 0x000128000c1e1500 */
[----:B------:R-:W4:Y:S01]  /*1b7d0*/  LDG.E.U16 R214, desc[UR60][R16.64] ;  /* 0x0000003c10d67981 */ /* 0x000f22000c1e1500 */
[----:B------:R-:W-:-:S03]  /*1b7e0*/  IMAD.WIDE R14, R0, 0x2, R82 ;  /* 0x00000002000e7825 */ /* 0x000fc600078e0252 */
[----:B------:R-:W4:Y:S04]  /*1b7f0*/  LDL.64 R82, [R1+0x7c8] ;  /* 0x0007c80001527983 */ /* 0x000f280000100a00 */
[----:B------:R1:W4:Y:S01]  /*1b800*/  LDG.E.U16 R217, desc[UR60][R14.64] ;  /* 0x0000003c0ed97981 */ /* 0x000322000c1e1500 */
[----:B0-----:R-:W-:-:S03]  /*1b810*/  IMAD.WIDE R152, R0, 0x2, R74 ;  /* 0x0000000200987825 */ /* 0x001fc600078e024a */
[----:B------:R-:W4:Y:S01]  /*1b820*/  LDL.64 R74, [R1+0x788] ;  /* 0x00078800014a7983 */ /* 0x000f220000100a00 */
[----:B-1----:R-:W-:-:S03]  /*1b830*/  IMAD.WIDE R14, R0, 0x2, R76 ;  /* 0x00000002000e7825 */ /* 0x002fc600078e024c */
[----:B------:R-:W4:Y:S04]  /*1b840*/  LDL.64 R76, [R1+0x798] ;  /* 0x00079800014c7983 */ /* 0x000f280000100a00 */
[----:B------:R0:W4:Y:S04]  /*1b850*/  LDG.E.U16 R212, desc[UR60][R14.64] ;  /* 0x0000003c0ed47981 */ /* 0x000128000c1e1500 */
[----:B------:R1:W4:Y:S01]  /*1b860*/  LDG.E.U16 R209, desc[UR60][R152.64] ;  /* 0x0000003c98d17981 */ /* 0x000322000c1e1500 */
[----:B--2---:R-:W-:-:S03]  /*1b870*/  IMAD.WIDE R16, R0, 0x2, R72 ;  /* 0x0000000200107825 */ /* 0x004fc600078e0248 */
[----:B------:R-:W2:Y:S01]  /*1b880*/  LDL.64 R72, [R1+0x778] ;  /* 0x0007780001487983 */ /* 0x000ea20000100a00 */
[----:B0-----:R-:W-:-:S03]  /*1b890*/  IMAD.WIDE R14, R0, 0x2, R70 ;  /* 0x00000002000e7825 */ /* 0x001fc600078e0246 */
[----:B------:R-:W2:Y:S04]  /*1b8a0*/  LDL.64 R70, [R1+0x768] ;  /* 0x0007680001467983 */ /* 0x000ea80000100a00 */
[----:B------:R0:W2:Y:S01]  /*1b8b0*/  LDG.E.U16 R205, desc[UR60][R14.64] ;  /* 0x0000003c0ecd7981 */ /* 0x0000a2000c1e1500 */
[----:B-1----:R-:W-:-:S03]  /*1b8c0*/  IMAD.WIDE R152, R0, 0x2, R100 ;  /* 0x0000000200987825 */ /* 0x002fc600078e0264 */
[----:B------:R1:W2:Y:S04]  /*1b8d0*/  LDG.E.U16 R208, desc[UR60][R16.64] ;  /* 0x0000003c10d07981 */ /* 0x0002a8000c1e1500 */
[----:B------:R1:W2:Y:S01]  /*1b8e0*/  LDG.E.U16 R204, desc[UR60][R152.64] ;  /* 0x0000003c98cc7981 */ /* 0x0002a2000c1e1500 */
[----:B0-----:R-:W-:-:S05]  /*1b8f0*/  IMAD.WIDE R14, R0, 0x2, R96 ;  /* 0x00000002000e7825 */ /* 0x001fca00078e0260 */
[----:B------:R0:W2:Y:S01]  /*1b900*/  LDG.E.U16 R188, desc[UR60][R14.64] ;  /* 0x0000003c0ebc7981 */ /* 0x0000a2000c1e1500 */
[----:B-1----:R-:W-:-:S04]  /*1b910*/  IMAD.WIDE R16, R0, 0x2, R98 ;  /* 0x0000000200107825 */ /* 0x002fc800078e0262 */
[C---:B------:R-:W-:Y:S01]  /*1b920*/  IMAD.WIDE R152, R0.reuse, 0x2, R94 ;  /* 0x0000000200987825 */ /* 0x040fe200078e025e */
[----:B------:R1:W2:Y:S03]  /*1b930*/  LDG.E.U16 R203, desc[UR60][R16.64] ;  /* 0x0000003c10cb7981 */ /* 0x0002a6000c1e1500 */
[C---:B0-----:R-:W-:Y:S01]  /*1b940*/  IMAD.WIDE R14, R0.reuse, 0x2, R90 ;  /* 0x00000002000e7825 */ /* 0x041fe200078e025a */
[----:B------:R-:W2:Y:S04]  /*1b950*/  LDG.E.U16 R187, desc[UR60][R152.64] ;  /* 0x0000003c98bb7981 */ /* 0x000ea8000c1e1500 */
[----:B------:R3:W2:Y:S01]  /*1b960*/  LDG.E.U16 R183, desc[UR60][R14.64] ;  /* 0x0000003c0eb77981 */ /* 0x0006a2000c1e1500 */
[----:B-1----:R-:W-:-:S05]  /*1b970*/  IMAD.WIDE R16, R0, 0x2, R92 ;  /* 0x0000000200107825 */ /* 0x002fca00078e025c */
[----:B------:R0:W2:Y:S01]  /*1b980*/  LDG.E.U16 R186, desc[UR60][R16.64] ;  /* 0x0000003c10ba7981 */ /* 0x0000a2000c1e1500 */
[----:B---3--:R-:W-:-:S05]  /*1b990*/  IMAD.WIDE R14, R0, 0x2, R84 ;  /* 0x00000002000e7825 */ /* 0x008fca00078e0254 */
[----:B------:R4:W3:Y:S01]  /*1b9a0*/  LDG.E.U16 R161, desc[UR60][R14.64] ;  /* 0x0000003c0ea17981 */ /* 0x0008e2000c1e1500 */
[----:B------:R-:W-:-:S04]  /*1b9b0*/  IMAD.WIDE R152, R0, 0x2, R88 ;  /* 0x0000000200987825 */ /* 0x000fc800078e0258 */
[C---:B0-----:R-:W-:Y:S01]  /*1b9c0*/  IMAD.WIDE R16, R0.reuse, 0x2, R86 ;  /* 0x0000000200107825 */ /* 0x041fe200078e0256 */
[----:B------:R0:W3:Y:S03]  /*1b9d0*/  LDG.E.U16 R182, desc[UR60][R152.64] ;  /* 0x0000003c98b67981 */ /* 0x0000e6000c1e1500 */
[C---:B----4-:R-:W-:Y:S01]  /*1b9e0*/  IMAD.WIDE R14, R0.reuse, 0x2, R78 ;  /* 0x00000002000e7825 */ /* 0x050fe200078e024e */
[----:B------:R1:W4:Y:S04]  /*1b9f0*/  LDG.E.U16 R169, desc[UR60][R16.64] ;  /* 0x0000003c10a97981 */ /* 0x000328000c1e1500 */
[----:B------:R1:W4:Y:S01]  /*1ba00*/  LDG.E.U16 R156, desc[UR60][R14.64] ;  /* 0x0000003c0e9c7981 */ /* 0x000322000c1e1500 */
[----:B0-----:R-:W-:-:S04]  /*1ba10*/  IMAD.WIDE R152, R0, 0x2, R82 ;  /* 0x0000000200987825 */ /* 0x001fc800078e0252 */
[C---:B-1----:R-:W-:Y:S01]  /*1ba20*/  IMAD.WIDE R16, R0.reuse, 0x2, R80 ;  /* 0x0000000200107825 */ /* 0x042fe200078e0250 */
[----:B------:R-:W4:Y:S03]  /*1ba30*/  LDG.E.U16 R160, desc[UR60][R152.64] ;  /* 0x0000003c98a07981 */ /* 0x000f26000c1e1500 */
[C---:B------:R-:W-:Y:S01]  /*1ba40*/  IMAD.WIDE R14, R0.reuse, 0x2, R74 ;  /* 0x00000002000e7825 */ /* 0x040fe200078e024a */
[----:B------:R0:W4:Y:S04]  /*1ba50*/  LDG.E.U16 R157, desc[UR60][R16.64] ;  /* 0x0000003c109d7981 */ /* 0x000128000c1e1500 */
[----:B------:R2:W4:Y:S04]  /*1ba60*/  LDG.E.U16 R154, desc[UR60][R14.64] ;  /* 0x0000003c0e9a7981 */ /* 0x000528000c1e1500 */
[----:B------:R1:W-:Y:S01]  /*1ba70*/  STL [R1+0x11e8], R0 ;  /* 0x0011e80001007387 */ /* 0x0003e20000100800 */
[----:B0-----:R-:W-:-:S05]  /*1ba80*/  IMAD.WIDE R16, R0, 0x2, R76 ;  /* 0x0000000200107825 */ /* 0x001fca00078e024c */
[----:B------:R-:W4:Y:S01]  /*1ba90*/  LDG.E.U16 R155, desc[UR60][R16.64] ;  /* 0x0000003c109b7981 */ /* 0x000f22000c1e1500 */
[----:B--2---:R-:W-:-:S05]  /*1baa0*/  IMAD.WIDE R14, R0, 0x2, R72 ;  /* 0x00000002000e7825 */ /* 0x004fca00078e0248 */
[----:B------:R0:W2:Y:S02]  /*1bab0*/  LDG.E.U16 R153, desc[UR60][R14.64] ;  /* 0x0000003c0e997981 */ /* 0x0000a4000c1e1500 */
[----:B0-----:R-:W-:Y:S02]  /*1bac0*/  IMAD.WIDE R14, R0, 0x2, R70 ;  /* 0x00000002000e7825 */ /* 0x001fe400078e0246 */
[----:B-1----:R-:W3:Y:S04]  /*1bad0*/  LDL.LU R0, [R1+0x714] ;  /* 0x0007140001007983 */ /* 0x002ee80000300800 */
[----:B------:R0:W2:Y:S01]  /*1bae0*/  LDG.E.U16 R152, desc[UR60][R14.64] ;  /* 0x0000003c0e987981 */ /* 0x0000a2000c1e1500 */
[----:B------:R-:W-:Y:S01]  /*1baf0*/  FMNMX R16, R170, R171, !PT ;  /* 0x000000abaa107209 */ /* 0x000fe20007800000 */
[----:B------:R-:W-:Y:S01]  /*1bb00*/  BAR.SYNC.DEFER_BLOCKING 0x0 ;  /* 0x0000000000007b1d */ /* 0x000fe20000010000 */
[----:B0-----:R-:W-:-:S04]  /*1bb10*/  FMNMX R14, R168, R195, !PT ;  /* 0x000000c3a80e7209 */ /* 0x001fc80007800000 */
[----:B------:R-:W-:Y:S02]  /*1bb20*/  FMNMX R15, R172, R14, !PT ;  /* 0x0000000eac0f7209 */ /* 0x000fe40007800000 */
[----:B------:R-:W-:Y:S02]  /*1bb30*/  FMNMX R14, R174, R16, !PT ;  /* 0x00000010ae0e7209 */ /* 0x000fe40007800000 */
[----:B------:R-:W-:Y:S02]  /*1bb40*/  FMNMX R15, R173, R15, !PT ;  /* 0x0000000fad0f7209 */ /* 0x000fe40007800000 */
[----:B------:R-:W-:Y:S02]  /*1bb50*/  FMNMX R14, R175, R14, !PT ;  /* 0x0000000eaf0e7209 */ /* 0x000fe40007800000 */
[----:B------:R-:W-:Y:S02]  /*1bb60*/  FMNMX R15, R176, R15, !PT ;  /* 0x0000000fb00f7209 */ /* 0x000fe40007800000 */
[----:B------:R-:W-:-:S02]  /*1bb70*/  FMNMX R14, R178, R14, !PT ;  /* 0x0000000eb20e7209 */ /* 0x000fc40007800000 */
[----:B------:R-:W-:Y:S02]  /*1bb80*/  FMNMX R15, R177, R15, !PT ;  /* 0x0000000fb10f7209 */ /* 0x000fe40007800000 */
[----:B------:R-:W-:Y:S02]  /*1bb90*/  FMNMX R14, R179, R14, !PT ;  /* 0x0000000eb30e7209 */ /* 0x000fe40007800000 */
[----:B------:R-:W-:Y:S02]  /*1bba0*/  FMNMX R15, R180, R15, !PT ;  /* 0x0000000fb40f7209 */ /* 0x000fe40007800000 */
[----:B------:R-:W-:Y:S02]  /*1bbb0*/  FMNMX R16, R197, R14, !PT ;  /* 0x0000000ec5107209 */ /* 0x000fe40007800000 */
[----:B------:R-:W-:Y:S02]  /*1bbc0*/  FMNMX R14, R181, R15, !PT ;  /* 0x0000000fb50e7209 */ /* 0x000fe40007800000 */
[----:B------:R-:W-:-:S03]  /*1bbd0*/  FMNMX R16, R198, R16, !PT ;  /* 0x00000010c6107209 */ /* 0x000fc60007800000 */
[----:B------:R-:W0:Y:S04]  /*1bbe0*/  SHFL.BFLY PT, R15, R14, 0x2, 0x1f ;  /* 0x0c401f000e0f7f89 */ /* 0x000e2800000e0000 */
[----:B------:R-:W1:Y:S04]  /*1bbf0*/  SHFL.BFLY PT, R17, R16, 0x2, 0x1f ;  /* 0x0c401f0010117f89 */ /* 0x000e6800000e0000 */
[----:B------:R-:W-:Y:S01]  /*1bc00*/  STS.U16 [R11+0x25800], R164 ;  /* 0x025800a40b007388 */ /* 0x000fe20000000400 */
[----:B0-----:R-:W-:-:S05]  /*1bc10*/  FMNMX R15, R14, R15, !PT ;  /* 0x0000000f0e0f7209 */ /* 0x001fca0007800000 */
[----:B------:R-:W0:Y:S01]  /*1bc20*/  SHFL.BFLY PT, R164, R15, 0x1, 0x1f ;  /* 0x0c201f000fa47f89 */ /* 0x000e2200000e0000 */
[----:B-1----:R-:W-:-:S05]  /*1bc30*/  FMNMX R14, R16, R17, !PT ;  /* 0x00000011100e7209 */ /* 0x002fca0007800000 */
[----:B------:R-:W1:Y:S04]  /*1bc40*/  SHFL.BFLY PT, R16, R14, 0x1, 0x1f ;  /* 0x0c201f000e107f89 */ /* 0x000e6800000e0000 */
[----:B------:R-:W-:Y:S01]  /*1bc50*/  STL [R1+0x11ec], R11 ;  /* 0x0011ec0b01007387 */ /* 0x000fe20000100800 */
[----:B0-----:R-:W-:Y:S02]  /*1bc60*/  FMNMX R164, R15, R164, !PT ;  /* 0x000000a40fa47209 */ /* 0x001fe40007800000 */
[----:B-1----:R-:W-:Y:S01]  /*1bc70*/  FMNMX R16, R14, R16, !PT ;  /* 0x000000100e107209 */ /* 0x002fe20007800000 */
        /* <DEDUP_REMOVED lines=36> */
[----:B---3--:R-:W-:-:S05]  /*1bec0*/  FMNMX R164, R164, R0, !PT ;  /* 0x00000000a4a47209 */ /* 0x008fca0007800000 */
[----:B------:R-:W-:Y:S02]  /*1bed0*/  FADD R14, -R164, R0 ;  /* 0x00000000a40e7221 */ /* 0x000fe40000000100 */
[----:B------:R-:W3:Y:S04]  /*1bee0*/  LDL.LU R0, [R1+0x718] ;  /* 0x0007180001007983 */ /* 0x000ee80000300800 */
        /* <DEDUP_REMOVED lines=30> */
[----:B------:R1:W-:Y:S04]  /*1c0d0*/  STS.U16 [R10+0x21b00], R26 ;  /* 0x021b001a0a007388 */ /* 0x0003e80000000400 */
[----:B0-----:R-:W2:Y:S04]  /*1c0e0*/  LDL.LU.64 R24, [R1+0x400] ;  /* 0x0004000001187983 */ /* 0x001ea80000300a00 */
[----:B------:R-:W-:Y:S04]  /*1c0f0*/  STS.U16 [R10+0x21500], R29 ;  /* 0x0215001d0a007388 */ /* 0x000fe80000000400 */
[----:B------:R0:W-:Y:S04]  /*1c100*/  STS.U16 [R10+0x21700], R28 ;  /* 0x0217001c0a007388 */ /* 0x0001e80000000400 */
[----:B-1----:R-:W2:Y:S04]  /*1c110*/  LDL.LU.64 R26, [R1+0x408] ;  /* 0x00040800011a7983 */ /* 0x002ea80000300a00 */
        /* <DEDUP_REMOVED lines=15> */
[----:B-1----:R-:W2:Y:S04]  /*1c210*/  LDL.LU.64 R38, [R1+0x438] ;  /* 0x0004380001267983 */ /* 0x002ea80000300a00 */
[----:B------:R-:W2:Y:S04]  /*1c220*/  LDL.LU.64 R40, [R1+0x440] ;  /* 0x0004400001287983 */ /* 0x000ea80000300a00 */
        /* <DEDUP_REMOVED lines=55> */
[----:B------:R-:W-:Y:S04]  /*1c5a0*/  STS.U16 [R10+0x23d00], R3 ;  /* 0x023d00030a007388 */ /* 0x000fe80000000400 */
[----:B------:R0:W-:Y:S04]  /*1c5b0*/  STS.U16 [R10+0x23f00], R2 ;  /* 0x023f00020a007388 */ /* 0x0001e80000000400 */
[----:B0-----:R-:W2:Y:S01]  /*1c5c0*/  LDL.64 R2, [R1+0xb68] ;  /* 0x000b680001027983 */ /* 0x001ea20000100a00 */
[--C-:B------:R-:W-:Y:S01]  /*1c5d0*/  FADD R192, R172, -R164.reuse ;  /* 0x800000a4acc07221 */ /* 0x100fe20000000000 */
[----:B---3--:R-:W-:Y:S01]  /*1c5e0*/  FMNMX R172, R16, R0, !PT ;  /* 0x0000000010ac7209 */ /* 0x008fe20007800000 */
[--C-:B------:R-:W-:Y:S01]  /*1c5f0*/  FADD R196, R168, -R164.reuse ;  /* 0x800000a4a8c47221 */ /* 0x100fe20000000000 */
[----:B------:R-:W-:-:S03]  /*1c600*/  FADD R195, R195, -R164 ;  /* 0x800000a4c3c37221 */ /* 0x000fc60000000000 */
[--C-:B------:R-:W-:Y:S01]  /*1c610*/  FADD R194, R170, -R172.reuse ;  /* 0x800000acaac27221 */ /* 0x100fe20000000000 */
[----:B------:R-:W-:Y:S01]  /*1c620*/  FADD R193, R171, -R172 ;  /* 0x800000acabc17221 */ /* 0x000fe20000000000 */
[----:B------:R-:W-:Y:S01]  /*1c630*/  FMUL R196, R196, 1.4426950216293334961 ;  /* 0x3fb8aa3bc4c47820 */ /* 0x000fe20000400000 */
[----:B------:R-:W-:Y:S01]  /*1c640*/  FMUL R195, R195, 1.4426950216293334961 ;  /* 0x3fb8aa3bc3c37820 */ /* 0x000fe20000400000 */
[----:B------:R-:W-:Y:S01]  /*1c650*/  FADD R191, R173, -R164 ;  /* 0x800000a4adbf7221 */ /* 0x000fe20000000000 */
[----:B------:R-:W-:Y:S01]  /*1c660*/  FMUL R194, R194, 1.4426950216293334961 ;  /* 0x3fb8aa3bc2c27820 */ /* 0x000fe20000400000 */
[--C-:B------:R-:W-:Y:S01]  /*1c670*/  FADD R190, R174, -R172.reuse ;  /* 0x800000acaebe7221 */ /* 0x100fe20000000000 */
[----:B------:R-:W-:Y:S01]  /*1c680*/  FMUL R193, R193, 1.4426950216293334961 ;  /* 0x3fb8aa3bc1c17820 */ /* 0x000fe20000400000 */
[----:B------:R-:W-:Y:S01]  /*1c690*/  FADD R189, R175, -R172 ;  /* 0x800000acafbd7221 */ /* 0x000fe20000000000 */
[----:B------:R-:W-:Y:S01]  /*1c6a0*/  FMUL R192, R192, 1.4426950216293334961 ;  /* 0x3fb8aa3bc0c07820 */ /* 0x000fe20000400000 */
[----:B------:R-:W-:Y:S01]  /*1c6b0*/  FMUL R191, R191, 1.4426950216293334961 ;  /* 0x3fb8aa3bbfbf7820 */ /* 0x000fe20000400000 */
[----:B------:R-:W0:Y:S01]  /*1c6c0*/  MUFU.EX2 R196, R196 ;  /* 0x000000c400c47308 */ /* 0x000e220000000800 */
[----:B------:R-:W-:Y:S01]  /*1c6d0*/  FMUL R190, R190, 1.4426950216293334961 ;  /* 0x3fb8aa3bbebe7820 */ /* 0x000fe20000400000 */
[----:B------:R-:W-:-:S06]  /*1c6e0*/  FMUL R189, R189, 1.4426950216293334961 ;  /* 0x3fb8aa3bbdbd7820 */ /* 0x000fcc0000400000 */
[----:B------:R-:W1:Y:S08]  /*1c6f0*/  MUFU.EX2 R195, R195 ;  /* 0x000000c300c37308 */ /* 0x000e700000000800 */
[----:B------:R-:W3:Y:S08]  /*1c700*/  MUFU.EX2 R194, R194 ;  /* 0x000000c200c27308 */ /* 0x000ef00000000800 */
[----:B------:R-:W4:Y:S08]  /*1c710*/  MUFU.EX2 R193, R193 ;  /* 0x000000c100c17308 */ /* 0x000f300000000800 */
[----:B------:R-:W4:Y:S08]  /*1c720*/  MUFU.EX2 R192, R192 ;  /* 0x000000c000c07308 */ /* 0x000f300000000800 */
[----:B------:R-:W4:Y:S08]  /*1c730*/  MUFU.EX2 R191, R191 ;  /* 0x000000bf00bf7308 */ /* 0x000f300000000800 */
[----:B------:R-:W4:Y:S08]  /*1c740*/  MUFU.EX2 R190, R190 ;  /* 0x000000be00be7308 */ /* 0x000f300000000800 */
[----:B------:R-:W4:Y:S01]  /*1c750*/  MUFU.EX2 R189, R189 ;  /* 0x000000bd00bd7308 */ /* 0x000f220000000800 */
[----:B------:R-:W-:Y:S04]  /*1c760*/  STL [R1+0x11f0], R10 ;  /* 0x0011f00a01007387 */ /* 0x000fe80000100800 */
[----:B0-----:R-:W-:Y:S04]  /*1c770*/  STL [R1+0x11f8], R196 ;  /* 0x0011f8c401007387 */ /* 0x001fe80000100800 */
[----:B-1----:R-:W-:Y:S04]  /*1c780*/  STL [R1+0x11f4], R195 ;  /* 0x0011f4c301007387 */ /* 0x002fe80000100800 */
[----:B---3--:R-:W-:Y:S04]  /*1c790*/  STL [R1+0x1200], R194 ;  /* 0x001200c201007387 */ /* 0x008fe80000100800 */
[----:B----4-:R-:W-:Y:S04]  /*1c7a0*/  STL [R1+0x11fc], R193 ;  /* 0x0011fcc101007387 */ /* 0x010fe80000100800 */
[----:B------:R-:W-:Y:S04]  /*1c7b0*/  STL [R1+0x1208], R192 ;  /* 0x001208c001007387 */ /* 0x000fe80000100800 */
[----:B------:R-:W-:Y:S04]  /*1c7c0*/  STL [R1+0x1204], R191 ;  /* 0x001204bf01007387 */ /* 0x000fe80000100800 */
[----:B------:R-:W-:Y:S04]  /*1c7d0*/  STL [R1+0x1210], R190 ;  /* 0x001210be01007387 */ /* 0x000fe80000100800 */
[----:B------:R-:W-:Y:S04]  /*1c7e0*/  STL [R1+0x120c], R189 ;  /* 0x00120cbd01007387 */ /* 0x000fe80000100800 */
[----:B------:R-:W3:Y:S04]  /*1c7f0*/  LDL.LU R158, [R1+0x200] ;  /* 0x00020000019e7983 */ /* 0x000ee80000300800 */
[----:B------:R-:W4:Y:S04]  /*1c800*/  LDL.LU R159, [R1+0x204] ;  /* 0x00020400019f7983 */ /* 0x000f280000300800 */
[----:B------:R-:W4:Y:S04]  /*1c810*/  LDL.LU R162, [R1+0x210] ;  /* 0x0002100001a27983 */ /* 0x000f280000300800 */
[----:B------:R-:W4:Y:S04]  /*1c820*/  LDL.LU R163, [R1+0x214] ;  /* 0x0002140001a37983 */ /* 0x000f280000300800 */
[----:B------:R-:W4:Y:S04]  /*1c830*/  LDL.LU R165, [R1+0x220] ;  /* 0x0002200001a57983 */ /* 0x000f280000300800 */
[----:B------:R-:W4:Y:S04]  /*1c840*/  LDL.LU R166, [R1+0x224] ;  /* 0x0002240001a67983 */ /* 0x000f280000300800 */
[----:B------:R0:W-:Y:S04]  /*1c850*/  STS.U16 [R10+0x24100], R252 ;  /* 0x024100fc0a007388 */ /* 0x0001e80000000400 */
[----:B------:R-:W4:Y:S04]  /*1c860*/  LDL.LU R167, [R1+0x230] ;  /* 0x0002300001a77983 */ /* 0x000f280000300800 */
[----:B------:R1:W-:Y:S04]  /*1c870*/  STS.U16 [R10+0x24300], R250 ;  /* 0x024300fa0a007388 */ /* 0x0003e80000000400 */
[----:B0-----:R-:W4:Y:S04]  /*1c880*/  LDL.LU R252, [R1+0x270] ;  /* 0x0002700001fc7983 */ /* 0x001f280000300800 */
[----:B------:R-:W4:Y:S04]  /*1c890*/  LDL.LU R251, [R1+0x274] ;  /* 0x0002740001fb7983 */ /* 0x000f280000300800 */
[----:B------:R0:W-:Y:S04]  /*1c8a0*/  STS.U16 [R10+0x24500], R249 ;  /* 0x024500f90a007388 */ /* 0x0001e80000000400 */
[----:B-1----:R-:W4:Y:S04]  /*1c8b0*/  LDL.LU R250, [R1+0x280] ;  /* 0x0002800001fa7983 */ /* 0x002f280000300800 */
[----:B------:R1:W-:Y:S04]  /*1c8c0*/  STS.U16 [R10+0x24700], R247 ;  /* 0x024700f70a007388 */ /* 0x0003e80000000400 */
[----:B0-----:R-:W4:Y:S04]  /*1c8d0*/  LDL.LU R249, [R1+0x284] ;  /* 0x0002840001f97983 */ /* 0x001f280000300800 */
[----:B------:R-:W4:Y:S04]  /*1c8e0*/  LDL.LU R248, [R1+0x290] ;  /* 0x0002900001f87983 */ /* 0x000f280000300800 */
[----:B-1----:R-:W4:Y:S04]  /*1c8f0*/  LDL.LU R247, [R1+0x294] ;  /* 0x0002940001f77983 */ /* 0x002f280000300800 */
[----:B------:R0:W-:Y:S04]  /*1c900*/  STS.U16 [R10+0x24900], R245 ;  /* 0x024900f50a007388 */ /* 0x0001e80000000400 */
[----:B------:R-:W4:Y:S04]  /*1c910*/  LDL.LU R246, [R1+0x2a0] ;  /* 0x0002a00001f67983 */ /* 0x000f280000300800 */
[----:B------:R1:W-:Y:S04]  /*1c920*/  STS.U16 [R10+0x24b00], R243 ;  /* 0x024b00f30a007388 */ /* 0x0003e80000000400 */
[----:B0-----:R-:W4:Y:S04]  /*1c930*/  LDL.LU R245, [R1+0x2a4] ;  /* 0x0002a40001f57983 */ /* 0x001f280000300800 */
[----:B------:R-:W4:Y:S04]  /*1c940*/  LDL.LU R244, [R1+0x2b0] ;  /* 0x0002b00001f47983 */ /* 0x000f280000300800 */
[----:B------:R0:W-:Y:S04]  /*1c950*/  STS.U16 [R10+0x24d00], R242 ;  /* 0x024d00f20a007388 */ /* 0x0001e80000000400 */
[----:B-1----:R-:W4:Y:S04]  /*1c960*/  LDL.LU R243, [R1+0x2b4] ;  /* 0x0002b40001f37983 */ /* 0x002f280000300800 */
[----:B0-----:R-:W4:Y:S04]  /*1c970*/  LDL.LU R242, [R1+0x2c0] ;  /* 0x0002c00001f27983 */ /* 0x001f280000300800 */
        /* <DEDUP_REMOVED lines=53> */
[----:B--2---:R2:W-:Y:S04]  /*1ccd0*/  STS.U16 [R10+0x27d00], R153 ;  /* 0x027d00990a007388 */ /* 0x0045e80000000400 */
[----:B------:R2:W-:Y:S04]  /*1cce0*/  STS.U16 [R10+0x27f00], R152 ;  /* 0x027f00980a007388 */ /* 0x0005e80000000400 */
[----:B------:R-:W4:Y:S01]  /*1ccf0*/  LDL.LU R225, [R1+0x344] ;  /* 0x0003440001e17983 */ /* 0x000f220000300800 */
[----:B------:R0:W-:Y:S06]  /*1cd00*/  MEMBAR.ALL.CTA ;  /* 0x0000000000007992 */ /* 0x0001ec0000008000 */
[----:B0-----:R-:W0:Y:S04]  /*1cd10*/  FENCE.VIEW.ASYNC.S ;  /* 0x00000000000073c6 */ /* 0x001e280000000000 */
[----:B------:R-:W4:Y:S04]  /*1cd20*/  LDL.LU R224, [R1+0x350] ;  /* 0x0003500001e07983 */ /* 0x000f280000300800 */
[----:B------:R-:W4:Y:S04]  /*1cd30*/  LDL.LU R223, [R1+0x354] ;  /* 0x0003540001df7983 */ /* 0x000f280000300800 */
[----:B------:R-:W4:Y:S04]  /*1cd40*/  LDL.LU R222, [R1+0x360] ;  /* 0x0003600001de7983 */ /* 0x000f280000300800 */
[----:B------:R-:W4:Y:S04]  /*1cd50*/  LDL.LU R221, [R1+0x364] ;  /* 0x0003640001dd7983 */ /* 0x000f280000300800 */
[----:B------:R-:W4:Y:S04]  /*1cd60*/  LDL.LU R220, [R1+0x370] ;  /* 0x0003700001dc7983 */ /* 0x000f280000300800 */
[----:B------:R-:W4:Y:S04]  /*1cd70*/  LDL.LU R219, [R1+0x374] ;  /* 0x0003740001db7983 */ /* 0x000f280000300800 */
[----:B-1----:R-:W4:Y:S04]  /*1cd80*/  LDL.LU R218, [R1+0x380] ;  /* 0x0003800001da7983 */ /* 0x002f280000300800 */
[----:B------:R-:W4:Y:S04]  /*1cd90*/  LDL.LU R217, [R1+0x384] ;  /* 0x0003840001d97983 */ /* 0x000f280000300800 */
[----:B------:R-:W4:Y:S01]  /*1cda0*/  LDL.LU R216, [R1+0x390] ;  /* 0x0003900001d87983 */ /* 0x000f220000300800 */
[----:B------:R-:W-:-:S03]  /*1cdb0*/  FMUL R14, R14, 1.4426950216293334961 ;  /* 0x3fb8aa3b0e0e7820 */ /* 0x000fc60000400000 */
[----:B------:R-:W4:Y:S04]  /*1cdc0*/  LDL.LU R215, [R1+0x394] ;  /* 0x0003940001d77983 */ /* 0x000f280000300800 */
[----:B------:R-:W4:Y:S04]  /*1cdd0*/  LDL.LU R214, [R1+0x3a0] ;  /* 0x0003a00001d67983 */ /* 0x000f280000300800 */
[----:B------:R-:W4:Y:S04]  /*1cde0*/  LDL.LU R212, [R1+0x3a4] ;  /* 0x0003a40001d47983 */ /* 0x000f280000300800 */
[----:B------:R-:W4:Y:S01]  /*1cdf0*/  LDL.LU R209, [R1+0x3b0] ;  /* 0x0003b00001d17983 */ /* 0x000f220000300800 */
[----:B------:R1:W0:Y:S03]  /*1ce00*/  MUFU.EX2 R17, R14 ;  /* 0x0000000e00117308 */ /* 0x0002260000000800 */
[----:B------:R-:W4:Y:S01]  /*1ce10*/  LDL.LU R208, [R1+0x3b4] ;  /* 0x0003b40001d07983 */ /* 0x000f220000300800 */
[----:B------:R-:W-:-:S03]  /*1ce20*/  F2FP.BF16.F32.PACK_AB R168, R195, R196 ;  /* 0x000000c4c3a8723e */ /* 0x000fc600000010ff */
[----:B------:R-:W4:Y:S01]  /*1ce30*/  LDL.LU R205, [R1+0x3c0] ;  /* 0x0003c00001cd7983 */ /* 0x000f220000300800 */
[----:B---3--:R-:W-:Y:S01]  /*1ce40*/  F2FP.BF16.F32.PACK_AB R169, R193, R194 ;  /* 0x000000c2c1a9723e */ /* 0x008fe200000010ff */
[----:B-1----:R-:W-:Y:S02]  /*1ce50*/  FADD R14, -R172, R0 ;  /* 0x00000000ac0e7221 */ /* 0x002fe40000000100 */
[----:B------:R-:W3:Y:S04]  /*1ce60*/  LDL.LU R204, [R1+0x3c4] ;  /* 0x0003c40001cc7983 */ /* 0x000ee80000300800 */
[----:B------:R-:W3:Y:S01]  /*1ce70*/  LDL.LU R203, [R1+0x3d0] ;  /* 0x0003d00001cb7983 */ /* 0x000ee20000300800 */
[----:B------:R-:W-:-:S03]  /*1ce80*/  F2FP.BF16.F32.PACK_AB R170, R191, R192 ;  /* 0x000000c0bfaa723e */ /* 0x000fc600000010ff */
[----:B------:R-:W3:Y:S01]  /*1ce90*/  LDL.LU R196, [R1+0x3d4] ;  /* 0x0003d40001c47983 */ /* 0x000ee20000300800 */
[----:B------:R-:W-:-:S03]  /*1cea0*/  FMUL R14, R14, 1.4426950216293334961 ;  /* 0x3fb8aa3b0e0e7820 */ /* 0x000fc60000400000 */
[----:B------:R-:W3:Y:S01]  /*1ceb0*/  LDL.LU R195, [R1+0x3e0] ;  /* 0x0003e00001c37983 */ /* 0x000ee20000300800 */
[----:B------:R-:W-:-:S03]  /*1cec0*/  F2FP.BF16.F32.PACK_AB R171, R189, R190 ;  /* 0x000000bebdab723e */ /* 0x000fc600000010ff */
[----:B------:R-:W3:Y:S04]  /*1ced0*/  LDL.LU R194, [R1+0x3e4] ;  /* 0x0003e40001c27983 */ /* 0x000ee80000300800 */
[----:B------:R-:W3:Y:S04]  /*1cee0*/  LDL.LU R193, [R1+0x3f0] ;  /* 0x0003f00001c17983 */ /* 0x000ee80000300800 */
[----:B------:R-:W3:Y:S01]  /*1cef0*/  LDL.LU R192, [R1+0x3f4] ;  /* 0x0003f40001c07983 */ /* 0x000ee20000300800 */
[----:B------:R-:W1:Y:S03]  /*1cf00*/  MUFU.EX2 R16, R14 ;  /* 0x0000000e00107308 */ /* 0x000e660000000800 */
[----:B------:R-:W3:Y:S04]  /*1cf10*/  LDL.LU R191, [R1+0x208] ;  /* 0x0002080001bf7983 */ /* 0x000ee80000300800 */
        /* <DEDUP_REMOVED lines=13> */
[----:B--2---:R-:W2:Y:S04]  /*1cff0*/  LDL.LU R153, [R1+0x278] ;  /* 0x0002780001997983 */ /* 0x004ea80000300800 */
[----:B------:R-:W2:Y:S04]  /*1d000*/  LDL.LU R152, [R1+0x27c] ;  /* 0x00027c0001987983 */ /* 0x000ea80000300800 */
[----:B------:R-:W2:Y:S01]  /*1d010*/  LDL.LU R23, [R1+0x288] ;  /* 0x0002880001177983 */ /* 0x000ea20000300800 */
[----:B0-----:R-:W-:-:S03]  /*1d020*/  FMUL R24, R24, R17 ;  /* 0x0000001118187220 */ /* 0x001fc60000400000 */
[----:B------:R-:W2:Y:S01]  /*1d030*/  LDL.LU R22, [R1+0x28c] ;  /* 0x00028c0001167983 */ /* 0x000ea20000300800 */
[-C--:B------:R-:W-:Y:S01]  /*1d040*/  FMUL R25, R25, R17.reuse ;  /* 0x0000001119197220 */ /* 0x080fe20000400000 */
[-C--:B------:R-:W-:Y:S02]  /*1d050*/  FMUL R28, R28, R17.reuse ;  /* 0x000000111c1c7220 */ /* 0x080fe40000400000 */
[----:B------:R-:W2:Y:S01]  /*1d060*/  LDL.LU R21, [R1+0x298] ;  /* 0x0002980001157983 */ /* 0x000ea20000300800 */
[-C--:B------:R-:W-:Y:S01]  /*1d070*/  FMUL R29, R29, R17.reuse ;  /* 0x000000111d1d7220 */ /* 0x080fe20000400000 */
[-C--:B------:R-:W-:Y:S01]  /*1d080*/  FMUL R32, R32, R17.reuse ;  /* 0x0000001120207220 */ /* 0x080fe20000400000 */
[-C--:B------:R-:W-:Y:S01]  /*1d090*/  FMUL R33, R33, R17.reuse ;  /* 0x0000001121217220 */ /* 0x080fe20000400000 */
[----:B------:R-:W2:Y:S01]  /*1d0a0*/  LDL.LU R20, [R1+0x29c] ;  /* 0x00029c0001147983 */ /* 0x000ea20000300800 */
[-C--:B------:R-:W-:Y:S01]  /*1d0b0*/  FMUL R36, R36, R17.reuse ;  /* 0x0000001124247220 */ /* 0x080fe20000400000 */
        /* <DEDUP_REMOVED lines=56> */
[----:B------:R-:W-:Y:S01]  /*1d440*/  FMUL R149, R149, R17 ;  /* 0x0000001195957220 */ /* 0x000fe20000400000 */
[-C--:B-1----:R-:W-:Y:S01]  /*1d450*/  FMUL R26, R26, R16.reuse ;  /* 0x000000101a1a7220 */ /* 0x082fe20000400000 */
        /* <DEDUP_REMOVED lines=63> */
[----:B------:R-:W-:Y:S06]  /*1d850*/  BAR.SYNC.DEFER_BLOCKING 0x0 ;  /* 0x0000000000007b1d */ /* 0x000fec0000010000 */
[----:B------:R-:W2:Y:S04]  /*1d860*/  LDL.LU R19, [R1+0x2a8] ;  /* 0x0002a80001137983 */ /* 0x000ea80000300800 */
[----:B------:R-:W2:Y:S04]  /*1d870*/  LDL.LU R18, [R1+0x2ac] ;  /* 0x0002ac0001127983 */ /* 0x000ea80000300800 */
[----:B------:R-:W2:Y:S04]  /*1d880*/  LDL.LU R15, [R1+0x2b8] ;  /* 0x0002b800010f7983 */ /* 0x000ea80000300800 */
[----:B------:R-:W2:Y:S04]  /*1d890*/  LDL.LU R14, [R1+0x2bc] ;  /* 0x0002bc00010e7983 */ /* 0x000ea80000300800 */
[----:B------:R-:W2:Y:S01]  /*1d8a0*/  LDL.LU R13, [R1+0x2c8] ;  /* 0x0002c800010d7983 */ /* 0x000ea20000300800 */
[----:B------:R-:W-:-:S03]  /*1d8b0*/  WARPGROUP.ARRIVE ;  /* 0x00000000000079c5 */ /* 0x000fc60000000000 */
[----:B------:R-:W2:Y:S01]  /*1d8c0*/  LDL.LU R12, [R1+0x2cc] ;  /* 0x0002cc00010c7983 */ /* 0x000ea20000300800 */
[----:B------:R-:W-:Y:S01]  /*1d8d0*/  UMOV UR55, UR51 ;  /* 0x0000003300377c82 */ /* 0x000fe20008000000 */
[----:B------:R-:W-:Y:S01]  /*1d8e0*/  UMOV UR54, UR50 ;  /* 0x0000003200367c82 */ /* 0x000fe20008000000 */
[----:B------:R-:W-:Y:S01]  /*1d8f0*/  HGMMA.64x256x16.F32.BF16 R24, R168, gdesc[UR48], R24, gsb0 ;  /* 0x03e00030a8187df0 */ /* 0x000fe20008001818 */
[----:B------:R-:W2:Y:S04]  /*1d900*/  LDL.LU R11, [R1+0x2d8] ;  /* 0x0002d800010b7983 */ /* 0x000ea80000300800 */
[----:B------:R-:W2:Y:S04]  /*1d910*/  LDL.LU R10, [R1+0x2dc] ;  /* 0x0002dc00010a7983 */ /* 0x000ea80000300800 */
[----:B------:R-:W2:Y:S04]  /*1d920*/  LDL.LU R9, [R1+0x2e8] ;  /* 0x0002e80001097983 */ /* 0x000ea80000300800 */
[----:B------:R-:W2:Y:S01]  /*1d930*/  LDL.LU R8, [R1+0x2ec] ;  /* 0x0002ec0001087983 */ /* 0x000ea20000300800 */
[----:B------:R-:W-:-:S03]  /*1d940*/  R2UR UR51, R3 ;  /* 0x00000000033372ca */ /* 0x000fc600000e0000 */
[----:B------:R-:W2:Y:S01]  /*1d950*/  LDL.LU R7, [R1+0x2f8] ;  /* 0x0002f80001077983 */ /* 0x000ea20000300800 */
[----:B------:R-:W-:-:S03]  /*1d960*/  R2UR UR50, R2 ;  /* 0x00000000023272ca */ /* 0x000fc600000e0000 */
[----:B------:R-:W2:Y:S04]  /*1d970*/  LDL.LU R6, [R1+0x2fc] ;  /* 0x0002fc0001067983 */ /* 0x000ea80000300800 */
[----:B------:R-:W2:Y:S01]  /*1d980*/  LDL.LU R5, [R1+0x308] ;  /* 0x0003080001057983 */ /* 0x000ea20000300800 */
[----:B------:R-:W-:-:S03]  /*1d990*/  FADD R188, R176, -R164 ;  /* 0x800000a4b0bc7221 */ /* 0x000fc60000000000 */
[----:B------:R-:W2:Y:S01]  /*1d9a0*/  LDL.LU R4, [R1+0x30c] ;  /* 0x00030c0001047983 */ /* 0x000ea20000300800 */
[----:B------:R-:W-:-:S03]  /*1d9b0*/  FADD R187, R177, -R164 ;  /* 0x800000a4b1bb7221 */ /* 0x000fc60000000000 */
[----:B------:R-:W2:Y:S04]  /*1d9c0*/  LDL.LU R3, [R1+0x318] ;  /* 0x0003180001037983 */ /* 0x000ea80000300800 */
[----:B------:R-:W2:Y:S01]  /*1d9d0*/  LDL.LU R2, [R1+0x31c] ;  /* 0x00031c0001027983 */ /* 0x000ea20000300800 */
[----:B------:R-:W-:-:S03]  /*1d9e0*/  FADD R182, R180, -R164 ;  /* 0x800000a4b4b67221 */ /* 0x000fc60000000000 */
[----:B------:R-:W2:Y:S01]  /*1d9f0*/  LDL.LU R0, [R1+0x328] ;  /* 0x0003280001007983 */ /* 0x000ea20000300800 */
[----:B------:R-:W-:-:S03]  /*1da00*/  FADD R181, R181, -R164 ;  /* 0x800000a4b5b57221 */ /* 0x000fc60000000000 */
[----:B------:R-:W2:Y:S01]  /*1da10*/  LDL.LU R176, [R1+0x264] ;  /* 0x0002640001b07983 */ /* 0x000ea20000300800 */
[----:B------:R-:W-:-:S03]  /*1da20*/  FADD R186, R178, -R172 ;  /* 0x800000acb2ba7221 */ /* 0x000fc60000000000 */
[----:B------:R-:W2:Y:S01]  /*1da30*/  LDL.LU R177, [R1+0x260] ;  /* 0x0002600001b17983 */ /* 0x000ea20000300800 */
[--C-:B------:R-:W-:Y:S01]  /*1da40*/  FADD R183, R179, -R172.reuse ;  /* 0x800000acb3b77221 */ /* 0x100fe20000000000 */
[--C-:B------:R-:W-:Y:S02]  /*1da50*/  FADD R180, R197, -R172.reuse ;  /* 0x800000acc5b47221 */ /* 0x100fe40000000000 */
[----:B------:R0:W-:Y:S01]  /*1da60*/  STL [R1+0x1214], R164 ;  /* 0x001214a401007387 */ /* 0x0001e20000100800 */
[----:B------:R-:W-:-:S03]  /*1da70*/  FADD R197, R198, -R172 ;  /* 0x800000acc6c57221 */ /* 0x000fc60000000000 */
[----:B0-----:R-:W2:Y:S04]  /*1da80*/  LDL.LU R164, [R1+0x254] ;  /* 0x0002540001a47983 */ /* 0x001ea80000300800 */
[----:B------:R-:W2:Y:S04]  /*1da90*/  LDL.LU R178, [R1+0x250] ;  /* 0x0002500001b27983 */ /* 0x000ea80000300800 */
[----:B------:R-:W2:Y:S04]  /*1daa0*/  LDL.LU R179, [R1+0x244] ;  /* 0x0002440001b37983 */ /* 0x000ea80000300800 */
[----:B------:R-:W2:Y:S04]  /*1dab0*/  LDL.LU R198, [R1+0x240] ;  /* 0x0002400001c67983 */ /* 0x000ea80000300800 */
[----:B------:R0:W-:Y:S04]  /*1dac0*/  STL [R1+0x1218], R172 ;  /* 0x001218ac01007387 */ /* 0x0001e80000100800 */
[----:B0-----:R-:W2:Y:S01]  /*1dad0*/  LDL.LU R172, [R1+0x234] ;  /* 0x0002340001ac7983 */ /* 0x001ea20000300800 */
[-C--:B------:R-:W-:Y:S01]  /*1dae0*/  FMUL R158, R158, R17.reuse ;  /* 0x000000119e9e7220 */ /* 0x080fe20000400000 */
[-C--:B----4-:R-:W-:Y:S01]  /*1daf0*/  FMUL R159, R159, R17.reuse ;  /* 0x000000119f9f7220 */ /* 0x090fe20000400000 */
[-C--:B------:R-:W-:Y:S01]  /*1db00*/  FMUL R162, R162, R17.reuse ;  /* 0x00000011a2a27220 */ /* 0x080fe20000400000 */
[----:B------:R-:W-:-:S02]  /*1db10*/  FMUL R163, R163, R17 ;  /* 0x00000011a3a37220 */ /* 0x000fc40000400000 */
[----:B------:R0:W-:Y:S01]  /*1db20*/  STL [R1+0x200], R158 ;  /* 0x0002009e01007387 */ /* 0x0001e20000100800 */
[-C--:B------:R-:W-:Y:S01]  /*1db30*/  FMUL R165, R165, R17.reuse ;  /* 0x00000011a5a57220 */ /* 0x080fe20000400000 */
[-C--:B------:R-:W-:Y:S01]  /*1db40*/  FMUL R166, R166, R17.reuse ;  /* 0x00000011a6a67220 */ /* 0x080fe20000400000 */
[-C--:B------:R-:W-:Y:S01]  /*1db50*/  FMUL R167, R167, R17.reuse ;  /* 0x00000011a7a77220 */ /* 0x080fe20000400000 */
[----:B0-----:R-:W4:Y:S04]  /*1db60*/  LDL.LU R158, [R1+0x12d8] ;  /* 0x0012d800019e7983 */ /* 0x001f280000300800 */
[----:B------:R0:W-:Y:S04]  /*1db70*/  STL [R1+0x204], R159 ;  /* 0x0002049f01007387 */ /* 0x0001e80000100800 */
[----:B0-----:R-:W4:Y:S04]  /*1db80*/  LDL.LU R159, [R1+0x12d4] ;  /* 0x0012d400019f7983 */ /* 0x001f280000300800 */
[----:B------:R0:W-:Y:S04]  /*1db90*/  STL [R1+0x210], R162 ;  /* 0x000210a201007387 */ /* 0x0001e80000100800 */
[----:B0-----:R-:W4:Y:S04]  /*1dba0*/  LDL.LU R162, [R1+0x12d0] ;  /* 0x0012d00001a27983 */ /* 0x001f280000300800 */
[----:B------:R0:W-:Y:S01]  /*1dbb0*/  STL [R1+0x214], R163 ;  /* 0x000214a301007387 */ /* 0x0001e20000100800 */
[----:B------:R-:W-:-:S03]  /*1dbc0*/  FMUL R252, R252, R17 ;  /* 0x00000011fcfc7220 */ /* 0x000fc60000400000 */
[----:B0-----:R-:W4:Y:S04]  /*1dbd0*/  LDL.LU R163, [R1+0x12cc] ;  /* 0x0012cc0001a37983 */ /* 0x001f280000300800 */
[----:B------:R0:W-:Y:S01]  /*1dbe0*/  STL [R1+0x220], R165 ;  /* 0x000220a501007387 */ /* 0x0001e20000100800 */
[----:B------:R-:W-:-:S03]  /*1dbf0*/  FMUL R251, R251, R17 ;  /* 0x00000011fbfb7220 */ /* 0x000fc60000400000 */
[----:B0-----:R-:W4:Y:S04]  /*1dc00*/  LDL.LU R165, [R1+0x12c8] ;  /* 0x0012c80001a57983 */ /* 0x001f280000300800 */
[----:B------:R0:W-:Y:S01]  /*1dc10*/  STL [R1+0x224], R166 ;  /* 0x000224a601007387 */ /* 0x0001e20000100800 */
[-C--:B------:R-:W-:Y:S01]  /*1dc20*/  FMUL R250, R250, R17.reuse ;  /* 0x00000011fafa7220 */ /* 0x080fe20000400000 */
[-C--:B------:R-:W-:Y:S02]  /*1dc30*/  FMUL R249, R249, R17.reuse ;  /* 0x00000011f9f97220 */ /* 0x080fe40000400000 */
[----:B0-----:R-:W4:Y:S04]  /*1dc40*/  LDL.LU R166, [R1+0x12c4] ;  /* 0x0012c40001a67983 */ /* 0x001f280000300800 */
[----:B------:R0:W-:Y:S01]  /*1dc50*/  STL [R1+0x230], R167 ;  /* 0x000230a701007387 */ /* 0x0001e20000100800 */
[-C--:B------:R-:W-:Y:S01]  /*1dc60*/  FMUL R248, R248, R17.reuse ;  /* 0x00000011f8f87220 */ /* 0x080fe20000400000 */
[----:B------:R-:W-:-:S02]  /*1dc70*/  FMUL R247, R247, R17 ;  /* 0x00000011f7f77220 */ /* 0x000fc40000400000 */
[----:B0-----:R-:W4:Y:S01]  /*1dc80*/  LDL.LU R167, [R1+0x12c0] ;  /* 0x0012c00001a77983 */ /* 0x001f220000300800 */
        /* <DEDUP_REMOVED lines=37> */
[-C--:B---3--:R-:W-:Y:S01]  /*1dee0*/  FMUL R204, R204, R17.reuse ;  /* 0x00000011cccc7220 */ /* 0x088fe20000400000 */
[-C--:B------:R-:W-:Y:S01]  /*1def0*/  FMUL R203, R203, R17.reuse ;  /* 0x00000011cbcb7220 */ /* 0x080fe20000400000 */
[-C--:B------:R-:W-:Y:S01]  /*1df00*/  FMUL R196, R196, R17.reuse ;  /* 0x00000011c4c47220 */ /* 0x080fe20000400000 */
[-C--:B------:R-:W-:Y:S01]  /*1df10*/  FMUL R195, R195, R17.reuse ;  /* 0x00000011c3c37220 */ /* 0x080fe20000400000 */
[-C--:B------:R-:W-:Y:S01]  /*1df20*/  FMUL R194, R194, R17.reuse ;  /* 0x00000011c2c27220 */ /* 0x080fe20000400000 */
[----:B------:R-:W-:Y:S01]  /*1df30*/  FMUL R188, R188, 1.4426950216293334961 ;  /* 0x3fb8aa3bbcbc7820 */ /* 0x000fe20000400000 */
[----:B------:R-:W-:Y:S01]  /*1df40*/  FMUL R187, R187, 1.4426950216293334961 ;  /* 0x3fb8aa3bbbbb7820 */ /* 0x000fe20000400000 */
[----:B------:R-:W-:Y:S01]  /*1df50*/  FMUL R182, R182, 1.4426950216293334961 ;  /* 0x3fb8aa3bb6b67820 */ /* 0x000fe20000400000 */
[----:B------:R-:W-:Y:S01]  /*1df60*/  FMUL R181, R181, 1.4426950216293334961 ;  /* 0x3fb8aa3bb5b57820 */ /* 0x000fe20000400000 */
[----:B------:R-:W-:Y:S01]  /*1df70*/  FMUL R186, R186, 1.4426950216293334961 ;  /* 0x3fb8aa3bbaba7820 */ /* 0x000fe20000400000 */
[----:B------:R-:W-:Y:S01]  /*1df80*/  FMUL R183, R183, 1.4426950216293334961 ;  /* 0x3fb8aa3bb7b77820 */ /* 0x000fe20000400000 */
[----:B------:R-:W-:Y:S01]  /*1df90*/  FMUL R180, R180, 1.4426950216293334961 ;  /* 0x3fb8aa3bb4b47820 */ /* 0x000fe20000400000 */
[----:B------:R-:W-:Y:S01]  /*1dfa0*/  FMUL R197, R197, 1.4426950216293334961 ;  /* 0x3fb8aa3bc5c57820 */ /* 0x000fe20000400000 */
[-C--:B------:R-:W-:Y:S01]  /*1dfb0*/  FMUL R193, R193, R17.reuse ;  /* 0x00000011c1c17220 */ /* 0x080fe20000400000 */
[----:B------:R-:W-:Y:S01]  /*1dfc0*/  FMUL R192, R192, R17 ;  /* 0x00000011c0c07220 */ /* 0x000fe20000400000 */
[-C--:B------:R-:W-:Y:S01]  /*1dfd0*/  FMUL R191, R191, R16.reuse ;  /* 0x00000010bfbf7220 */ /* 0x080fe20000400000 */
[-C--:B------:R-:W-:Y:S01]  /*1dfe0*/  FMUL R190, R190, R16.reuse ;  /* 0x00000010bebe7220 */ /* 0x080fe20000400000 */
[-C--:B------:R-:W-:Y:S01]  /*1dff0*/  FMUL R189, R189, R16.reuse ;  /* 0x00000010bdbd7220 */ /* 0x080fe20000400000 */
[-C--:B------:R-:W-:Y:S01]  /*1e000*/  FMUL R185, R185, R16.reuse ;  /* 0x00000010b9b97220 */ /* 0x080fe20000400000 */
[----:B------:R-:W-:Y:S01]  /*1e010*/  MUFU.EX2 R188, R188 ;  /* 0x000000bc00bc7308 */ /* 0x000fe20000000800 */
[-C--:B------:R-:W-:Y:S01]  /*1e020*/  FMUL R184, R184, R16.reuse ;  /* 0x00000010b8b87220 */ /* 0x080fe20000400000 */
[-C--:B------:R-:W-:Y:S01]  /*1e030*/  FMUL R175, R175, R16.reuse ;  /* 0x00000010afaf7220 */ /* 0x080fe20000400000 */
[-C--:B------:R-:W-:Y:S01]  /*1e040*/  FMUL R174, R174, R16.reuse ;  /* 0x00000010aeae7220 */ /* 0x080fe20000400000 */
[----:B------:R-:W-:-:S04]  /*1e050*/  FMUL R173, R173, R16 ;  /* 0x00000010adad7220 */ /* 0x000fc80000400000 */
[----:B------:R-:W-:Y:S01]  /*1e060*/  MUFU.EX2 R187, R187 ;  /* 0x000000bb00bb7308 */ /* 0x000fe20000000800 */
[-C--:B------:R-:W-:Y:S01]  /*1e070*/  FMUL R161, R161, R16.reuse ;  /* 0x00000010a1a17220 */ /* 0x080fe20000400000 */
[----:B------:R-:W-:-:S06]  /*1e080*/  FMUL R160, R160, R16 ;  /* 0x00000010a0a07220 */ /* 0x000fcc0000400000 */
[----:B------:R-:W-:Y:S01]  /*1e090*/  MUFU.EX2 R182, R182 ;  /* 0x000000b600b67308 */ /* 0x000fe20000000800 */
[----:B------:R-:W-:-:S07]  /*1e0a0*/  FMUL R157, R157, R16 ;  /* 0x000000109d9d7220 */ /* 0x000fce0000400000 */
[----:B------:R-:W-:Y:S01]  /*1e0b0*/  MUFU.EX2 R181, R181 ;  /* 0x000000b500b57308 */ /* 0x000fe20000000800 */
[----:B------:R-:W-:-:S07]  /*1e0c0*/  FMUL R156, R156, R16 ;  /* 0x000000109c9c7220 */ /* 0x000fce0000400000 */
[----:B------:R-:W-:Y:S08]  /*1e0d0*/  MUFU.EX2 R186, R186 ;  /* 0x000000ba00ba7308 */ /* 0x000ff00000000800 */
[----:B------:R-:W-:Y:S01]  /*1e0e0*/  MUFU.EX2 R183, R183 ;  /* 0x000000b700b77308 */ /* 0x000fe20000000800 */
[-C--:B--2---:R-:W-:Y:S01]  /*1e0f0*/  FMUL R176, R176, R17.reuse ;  /* 0x00000011b0b07220 */ /* 0x084fe20000400000 */
[-C--:B------:R-:W-:Y:S01]  /*1e100*/  FMUL R177, R177, R17.reuse ;  /* 0x00000011b1b17220 */ /* 0x080fe20000400000 */
[-C--:B------:R-:W-:Y:S01]  /*1e110*/  FMUL R164, R164, R17.reuse ;  /* 0x00000011a4a47220 */ /* 0x080fe20000400000 */
[-C--:B------:R-:W-:Y:S01]  /*1e120*/  FMUL R178, R178, R17.reuse ;  /* 0x00000011b2b27220 */ /* 0x080fe20000400000 */
[-C--:B------:R-:W-:Y:S01]  /*1e130*/  FMUL R179, R179, R17.reuse ;  /* 0x00000011b3b37220 */ /* 0x080fe20000400000 */
[-C--:B------:R-:W-:Y:S01]  /*1e140*/  FMUL R198, R198, R17.reuse ;  /* 0x00000011c6c67220 */ /* 0x080fe20000400000 */
[----:B------:R-:W-:-:S05]  /*1e150*/  FMUL R172, R172, R17 ;  /* 0x00000011acac7220 */ /* 0x000fca0000400000 */
[----:B------:R-:W-:Y:S04]  /*1e160*/  STL [R1+0x234], R172 ;  /* 0x000234ac01007387 */ /* 0x000fe80000100800 */
        /* <DEDUP_REMOVED lines=52> */
[----:B------:R-:W-:Y:S01]  /*1e4b0*/  STL [R1+0x3e0], R195 ;  /* 0x0003e0c301007387 */ /* 0x000fe20000100800 */
[----:B------:R-:W-:Y:S03]  /*1e4c0*/  MUFU.EX2 R180, R180 ;  /* 0x000000b400b47308 */ /* 0x000fe60000000800 */
[----:B------:R-:W-:Y:S04]  /*1e4d0*/  STL [R1+0x121c], R17 ;  /* 0x00121c1101007387 */ /* 0x000fe80000100800 */
[----:B------:R-:W-:Y:S01]  /*1e4e0*/  STL [R1+0x3e4], R194 ;  /* 0x0003e4c201007387 */ /* 0x000fe20000100800 */
[----:B------:R-:W0:Y:S03]  /*1e4f0*/  MUFU.EX2 R197, R197 ;  /* 0x000000c500c57308 */ /* 0x000e260000000800 */
[----:B------:R-:W-:Y:S04]  /*1e500*/  STL [R1+0x3f0], R193 ;  /* 0x0003f0c101007387 */ /* 0x000fe80000100800 */
[----:B------:R-:W-:Y:S04]  /*1e510*/  STL [R1+0x3f4], R192 ;  /* 0x0003f4c001007387 */ /* 0x000fe80000100800 */
[----:B------:R-:W-:Y:S04]  /*1e520*/  STL [R1+0x208], R191 ;  /* 0x000208bf01007387 */ /* 0x000fe80000100800 */
[----:B------:R-:W-:Y:S04]  /*1e530*/  STL [R1+0x20c], R190 ;  /* 0x00020cbe01007387 */ /* 0x000fe80000100800 */
[----:B------:R-:W-:Y:S04]  /*1e540*/  STL [R1+0x218], R189 ;  /* 0x000218bd01007387 */ /* 0x000fe80000100800 */
[----:B------:R-:W-:Y:S01]  /*1e550*/  STL [R1+0x21c], R185 ;  /* 0x00021cb901007387 */ /* 0x000fe20000100800 */
[----:B------:R-:W-:-:S03]  /*1e560*/  FMUL R155, R155, R16 ;  /* 0x000000109b9b7220 */ /* 0x000fc60000400000 */
[----:B------:R-:W-:Y:S01]  /*1e570*/  STL [R1+0x228], R184 ;  /* 0x000228b801007387 */ /* 0x000fe20000100800 */
[----:B------:R-:W-:-:S03]  /*1e580*/  FMUL R154, R154, R16 ;  /* 0x000000109a9a7220 */ /* 0x000fc60000400000 */
[----:B------:R-:W-:Y:S01]  /*1e590*/  STL [R1+0x22c], R175 ;  /* 0x00022caf01007387 */ /* 0x000fe20000100800 */
[----:B------:R-:W-:-:S03]  /*1e5a0*/  FMUL R153, R153, R16 ;  /* 0x0000001099997220 */ /* 0x000fc60000400000 */
[----:B------:R-:W-:Y:S01]  /*1e5b0*/  STL [R1+0x238], R174 ;  /* 0x000238ae01007387 */ /* 0x000fe20000100800 */
[----:B------:R-:W-:-:S03]  /*1e5c0*/  FMUL R152, R152, R16 ;  /* 0x0000001098987220 */ /* 0x000fc60000400000 */
[----:B------:R-:W-:Y:S04]  /*1e5d0*/  STL [R1+0x23c], R173 ;  /* 0x00023cad01007387 */ /* 0x000fe80000100800 */
[----:B------:R-:W-:Y:S04]  /*1e5e0*/  STL [R1+0x248], R161 ;  /* 0x000248a101007387 */ /* 0x000fe80000100800 */
[----:B------:R-:W-:Y:S04]  /*1e5f0*/  STL [R1+0x24c], R160 ;  /* 0x00024ca001007387 */ /* 0x000fe80000100800 */
[----:B------:R-:W-:Y:S04]  /*1e600*/  STL [R1+0x258], R157 ;  /* 0x0002589d01007387 */ /* 0x000fe80000100800 */
[----:B------:R-:W-:Y:S04]  /*1e610*/  STL [R1+0x25c], R156 ;  /* 0x00025c9c01007387 */ /* 0x000fe80000100800 */
[----:B------:R0:W-:Y:S04]  /*1e620*/  STL [R1+0x268], R155 ;  /* 0x0002689b01007387 */ /* 0x0001e80000100800 */
[----:B------:R1:W-:Y:S04]  /*1e630*/  STL [R1+0x26c], R154 ;  /* 0x00026c9a01007387 */ /* 0x0003e80000100800 */
[----:B------:R2:W-:Y:S01]  /*1e640*/  STL [R1+0x278], R153 ;  /* 0x0002789901007387 */ /* 0x0005e20000100800 */
[----:B0-----:R-:W-:-:S03]  /*1e650*/  F2FP.BF16.F32.PACK_AB R155, R197, R180 ;  /* 0x000000b4c59b723e */ /* 0x001fc600000010ff */
[----:B------:R0:W-:Y:S01]  /*1e660*/  STL [R1+0x27c], R152 ;  /* 0x00027c9801007387 */ /* 0x0001e20000100800 */
[----:B-1----:R-:W-:Y:S01]  /*1e670*/  F2FP.BF16.F32.PACK_AB R154, R181, R182 ;  /* 0x000000b6b59a723e */ /* 0x002fe200000010ff */
[----:B------:R-:W-:Y:S02]  /*1e680*/  WARPGROUP.DEPBAR.LE gsb0, 0x0 ;  /* 0x00008000000079c5 */ /* 0x000fe40000010000 */
[----:B--2---:R-:W-:Y:S02]  /*1e690*/  F2FP.BF16.F32.PACK_AB R153, R183, R186 ;  /* 0x000000bab799723e */ /* 0x004fe400000010ff */
[----:B0-----:R-:W-:-:S04]  /*1e6a0*/  F2FP.BF16.F32.PACK_AB R152, R187, R188 ;  /* 0x000000bcbb98723e */ /* 0x001fc800000010ff */
[----:B------:R-:W-:-:S06]  /*1e6b0*/  WARPGROUP.ARRIVE ;  /* 0x00000000000079c5 */ /* 0x000fcc0000000000 */
[----:B------:R-:W-:Y:S01]  /*1e6c0*/  HGMMA.64x256x16.F32.BF16 R24, R152, gdesc[UR48], R24, gsb0 ;  /* 0x03e0003098187df0 */ /* 0x000fe20008001818 */
[-C--:B------:R-:W-:Y:S01]  /*1e6d0*/  FMUL R23, R23, R16.reuse ;  /* 0x0000001017177220 */ /* 0x080fe20000400000 */
[-C--:B------:R-:W-:Y:S01]  /*1e6e0*/  FMUL R22, R22, R16.reuse ;  /* 0x0000001016167220 */ /* 0x080fe20000400000 */
[-C--:B------:R-:W-:Y:S01]  /*1e6f0*/  FMUL R21, R21, R16.reuse ;  /* 0x0000001015157220 */ /* 0x080fe20000400000 */
[-C--:B------:R-:W-:Y:S01]  /*1e700*/  FMUL R20, R20, R16.reuse ;  /* 0x0000001014147220 */ /* 0x080fe20000400000 */
[-C--:B------:R-:W-:Y:S01]  /*1e710*/  FMUL R19, R19, R16.reuse ;  /* 0x0000001013137220 */ /* 0x080fe20000400000 */
[----:B------:R-:W-:Y:S01]  /*1e720*/  STL [R1+0x288], R23 ;  /* 0x0002881701007387 */ /* 0x000fe20000100800 */
[-C--:B------:R-:W-:Y:S01]  /*1e730*/  FMUL R18, R18, R16.reuse ;  /* 0x0000001012127220 */ /* 0x080fe20000400000 */
[-C--:B------:R-:W-:Y:S01]  /*1e740*/  FMUL R15, R15, R16.reuse ;  /* 0x000000100f0f7220 */ /* 0x080fe20000400000 */
[-C--:B------:R-:W-:Y:S01]  /*1e750*/  FMUL R14, R14, R16.reuse ;  /* 0x000000100e0e7220 */ /* 0x080fe20000400000 */
[----:B------:R-:W-:Y:S01]  /*1e760*/  STL [R1+0x28c], R22 ;  /* 0x00028c1601007387 */ /* 0x000fe20000100800 */
[-C--:B------:R-:W-:Y:S01]  /*1e770*/  FMUL R13, R13, R16.reuse ;  /* 0x000000100d0d7220 */ /* 0x080fe20000400000 */
[----:B------:R-:W-:-:S02]  /*1e780*/  FMUL R12, R12, R16 ;  /* 0x000000100c0c7220 */ /* 0x000fc40000400000 */
        /* <DEDUP_REMOVED lines=21> */
[----:B------:R-:W-:Y:S01]  /*1e8e0*/  STL [R1+0x2ec], R8 ;  /* 0x0002ec0801007387 */ /* 0x000fe20000100800 */
[----:B------:R-:W-:-:S03]  /*1e8f0*/  FMUL R0, R0, R16 ;  /* 0x0000001000007220 */ /* 0x000fc60000400000 */
        /* <DEDUP_REMOVED lines=15> */
[----:B------:R-:W-:-:S03]  /*1e9f0*/  WARPGROUP.DEPBAR.LE gsb0, 0x0 ;  /* 0x00008000000079c5 */ /* 0x000fc60000010000 */
        /* <DEDUP_REMOVED lines=64> */
[----:B0-----:R-:W2:Y:S04]  /*1ee00*/  LDL.LU.64 R44, [R1+0x12b8] ;  /* 0x0012b800012c7983 */ /* 0x001ea80000300a00 */
[----:B------:R-:W3:Y:S04]  /*1ee10*/  LDL.LU.64 R42, [R1+0x12b0] ;  /* 0x0012b000012a7983 */ /* 0x000ee80000300a00 */
[----:B------:R-:W3:Y:S04]  /*1ee20*/  LDL.LU.64 R40, [R1+0x12a8] ;  /* 0x0012a80001287983 */ /* 0x000ee80000300a00 */
[----:B------:R-:W3:Y:S04]  /*1ee30*/  LDL.LU.64 R38, [R1+0x12a0] ;  /* 0x0012a00001267983 */ /* 0x000ee80000300a00 */
[----:B------:R-:W3:Y:S04]  /*1ee40*/  LDL.LU.64 R36, [R1+0x1298] ;  /* 0x0012980001247983 */ /* 0x000ee80000300a00 */
[----:B------:R-:W3:Y:S04]  /*1ee50*/  LDL.LU.64 R34, [R1+0x1290] ;  /* 0x0012900001227983 */ /* 0x000ee80000300a00 */
[----:B------:R-:W3:Y:S04]  /*1ee60*/  LDL.LU R33, [R1+0x1288] ;  /* 0x0012880001217983 */ /* 0x000ee80000300800 */
[----:B------:R-:W3:Y:S04]  /*1ee70*/  LDL.64 R2, [R1+0xb78] ;  /* 0x000b780001027983 */ /* 0x000ee80000100a00 */
[----:B------:R-:W-:Y:S04]  /*1ee80*/  STL [R1+0x124c], R152 ;  /* 0x00124c9801007387 */ /* 0x000fe80000100800 */
[----:B------:R-:W-:Y:S04]  /*1ee90*/  STL [R1+0x1248], R153 ;  /* 0x0012489901007387 */ /* 0x000fe80000100800 */
[----:B------:R-:W-:Y:S04]  /*1eea0*/  STL [R1+0x1244], R154 ;  /* 0x0012449a01007387 */ /* 0x000fe80000100800 */
[----:B------:R-:W-:Y:S04]  /*1eeb0*/  STL [R1+0x1240], R155 ;  /* 0x0012409b01007387 */ /* 0x000fe80000100800 */
[----:B----4-:R-:W-:Y:S04]  /*1eec0*/  STL.64 [R1+0x1280], R162 ;  /* 0x001280a201007387 */ /* 0x010fe80000100a00 */
[----:B------:R-:W-:Y:S04]  /*1eed0*/  STL.64 [R1+0x1278], R158 ;  /* 0x0012789e01007387 */ /* 0x000fe80000100a00 */
[----:B--2---:R-:W-:Y:S04]  /*1eee0*/  STL.64 [R1+0x1270], R44 ;  /* 0x0012702c01007387 */ /* 0x004fe80000100a00 */
[----:B---3--:R-:W-:Y:S04]  /*1eef0*/  STL.64 [R1+0x1268], R42 ;  /* 0x0012682a01007387 */ /* 0x008fe80000100a00 */
[----:B------:R-:W-:Y:S04]  /*1ef00*/  STL.64 [R1+0x1260], R40 ;  /* 0x0012602801007387 */ /* 0x000fe80000100a00 */
[----:B------:R-:W-:Y:S04]  /*1ef10*/  STL.64 [R1+0x1258], R38 ;  /* 0x0012582601007387 */ /* 0x000fe80000100a00 */
[----:B------:R0:W-:Y:S04]  /*1ef20*/  STL.64 [R1+0x1250], R36 ;  /* 0x0012502401007387 */ /* 0x0001e80000100a00 */
[----:B0-----:R-:W2:Y:S04]  /*1ef30*/  LDL.LU.64 R36, [R1+0x200] ;  /* 0x0002000001247983 */ /* 0x001ea80000300a00 */
        /* <DEDUP_REMOVED lines=36> */
[----:B------:R-:W3:Y:S04]  /*1f180*/  LDL.LU.64 R110, [R1+0x328] ;  /* 0x00032800016e7983 */ /* 0x000ee80000300a00 */
[----:B------:R-:W2:Y:S04]  /*1f190*/  LDL.LU.64 R112, [R1+0x330] ;  /* 0x0003300001707983 */ /* 0x000ea80000300a00 */
[----:B------:R-:W4:Y:S04]  /*1f1a0*/  LDL.LU.64 R114, [R1+0x338] ;  /* 0x0003380001727983 */ /* 0x000f280000300a00 */
        /* <DEDUP_REMOVED lines=23> */
[----:B------:R-:W2:Y:S01]  /*1f320*/  LDL.LU.64 R162, [R1+0x3f8] ;  /* 0x0003f80001a27983 */ /* 0x000ea20000300a00 */
[----:B------:R-:W-:Y:S01]  /*1f330*/  UMOV UR4, UR50 ;  /* 0x0000003200047c82 */ /* 0x000fe20008000000 */
[----:B------:R-:W-:Y:S01]  /*1f340*/  UMOV UR5, UR51 ;  /* 0x0000003300057c82 */ /* 0x000fe20008000000 */
[----:B------:R-:W-:Y:S01]  /*1f350*/  R2UR UR50, R2 ;  /* 0x00000000023272ca */ /* 0x000fe200000e0000 */
[----:B------:R-:W2:Y:S01]  /*1f360*/  LDL.64 R14, [R1+0xb70] ;  /* 0x000b7000010e7983 */ /* 0x000ea20000100a00 */
[----:B------:R-:W-:Y:S01]  /*1f370*/  R2UR UR51, R3 ;  /* 0x00000000033372ca */ /* 0x000fe200000e0000 */
[-C--:B---3--:R-:W-:Y:S01]  /*1f380*/  FMUL R111, R111, R16.reuse ;  /* 0x000000106f6f7220 */ /* 0x088fe20000400000 */
[-C--:B----4-:R-:W-:Y:S01]  /*1f390*/  FMUL R114, R114, R16.reuse ;  /* 0x0000001072727220 */ /* 0x090fe20000400000 */
[-C--:B------:R-:W-:Y:S01]  /*1f3a0*/  FMUL R115, R115, R16.reuse ;  /* 0x0000001073737220 */ /* 0x080fe20000400000 */
[-C--:B--2---:R-:W-:Y:S01]  /*1f3b0*/  FMUL R118, R118, R16.reuse ;  /* 0x0000001076767220 */ /* 0x084fe20000400000 */
        /* <DEDUP_REMOVED lines=22> */
[----:B------:R-:W-:-:S06]  /*1f520*/  FMUL R163, R163, R16 ;  /* 0x00000010a3a37220 */ /* 0x000fcc0000400000 */
[----:B------:R-:W-:-:S06]  /*1f530*/  WARPGROUP.ARRIVE ;  /* 0x00000000000079c5 */ /* 0x000fcc0000000000 */
[----:B------:R-:W-:Y:S03]  /*1f540*/  HGMMA.64x256x16.F32.BF16 R36, R168, gdesc[UR48], R36, gsb0 ;  /* 0x03e00030a8247df0 */ /* 0x000fe60008001824 */
[----:B------:R-:W-:Y:S02]  /*1f550*/  WARPGROUP.DEPBAR.LE gsb0, 0x0 ;  /* 0x00008000000079c5 */ /* 0x000fe40000010000 */
        /* <DEDUP_REMOVED lines=15> */
[----:B------:R-:W-:Y:S04]  /*1f650*/  STL [R1+0x278], R66 ;  /* 0x0002784201007387 */ /* 0x000fe80000100800 */
        /* <DEDUP_REMOVED lines=44> */
[----:B0-----:R-:W2:Y:S04]  /*1f920*/  LDL.LU.64 R162, [R1+0x1280] ;  /* 0x0012800001a27983 */ /* 0x001ea80000300a00 */
[----:B------:R-:W3:Y:S04]  /*1f930*/  LDL.LU.64 R158, [R1+0x1278] ;  /* 0x00127800019e7983 */ /* 0x000ee80000300a00 */
[----:B------:R-:W4:Y:S04]  /*1f940*/  LDL.LU.64 R44, [R1+0x1270] ;  /* 0x00127000012c7983 */ /* 0x000f280000300a00 */
[----:B------:R-:W2:Y:S04]  /*1f950*/  LDL.LU.64 R42, [R1+0x1268] ;  /* 0x00126800012a7983 */ /* 0x000ea80000300a00 */
[----:B------:R-:W3:Y:S04]  /*1f960*/  LDL.LU.64 R40, [R1+0x1260] ;  /* 0x0012600001287983 */ /* 0x000ee80000300a00 */
[----:B------:R-:W4:Y:S04]  /*1f970*/  LDL.LU.64 R38, [R1+0x1258] ;  /* 0x0012580001267983 */ /* 0x000f280000300a00 */
[----:B------:R-:W2:Y:S04]  /*1f980*/  LDL.LU.64 R36, [R1+0x1250] ;  /* 0x0012500001247983 */ /* 0x000ea80000300a00 */
[----:B------:R-:W2:Y:S04]  /*1f990*/  LDL.LU R153, [R1+0x280] ;  /* 0x0002800001997983 */ /* 0x000ea80000300800 */
        /* <DEDUP_REMOVED lines=81> */
[----:B------:R-:W2:Y:S01]  /*1feb0*/  LDL.LU R198, [R1+0x3ec] ;  /* 0x0003ec0001c67983 */ /* 0x000ea20000300800 */
[----:B----4-:R-:W-:-:S03]  /*1fec0*/  ISETP.GT.U32.AND.EX P6, PT, R39, RZ, PT, P6 ;  /* 0x000000ff2700720c */ /* 0x010fc60003fc4160 */
[----:B------:R-:W4:Y:S04]  /*1fed0*/  LDL.LU R177, [R1+0x3f0] ;  /* 0x0003f00001b17983 */ /* 0x000f280000300800 */
[----:B------:R-:W4:Y:S04]  /*1fee0*/  LDL.LU R174, [R1+0x3f4] ;  /* 0x0003f40001ae7983 */ /* 0x000f280000300800 */
[----:B------:R-:W4:Y:S04]  /*1fef0*/  LDL.LU R173, [R1+0x3f8] ;  /* 0x0003f80001ad7983 */ /* 0x000f280000300800 */
[----:B------:R-:W4:Y:S04]  /*1ff00*/  LDL.LU R171, [R1+0x3fc] ;  /* 0x0003fc0001ab7983 */ /* 0x000f280000300800 */
[----:B------:R-:W4:Y:S01]  /*1ff10*/  LDL.LU R39, [R1+0x724] ;  /* 0x0007240001277983 */ /* 0x000f220000300800 */
[----:B------:R-:W-:Y:S01]  /*1ff20*/  UMOV UR59, UR51 ;  /* 0x00000033003b7c82 */ /* 0x000fe20008000000 */
[----:B------:R-:W-:-:S02]  /*1ff30*/  R2UR UR51, R15 ;  /* 0x000000000f3372ca */ /* 0x000fc400000e0000 */
[----:B------:R-:W-:-:S04]  /*1ff40*/  FMNMX R15, R202, R201, !PT ;  /* 0x000000c9ca0f7209 */ /* 0x000fc80007800000 */
[----:B------:R-:W-:Y:S01]  /*1ff50*/  FMNMX R15, R199, R15, !PT ;  /* 0x0000000fc70f7209 */ /* 0x000fe20007800000 */
[-C--:B---3--:R-:W-:Y:S01]  /*1ff60*/  FMUL R157, R158, R40.reuse ;  /* 0x000000289e9d7220 */ /* 0x088fe20000400000 */
[----:B------:R-:W-:Y:S02]  /*1ff70*/  ISETP.GT.U32.AND.EX P5, PT, R45, RZ, PT, P5 ;  /* 0x000000ff2d00720c */ /* 0x000fe40003fa4150 */
[----:B------:R-:W-:Y:S01]  /*1ff80*/  FMNMX R15, R200, R15, !PT ;  /* 0x0000000fc80f7209 */ /* 0x000fe20007800000 */
[----:B------:R-:W-:Y:S01]  /*1ff90*/  UMOV UR58, UR50 ;  /* 0x00000032003a7c82 */ /* 0x000fe20008000000 */
[----:B------:R-:W-:Y:S01]  /*1ffa0*/  R2UR UR50, R14 ;  /* 0x000000000e3272ca */ /* 0x000fe200000e0000 */
[-C--:B------:R-:W-:Y:S01]  /*1ffb0*/  FMUL R156, R159, R40.reuse ;  /* 0x000000289f9c7220 */ /* 0x080fe20000400000 */
[----:B------:R-:W-:Y:S01]  /*1ffc0*/  FMNMX R15, R211, R15, !PT ;  /* 0x0000000fd30f7209 */ /* 0x000fe20007800000 */
[-C--:B------:R-:W-:Y:S01]  /*1ffd0*/  FMUL R169, R165, R40.reuse ;  /* 0x00000028a5a97220 */ /* 0x080fe20000400000 */
[----:B------:R-:W-:Y:S01]  /*1ffe0*/  ISETP.GT.U32.AND.EX P2, PT, R44, RZ, PT, P2 ;  /* 0x000000ff2c00720c */ /* 0x000fe20003f44120 */
[----:B--2---:R-:W-:Y:S01]  /*1fff0*/  FMUL R168, R162, R40 ;  /* 0x00000028a2a87220 */ /* 0x004fe20000400000 */
[----:B------:R-:W-:-:S02]  /*20000*/  FSEL R157, R157, -INF , !P5 ;  /* 0xff8000009d9d7808 */ /* 0x000fc40006800000 */
[----:B------:R-:W-:Y:S01]  /*20010*/  ISETP.GT.U32.AND.EX P1, PT, R43, RZ, PT, P1 ;  /* 0x000000ff2b00720c */ /* 0x000fe20003f24110 */
[----:B------:R-:W-:Y:S01]  /*20020*/  FMUL R166, R166, R40 ;  /* 0x00000028a6a67220 */ /* 0x000fe20000400000 */
[----:B------:R-:W-:Y:S02]  /*20030*/  FMNMX R14, R207, R206, !PT ;  /* 0x000000cecf0e7209 */ /* 0x000fe40007800000 */
[----:B------:R-:W-:Y:S01]  /*20040*/  ISETP.GT.U32.AND.EX P3, PT, R42, RZ, PT, P3 ;  /* 0x000000ff2a00720c */ /* 0x000fe20003f64130 */
[----:B------:R-:W-:Y:S01]  /*20050*/  FMUL R170, R167, R40 ;  /* 0x00000028a7aa7220 */ /* 0x000fe20000400000 */
[----:B------:R-:W-:Y:S01]  /*20060*/  ISETP.GT.U32.AND.EX P0, PT, R41, RZ, PT, P0 ;  /* 0x000000ff2900720c */ /* 0x000fe20003f04100 */
[----:B------:R-:W-:Y:S01]  /*20070*/  IMAD.MOV.U32 R26, RZ, RZ, R117 ;  /* 0x000000ffff1a7224 */ /* 0x000fe200078e0075 */
[----:B------:R-:W-:Y:S01]  /*20080*/  FMNMX R15, R210, R15, !PT ;  /* 0x0000000fd20f7209 */ /* 0x000fe20007800000 */
[----:B------:R-:W2:Y:S01]  /*20090*/  LDL.LU R165, [R1+0x728] ;  /* 0x0007280001a57983 */ /* 0x000ea20000300800 */
[----:B------:R-:W-:-:S02]  /*200a0*/  FSEL R156, R156, -INF , !P2 ;  /* 0xff8000009c9c7808 */ /* 0x000fc40005000000 */
[----:B------:R-:W-:Y:S01]  /*200b0*/  FMNMX R14, R157, R14, !PT ;  /* 0x0000000e9d0e7209 */ /* 0x000fe20007800000 */
[----:B------:R-:W-:Y:S01]  /*200c0*/  FMUL R162, R163, R40 ;  /* 0x00000028a3a27220 */ /* 0x000fe20000400000 */
[----:B------:R-:W-:Y:S02]  /*200d0*/  FSEL R169, R169, -INF , !P0 ;  /* 0xff800000a9a97808 */ /* 0x000fe40004000000 */
[----:B------:R-:W-:Y:S02]  /*200e0*/  FMNMX R15, R213, R15, !PT ;  /* 0x0000000fd50f7209 */ /* 0x000fe40007800000 */
[----:B------:R-:W-:Y:S02]  /*200f0*/  FSEL R168, R168, -INF , !P1 ;  /* 0xff800000a8a87808 */ /* 0x000fe40004800000 */
[----:B------:R-:W-:Y:S02]  /*20100*/  FMNMX R14, R156, R14, !PT ;  /* 0x0000000e9c0e7209 */ /* 0x000fe40007800000 */
[----:B------:R-:W-:-:S02]  /*20110*/  FMNMX R15, R169, R15, !PT ;  /* 0x0000000fa90f7209 */ /* 0x000fc40007800000 */
[----:B------:R-:W-:Y:S02]  /*20120*/  FSEL R162, R162, -INF , !P6 ;  /* 0xff800000a2a27808 */ /* 0x000fe40007000000 */
[----:B------:R-:W-:Y:S01]  /*20130*/  FMNMX R14, R168, R14, !PT ;  /* 0x0000000ea80e7209 */ /* 0x000fe20007800000 */
[----:B------:R-:W0:Y:S01]  /*20140*/  SHFL.BFLY PT, R159, R15, 0x2, 0x1f ;  /* 0x0c401f000f9f7f89 */ /* 0x000e2200000e0000 */
[----:B------:R-:W-:Y:S02]  /*20150*/  ISETP.GT.U32.AND.EX P4, PT, R41, RZ, PT, P4 ;  /* 0x000000ff2900720c */ /* 0x000fe40003f84140 */
[----:B------:R-:W-:Y:S02]  /*20160*/  FSEL R167, R166, -INF , !P3 ;  /* 0xff800000a6a77808 */ /* 0x000fe40005800000 */
[----:B------:R-:W-:Y:S02]  /*20170*/  FMNMX R14, R162, R14, !PT ;  /* 0x0000000ea20e7209 */ /* 0x000fe40007800000 */
[----:B------:R-:W-:-:S02]  /*20180*/  FSEL R170, R170, -INF , !P4 ;  /* 0xff800000aaaa7808 */ /* 0x000fc40006000000 */
[----:B------:R-:W-:-:S04]  /*20190*/  FMNMX R14, R167, R14, !PT ;  /* 0x0000000ea70e7209 */ /* 0x000fc80007800000 */
[----:B------:R-:W-:-:S05]  /*201a0*/  FMNMX R14, R170, R14, !PT ;  /* 0x0000000eaa0e7209 */ /* 0x000fca0007800000 */
[----:B------:R-:W1:Y:S01]  /*201b0*/  SHFL.BFLY PT, R158, R14, 0x2, 0x1f ;  /* 0x0c401f000e9e7f89 */ /* 0x000e6200000e0000 */
[----:B0-----:R-:W-:-:S05]  /*201c0*/  FMNMX R15, R15, R159, !PT ;  /* 0x0000009f0f0f7209 */ /* 0x001fca0007800000 */
[----:B------:R-:W0:Y:S01]  /*201d0*/  SHFL.BFLY PT, R160, R15, 0x1, 0x1f ;  /* 0x0c201f000fa07f89 */ /* 0x000e2200000e0000 */
[----:B-1----:R-:W-:-:S05]  /*201e0*/  FMNMX R14, R14, R158, !PT ;  /* 0x0000009e0e0e7209 */ /* 0x002fca0007800000 */
[----:B------:R-:W1:Y:S01]  /*201f0*/  SHFL.BFLY PT, R161, R14, 0x1, 0x1f ;  /* 0x0c201f000ea17f89 */ /* 0x000e6200000e0000 */
[----:B------:R-:W-:Y:S02]  /*20200*/  MOV R25, R118 ;  /* 0x0000007600197202 */ /* 0x000fe40000000f00 */
[----:B------:R-:W-:Y:S02]  /*20210*/  MOV R24, R119 ;  /* 0x0000007700187202 */ /* 0x000fe40000000f00 */
[----:B0-----:R-:W-:Y:S02]  /*20220*/  FMNMX R160, R15, R160, !PT ;  /* 0x000000a00fa07209 */ /* 0x001fe40007800000 */
[----:B------:R-:W-:Y:S02]  /*20230*/  MOV R27, R116 ;  /* 0x00000074001b7202 */ /* 0x000fe40000000f00 */
[----:B------:R-:W-:Y:S02]  /*20240*/  MOV R29, R114 ;  /* 0x00000072001d7202 */ /* 0x000fe40000000f00 */
[----:B------:R-:W-:-:S02]  /*20250*/  MOV R28, R115 ;  /* 0x00000073001c7202 */ /* 0x000fc40000000f00 */
[----:B------:R-:W-:Y:S02]  /*20260*/  MOV R31, R112 ;  /* 0x00000070001f7202 */ /* 0x000fe40000000f00 */
[----:B------:R-:W-:Y:S02]  /*20270*/  MOV R30, R113 ;  /* 0x00000071001e7202 */ /* 0x000fe40000000f00 */
[----:B------:R-:W-:Y:S02]  /*20280*/  MOV R32, R111 ;  /* 0x0000006f00207202 */ /* 0x000fe40000000f00 */
[----:B------:R-:W-:Y:S02]  /*20290*/  MOV R166, R25 ;  /* 0x0000001900a67202 */ /* 0x000fe40000000f00 */
[----:B------:R-:W-:Y:S01]  /*202a0*/  MOV R163, R24 ;  /* 0x0000001800a37202 */ /* 0x000fe20000000f00 */
[----:B------:R-:W-:Y:S01]  /*202b0*/  IMAD.MOV.U32 R15, RZ, RZ, R28 ;  /* 0x000000ffff0f7224 */ /* 0x000fe200078e001c */
[----:B------:R-:W-:Y:S01]  /*202c0*/  MOV R158, R27 ;  /* 0x0000001b009e7202 */ /* 0x000fe20000000f00 */
[----:B------:R-:W3:Y:S01]  /*202d0*/  LDL.LU.64 R24, [R1] ;  /* 0x0000000001187983 */ /* 0x000ee20000300a00 */
[----:B------:R-:W-:-:S03]  /*202e0*/  MOV R159, R26 ;  /* 0x0000001a009f7202 */ /* 0x000fc60000000f00 */
[----:B------:R-:W2:Y:S01]  /*202f0*/  LDL.LU.64 R26, [R1+0x8] ;  /* 0x00000800011a7983 */ /* 0x000ea20000300a00 */
[----:B------:R-:W-:Y:S01]  /*20300*/  MOV R240, R33 ;  /* 0x0000002100f07202 */ /* 0x000fe20000000f00 */
[----:B------:R-:W-:Y:S01]  /*20310*/  IMAD.MOV.U32 R248, RZ, RZ, R35 ;  /* 0x000000fffff87224 */ /* 0x000fe200078e0023 */
[----:B------:R-:W-:Y:S02]  /*20320*/  MOV R241, R34 ;  /* 0x0000002200f17202 */ /* 0x000fe40000000f00 */
[----:B-1----:R-:W-:Y:S02]  /*20330*/  FMNMX R161, R14, R161, !PT ;  /* 0x000000a10ea17209 */ /* 0x002fe40007800000 */
[----:B------:R-:W-:Y:S02]  /*20340*/  MOV R246, R37 ;  /* 0x0000002500f67202 */ /* 0x000fe40000000f00 */
[----:B------:R-:W-:Y:S02]  /*20350*/  MOV R251, R36 ;  /* 0x0000002400fb7202 */ /* 0x000fe40000000f00 */
[----:B------:R-:W-:-:S02]  /*20360*/  MOV R244, R38 ;  /* 0x0000002600f47202 */ /* 0x000fc40000000f00 */
[----:B------:R-:W-:Y:S02]  /*20370*/  MOV R152, R67 ;  /* 0x0000004300987202 */ /* 0x000fe40000000f00 */
[----:B----4-:R-:W-:-:S05]  /*20380*/  FMNMX R160, R160, R39, !PT ;  /* 0x00000027a0a07209 */ /* 0x010fca0007800000 */
[--C-:B------:R-:W-:Y:S01]  /*20390*/  FADD R179, R202, -R160.reuse ;  /* 0x800000a0cab37221 */ /* 0x100fe20000000000 */
[--C-:B------:R-:W-:Y:S01]  /*203a0*/  FADD R178, R201, -R160.reuse ;  /* 0x800000a0c9b27221 */ /* 0x100fe20000000000 */
[--C-:B------:R-:W-:Y:S01]  /*203b0*/  FADD R176, R199, -R160.reuse ;  /* 0x800000a0c7b07221 */ /* 0x100fe20000000000 */
[----:B------:R-:W-:Y:S01]  /*203c0*/  MOV R202, R29 ;  /* 0x0000001d00ca7202 */ /* 0x000fe20000000f00 */
[----:B------:R-:W-:Y:S01]  /*203d0*/  FADD R175, R200, -R160 ;  /* 0x800000a0c8af7221 */ /* 0x000fe20000000000 */
[----:B------:R-:W-:Y:S01]  /*203e0*/  MOV R199, R31 ;  /* 0x0000001f00c77202 */ /* 0x000fe20000000f00 */
[----:B------:R-:W4:Y:S01]  /*203f0*/  LDL.LU.64 R28, [R1+0x10] ;  /* 0x00001000011c7983 */ /* 0x000f220000300a00 */
[----:B------:R-:W-:Y:S02]  /*20400*/  MOV R201, R30 ;  /* 0x0000001e00c97202 */ /* 0x000fe40000000f00 */
[----:B------:R-:W-:Y:S01]  /*20410*/  MOV R200, R32 ;  /* 0x0000002000c87202 */ /* 0x000fe20000000f00 */
[----:B------:R-:W3:Y:S01]  /*20420*/  LDL.LU.64 R30, [R1+0x18] ;  /* 0x00001800011e7983 */ /* 0x000ee20000300a00 */
[----:B------:R-:W-:-:S03]  /*20430*/  FADD R14, -R160, R39 ;  /* 0x00000027a00e7221 */ /* 0x000fc60000000100 */
[----:B------:R-:W2:Y:S04]  /*20440*/  LDL.LU.64 R32, [R1+0x20] ;  /* 0x0000200001207983 */ /* 0x000ea80000300a00 */
[----:B------:R-:W4:Y:S04]  /*20450*/  LDL.LU.64 R34, [R1+0x28] ;  /* 0x0000280001227983 */ /* 0x000f280000300a00 */
[----:B------:R-:W3:Y:S04]  /*20460*/  LDL.LU.64 R36, [R1+0x30] ;  /* 0x0000300001247983 */ /* 0x000ee80000300a00 */
        /* <DEDUP_REMOVED lines=57> */
[----:B---3--:R-:W-:Y:S04]  /*20800*/  STL.64 [R1+0x1198], R150 ;  /* 0x0011989601007387 */ /* 0x008fe80000100a00 */
[----:B----4-:R-:W-:Y:S04]  /*20810*/  STL.64 [R1+0x1190], R148 ;  /* 0x0011909401007387 */ /* 0x010fe80000100a00 */
[----:B--2---:R-:W-:Y:S04]  /*20820*/  STL.64 [R1+0x1188], R146 ;  /* 0x0011889201007387 */ /* 0x004fe80000100a00 */
        /* <DEDUP_REMOVED lines=61> */
[----:B0-----:R-:W2:Y:S04]  /*20c00*/  LDL.LU R24, [R1+0x200] ;  /* 0x0002000001187983 */ /* 0x001ea80000300800 */
        /* <DEDUP_REMOVED lines=26> */
[----:B------:R-:W-:-:S03]  /*20db0*/  MOV R55, R152 ;  /* 0x0000009800377202 */ /* 0x000fc60000000f00 */
[----:B------:R-:W2:Y:S01]  /*20dc0*/  LDL.LU R51, [R1+0x26c] ;  /* 0x00026c0001337983 */ /* 0x000ea20000300800 */
[----:B------:R-:W-:-:S03]  /*20dd0*/  MOV R56, R153 ;  /* 0x0000009900387202 */ /* 0x000fc60000000f00 */
[----:B------:R-:W2:Y:S01]  /*20de0*/  LDL.LU R52, [R1+0x270] ;  /* 0x0002700001347983 */ /* 0x000ea20000300800 */
[----:B------:R-:W-:-:S03]  /*20df0*/  IMAD.MOV.U32 R57, RZ, RZ, R154 ;  /* 0x000000ffff397224 */ /* 0x000fc600078e009a */
[----:B------:R-:W2:Y:S01]  /*20e00*/  LDL.LU R53, [R1+0x274] ;  /* 0x0002740001357983 */ /* 0x000ea20000300800 */
[----:B------:R-:W-:-:S03]  /*20e10*/  MOV R58, R155 ;  /* 0x0000009b003a7202 */ /* 0x000fc60000000f00 */
[----:B------:R-:W2:Y:S04]  /*20e20*/  LDL.LU R54, [R1+0x278] ;  /* 0x0002780001367983 */ /* 0x000ea80000300800 */
[----:B------:R-:W2:Y:S04]  /*20e30*/  LDL.LU R152, [R1+0x124c] ;  /* 0x00124c0001987983 */ /* 0x000ea80000300800 */
[----:B------:R-:W2:Y:S04]  /*20e40*/  LDL.LU R153, [R1+0x1248] ;  /* 0x0012480001997983 */ /* 0x000ea80000300800 */
[----:B------:R-:W2:Y:S04]  /*20e50*/  LDL.LU R154, [R1+0x1244] ;  /* 0x00124400019a7983 */ /* 0x000ea80000300800 */
[----:B------:R-:W2:Y:S01]  /*20e60*/  LDL.LU R155, [R1+0x1240] ;  /* 0x00124000019b7983 */ /* 0x000ea20000300800 */
[----:B------:R-:W-:Y:S01]  /*20e70*/  MOV R59, R180 ;  /* 0x000000b4003b7202 */ /* 0x000fe20000000f00 */
[----:B------:R-:W-:Y:S01]  /*20e80*/  IMAD.MOV.U32 R64, RZ, RZ, R183 ;  /* 0x000000ffff407224 */ /* 0x000fe200078e00b7 */
        /* <DEDUP_REMOVED lines=25> */
[----:B------:R-:W3:Y:S01]  /*21020*/  LDL.LU R180, [R1+0x123c] ;  /* 0x00123c0001b47983 */ /* 0x000ee20000300800 */
[----:B------:R-:W-:-:S02]  /*21030*/  MOV R75, R193 ;  /* 0x000000c1004b7202 */ /* 0x000fc40000000f00 */
[----:B------:R-:W-:Y:S01]  /*21040*/  MOV R76, R196 ;  /* 0x000000c4004c7202 */ /* 0x000fe20000000f00 */
[----:B------:R-:W4:Y:S01]  /*21050*/  LDL.LU R197, [R1+0x1238] ;  /* 0x0012380001c57983 */ /* 0x000f220000300800 */
[----:B------:R-:W-:Y:S02]  /*21060*/  MOV R77, R195 ;  /* 0x000000c3004d7202 */ /* 0x000fe40000000f00 */
[----:B------:R-:W-:Y:S01]  /*21070*/  MOV R79, R11 ;  /* 0x0000000b004f7202 */ /* 0x000fe20000000f00 */
[----:B------:R-:W3:Y:S01]  /*21080*/  LDL.LU R182, [R1+0x1234] ;  /* 0x0012340001b67983 */ /* 0x000ee20000300800 */
[----:B------:R-:W-:Y:S02]  /*21090*/  MOV R80, R0 ;  /* 0x0000000000507202 */ /* 0x000fe40000000f00 */
[----:B------:R-:W-:Y:S01]  /*210a0*/  MOV R81, R18 ;  /* 0x0000001200517202 */ /* 0x000fe20000000f00 */
[----:B------:R-:W4:Y:S01]  /*210b0*/  LDL.LU R181, [R1+0x1230] ;  /* 0x0012300001b57983 */ /* 0x000f220000300800 */
[----:B------:R-:W-:-:S02]  /*210c0*/  MOV R82, R19 ;  /* 0x0000001300527202 */ /* 0x000fc40000000f00 */
[----:B------:R-:W-:Y:S01]  /*210d0*/  MOV R83, R20 ;  /* 0x0000001400537202 */ /* 0x000fe20000000f00 */
[----:B------:R-:W3:Y:S01]  /*210e0*/  LDL.LU R186, [R1+0x122c] ;  /* 0x00122c0001ba7983 */ /* 0x000ee20000300800 */
[----:B------:R-:W-:Y:S02]  /*210f0*/  MOV R84, R21 ;  /* 0x0000001500547202 */ /* 0x000fe40000000f00 */
[----:B------:R-:W-:Y:S01]  /*21100*/  MOV R86, R23 ;  /* 0x0000001700567202 */ /* 0x000fe20000000f00 */
[----:B------:R-:W4:Y:S01]  /*21110*/  LDL.LU R183, [R1+0x1228] ;  /* 0x0012280001b77983 */ /* 0x000f220000300800 */
[----:B------:R-:W-:Y:S02]  /*21120*/  MOV R87, R184 ;  /* 0x000000b800577202 */ /* 0x000fe40000000f00 */
[----:B------:R-:W-:Y:S01]  /*21130*/  MOV R88, R185 ;  /* 0x000000b900587202 */ /* 0x000fe20000000f00 */
[----:B------:R-:W3:Y:S01]  /*21140*/  LDL.LU R188, [R1+0x1224] ;  /* 0x0012240001bc7983 */ /* 0x000ee20000300800 */
[----:B------:R-:W-:-:S02]  /*21150*/  MOV R89, R2 ;  /* 0x0000000200597202 */ /* 0x000fc40000000f00 */
[----:B------:R-:W-:Y:S01]  /*21160*/  MOV R90, R12 ;  /* 0x0000000c005a7202 */ /* 0x000fe20000000f00 */
[----:B------:R-:W4:Y:S01]  /*21170*/  LDL.LU R187, [R1+0x1220] ;  /* 0x0012200001bb7983 */ /* 0x000f220000300800 */
[----:B------:R-:W-:Y:S02]  /*21180*/  MOV R91, R13 ;  /* 0x0000000d005b7202 */ /* 0x000fe40000000f00 */
[----:B------:R-:W-:Y:S01]  /*21190*/  MOV R93, R9 ;  /* 0x00000009005d7202 */ /* 0x000fe20000000f00 */
[----:B------:R-:W4:Y:S01]  /*211a0*/  LDL.LU R17, [R1+0x121c] ;  /* 0x00121c0001117983 */ /* 0x000f220000300800 */
[----:B------:R-:W-:Y:S02]  /*211b0*/  MOV R94, R6 ;  /* 0x00000006005e7202 */ /* 0x000fe40000000f00 */
[----:B------:R-:W-:Y:S01]  /*211c0*/  MOV R95, R7 ;  /* 0x00000007005f7202 */ /* 0x000fe20000000f00 */
[----:B------:R-:W4:Y:S01]  /*211d0*/  LDL.LU R172, [R1+0x1218] ;  /* 0x0012180001ac7983 */ /* 0x000f220000300800 */
        /* <DEDUP_REMOVED lines=29> */
[----:B------:R1:W5:Y:S01]  /*213b0*/  LDL.LU R10, [R1+0x11f0] ;  /* 0x0011f000010a7983 */ /* 0x0003620000300800 */
[----:B------:R-:W-:Y:S02]  /*213c0*/  MOV R119, R235 ;  /* 0x000000eb00777202 */ /* 0x000fe40000000f00 */
[----:B------:R-:W-:Y:S01]  /*213d0*/  MOV R121, R233 ;  /* 0x000000e900797202 */ /* 0x000fe20000000f00 */
[----:B------:R1:W5:Y:S01]  /*213e0*/  LDL.LU R11, [R1+0x11ec] ;  /* 0x0011ec00010b7983 */ /* 0x0003620000300800 */
[----:B------:R-:W-:Y:S02]  /*213f0*/  MOV R122, R232 ;  /* 0x000000e8007a7202 */ /* 0x000fe40000000f00 */
[----:B------:R-:W-:Y:S01]  /*21400*/  MOV R123, R231 ;  /* 0x000000e7007b7202 */ /* 0x000fe20000000f00 */
[----:B------:R-:W3:Y:S01]  /*21410*/  LDL.LU R0, [R1+0x11e8] ;  /* 0x0011e80001007983 */ /* 0x000ee20000300800 */
        /* <DEDUP_REMOVED lines=8> */
[----:B------:R1:W5:Y:S01]  /*214a0*/  LDL.LU R20, [R1+0x11dc] ;  /* 0x0011dc0001147983 */ /* 0x0003620000300800 */
        /* <DEDUP_REMOVED lines=26> */
[----:B------:R1:W5:Y:S04]  /*21650*/  LDL.LU R8, [R1+0x11b8] ;  /* 0x0011b80001087983 */ /* 0x0003680000300800 */
[----:B------:R1:W5:Y:S04]  /*21660*/  LDL.LU R9, [R1+0x11b4] ;  /* 0x0011b40001097983 */ /* 0x0003680000300800 */
[----:B------:R1:W5:Y:S04]  /*21670*/  LDL.LU R6, [R1+0x11b0] ;  /* 0x0011b00001067983 */ /* 0x0003680000300800 */
[----:B------:R1:W5:Y:S04]  /*21680*/  LDL.LU R7, [R1+0x11ac] ;  /* 0x0011ac0001077983 */ /* 0x0003680000300800 */
[----:B------:R1:W5:Y:S04]  /*21690*/  LDL.LU R4, [R1+0x11a8] ;  /* 0x0011a80001047983 */ /* 0x0003680000300800 */
[----:B------:R1:W5:Y:S04]  /*216a0*/  LDL.LU R5, [R1+0x11a4] ;  /* 0x0011a40001057983 */ /* 0x0003680000300800 */
[----:B------:R-:W4:Y:S01]  /*216b0*/  LDL.LU R3, [R1+0x11a0] ;  /* 0x0011a00001037983 */ /* 0x000f220000300800 */
[----:B--2---:R-:W-:-:S06]  /*216c0*/  WARPGROUP.ARRIVE ;  /* 0x00000000000079c5 */ /* 0x004fcc0000000000 */
        /* <DEDUP_REMOVED lines=70> */
[----:B------:R-:W4:Y:S04]  /*21b30*/  LDL.LU.64 R142, [R1+0x1178] ;  /* 0x00117800018e7983 */ /* 0x000f280000300a00 */
        /* <DEDUP_REMOVED lines=58> */
[----:B------:R-:W4:Y:S01]  /*21ee0*/  LDL.LU.64 R24, [R1+0xfa0] ;  /* 0x000fa00001187983 */ /* 0x000f220000300a00 */
[----:B------:R-:W-:Y:S01]  /*21ef0*/  FMNMX R161, R161, R165, !PT ;  /* 0x000000a5a1a17209 */ /* 0x000fe20007800000 */
[----:B------:R-:W-:-:S04]  /*21f00*/  FMUL R14, R14, 1.4426950216293334961 ;  /* 0x3fb8aa3b0e0e7820 */ /* 0x000fc80000400000 */
[----:B------:R0:W3:Y:S01]  /*21f10*/  MUFU.EX2 R15, R14 ;  /* 0x0000000e000f7308 */ /* 0x0000e20000000800 */
[--C-:B------:R-:W-:Y:S01]  /*21f20*/  FADD R177, R207, -R161.reuse ;  /* 0x800000a1cfb17221 */ /* 0x100fe20000000000 */
[--C-:B------:R-:W-:Y:S01]  /*21f30*/  FADD R174, R206, -R161.reuse ;  /* 0x800000a1ceae7221 */ /* 0x100fe20000000000 */
[--C-:B------:R-:W-:Y:S01]  /*21f40*/  FADD R173, R157, -R161.reuse ;  /* 0x800000a19dad7221 */ /* 0x100fe20000000000 */
[----:B------:R-:W-:Y:S01]  /*21f50*/  FADD R171, R156, -R161 ;  /* 0x800000a19cab7221 */ /* 0x000fe20000000000 */
[----:B0-----:R-:W-:Y:S01]  /*21f60*/  FADD R14, -R161, R165 ;  /* 0x000000a5a10e7221 */ /* 0x001fe20000000100 */
[----:B------:R-:W-:Y:S01]  /*21f70*/  FMUL R179, R179, 1.4426950216293334961 ;  /* 0x3fb8aa3bb3b37820 */ /* 0x000fe20000400000 */
[----:B------:R-:W-:Y:S02]  /*21f80*/  FMUL R178, R178, 1.4426950216293334961 ;  /* 0x3fb8aa3bb2b27820 */ /* 0x000fe40000400000 */
[----:B------:R-:W-:Y:S01]  /*21f90*/  FMUL R14, R14, 1.4426950216293334961 ;  /* 0x3fb8aa3b0e0e7820 */ /* 0x000fe20000400000 */
[----:B------:R-:W-:Y:S01]  /*21fa0*/  FMUL R176, R176, 1.4426950216293334961 ;  /* 0x3fb8aa3bb0b07820 */ /* 0x000fe20000400000 */
[----:B------:R-:W-:Y:S01]  /*21fb0*/  FMUL R175, R175, 1.4426950216293334961 ;  /* 0x3fb8aa3bafaf7820 */ /* 0x000fe20000400000 */
[----:B------:R-:W-:Y:S01]  /*21fc0*/  FMUL R177, R177, 1.4426950216293334961 ;  /* 0x3fb8aa3bb1b17820 */ /* 0x000fe20000400000 */
[----:B------:R-:W-:Y:S01]  /*21fd0*/  FMUL R174, R174, 1.4426950216293334961 ;  /* 0x3fb8aa3baeae7820 */ /* 0x000fe20000400000 */
[----:B------:R-:W-:Y:S01]  /*21fe0*/  FMUL R173, R173, 1.4426950216293334961 ;  /* 0x3fb8aa3badad7820 */ /* 0x000fe20000400000 */
[----:B------:R-:W-:Y:S01]  /*21ff0*/  FMUL R171, R171, 1.4426950216293334961 ;  /* 0x3fb8aa3babab7820 */ /* 0x000fe20000400000 */
[----:B------:R-:W0:Y:S08]  /*22000*/  MUFU.EX2 R14, R14 ;  /* 0x0000000e000e7308 */ /* 0x000e300000000800 */
[----:B------:R-:W-:Y:S08]  /*22010*/  MUFU.EX2 R179, R179 ;  /* 0x000000b300b37308 */ /* 0x000ff00000000800 */
[----:B------:R-:W1:Y:S08]  /*22020*/  MUFU.EX2 R178, R178 ;  /* 0x000000b200b27308 */ /* 0x000e700000000800 */
[----:B------:R-:W-:Y:S08]  /*22030*/  MUFU.EX2 R176, R176 ;  /* 0x000000b000b07308 */ /* 0x000ff00000000800 */
[----:B------:R-:W1:Y:S08]  /*22040*/  MUFU.EX2 R175, R175 ;  /* 0x000000af00af7308 */ /* 0x000e700000000800 */
[----:B------:R-:W-:Y:S08]  /*22050*/  MUFU.EX2 R177, R177 ;  /* 0x000000b100b17308 */ /* 0x000ff00000000800 */
[----:B------:R-:W1:Y:S08]  /*22060*/  MUFU.EX2 R174, R174 ;  /* 0x000000ae00ae7308 */ /* 0x000e700000000800 */
[----:B------:R-:W-:Y:S08]  /*22070*/  MUFU.EX2 R173, R173 ;  /* 0x000000ad00ad7308 */ /* 0x000ff00000000800 */
[----:B------:R-:W1:Y:S01]  /*22080*/  MUFU.EX2 R171, R171 ;  /* 0x000000ab00ab7308 */ /* 0x000e620000000800 */
[-C--:B---3--:R-:W-:Y:S01]  /*22090*/  FMUL R132, R132, R15.reuse ;  /* 0x0000000f84847220 */ /* 0x088fe20000400000 */
        /* <DEDUP_REMOVED lines=8> */
[-C--:B----4-:R-:W-:Y:S01]  /*22120*/  FMUL R124, R124, R15.reuse ;  /* 0x0000000f7c7c7220 */ /* 0x090fe20000400000 */
[-C--:B------:R-:W-:Y:S01]  /*22130*/  FMUL R125, R125, R15.reuse ;  /* 0x0000000f7d7d7220 */ /* 0x080fe20000400000 */
[-C--:B------:R-:W-:Y:S01]  /*22140*/  FMUL R145, R145, R15.reuse ;  /* 0x0000000f91917220 */ /* 0x080fe20000400000 */
[-C--:B------:R-:W-:Y:S01]  /*22150*/  FMUL R148, R148, R15.reuse ;  /* 0x0000000f94947220 */ /* 0x080fe20000400000 */
[-C--:B------:R-:W-:Y:S01]  /*22160*/  FMUL R149, R149, R15.reuse ;  /* 0x0000000f95957220 */ /* 0x080fe20000400000 */
[-C--:B0-----:R-:W-:Y:S01]  /*22170*/  FMUL R122, R122, R14.reuse ;  /* 0x0000000e7a7a7220 */ /* 0x081fe20000400000 */
        /* <DEDUP_REMOVED lines=28> */
[-C--:B------:R-:W-:Y:S01]  /*22340*/  FMUL R151, R151, R14.reuse ;  /* 0x0000000e97977220 */ /* 0x080fe20000400000 */
[-C--:B------:R-:W-:Y:S01]  /*22350*/  FMUL R106, R106, R14.reuse ;  /* 0x0000000e6a6a7220 */ /* 0x080fe20000400000 */
[----:B------:R-:W-:Y:S01]  /*22360*/  FMUL R107, R107, R14 ;  /* 0x0000000e6b6b7220 */ /* 0x000fe20000400000 */
[----:B-1----:R-:W-:Y:S01]  /*22370*/  F2FP.BF16.F32.PACK_AB R156, R178, R179 ;  /* 0x000000b3b29c723e */ /* 0x002fe200000010ff */
[-C--:B------:R-:W-:Y:S01]  /*22380*/  FMUL R104, R104, R15.reuse ;  /* 0x0000000f68687220 */ /* 0x080fe20000400000 */
[----:B------:R-:W-:Y:S01]  /*22390*/  FMUL R105, R105, R15 ;  /* 0x0000000f69697220 */ /* 0x000fe20000400000 */
[----:B------:R-:W-:Y:S01]  /*223a0*/  F2FP.BF16.F32.PACK_AB R158, R175, R176 ;  /* 0x000000b0af9e723e */ /* 0x000fe200000010ff */
[-C--:B------:R-:W-:Y:S01]  /*223b0*/  FMUL R102, R102, R14.reuse ;  /* 0x0000000e66667220 */ /* 0x080fe20000400000 */
[-C--:B------:R-:W-:Y:S01]  /*223c0*/  FMUL R103, R103, R14.reuse ;  /* 0x0000000e67677220 */ /* 0x080fe20000400000 */
[----:B------:R-:W-:Y:S01]  /*223d0*/  F2FP.BF16.F32.PACK_AB R157, R174, R177 ;  /* 0x000000b1ae9d723e */ /* 0x000fe200000010ff */
[-C--:B------:R-:W-:Y:S01]  /*223e0*/  FMUL R100, R100, R15.reuse ;  /* 0x0000000f64647220 */ /* 0x080fe20000400000 */
[----:B------:R-:W-:Y:S01]  /*223f0*/  FMUL R101, R101, R15 ;  /* 0x0000000f65657220 */ /* 0x000fe20000400000 */
[----:B------:R-:W-:Y:S01]  /*22400*/  F2FP.BF16.F32.PACK_AB R159, R171, R173 ;  /* 0x000000adab9f723e */ /* 0x000fe200000010ff */
        /* <DEDUP_REMOVED lines=75> */
[----:B------:R-:W-:-:S06]  /*228c0*/  FMUL R25, R25, R15 ;  /* 0x0000000f19197220 */ /* 0x000fcc0000400000 */
[----:B------:R-:W-:-:S06]  /*228d0*/  WARPGROUP.ARRIVE ;  /* 0x00000000000079c5 */ /* 0x000fcc0000000000 */
[----:B------:R-:W-:Y:S01]  /*228e0*/  HGMMA.64x256x16.F32.BF16 R24, R156, gdesc[UR52], R24, gsb0 ;  /* 0x03e000349c187df0 */ /* 0x000fe20008001818 */
[--C-:B------:R-:W-:Y:S01]  /*228f0*/  FADD R152, R168, -R161.reuse ;  /* 0x800000a1a8987221 */ /* 0x100fe20000000000 */
[--C-:B------:R-:W-:Y:S01]  /*22900*/  FADD R165, R211, -R160.reuse ;  /* 0x800000a0d3a57221 */ /* 0x100fe20000000000 */
[--C-:B------:R-:W-:Y:S01]  /*22910*/  FADD R163, R210, -R160.reuse ;  /* 0x800000a0d2a37221 */ /* 0x100fe20000000000 */
[--C-:B------:R-:W-:Y:S01]  /*22920*/  FADD R166, R213, -R160.reuse ;  /* 0x800000a0d5a67221 */ /* 0x100fe20000000000 */
[----:B------:R-:W-:Y:S01]  /*22930*/  FADD R169, R169, -R160 ;  /* 0x800000a0a9a97221 */ /* 0x000fe20000000000 */
[--C-:B------:R-:W-:Y:S01]  /*22940*/  FADD R168, R167, -R161.reuse ;  /* 0x800000a1a7a87221 */ /* 0x100fe20000000000 */
[--C-:B------:R-:W-:Y:S01]  /*22950*/  FADD R170, R170, -R161.reuse ;  /* 0x800000a1aaaa7221 */ /* 0x100fe20000000000 */
[----:B------:R-:W-:Y:S01]  /*22960*/  FMUL R152, R152, 1.4426950216293334961 ;  /* 0x3fb8aa3b98987820 */ /* 0x000fe20000400000 */
[----:B------:R-:W-:Y:S01]  /*22970*/  FADD R153, R162, -R161 ;  /* 0x800000a1a2997221 */ /* 0x000fe20000000000 */
[----:B------:R-:W-:Y:S01]  /*22980*/  FMUL R165, R165, 1.4426950216293334961 ;  /* 0x3fb8aa3ba5a57820 */ /* 0x000fe20000400000 */
[----:B------:R-:W-:Y:S01]  /*22990*/  FMUL R163, R163, 1.4426950216293334961 ;  /* 0x3fb8aa3ba3a37820 */ /* 0x000fe20000400000 */
[----:B------:R-:W-:Y:S01]  /*229a0*/  FMUL R166, R166, 1.4426950216293334961 ;  /* 0x3fb8aa3ba6a67820 */ /* 0x000fe20000400000 */
[----:B------:R-:W-:Y:S01]  /*229b0*/  FMUL R169, R169, 1.4426950216293334961 ;  /* 0x3fb8aa3ba9a97820 */ /* 0x000fe20000400000 */
[----:B------:R-:W-:Y:S01]  /*229c0*/  FMUL R168, R168, 1.4426950216293334961 ;  /* 0x3fb8aa3ba8a87820 */ /* 0x000fe20000400000 */
[----:B------:R-:W-:Y:S01]  /*229d0*/  FMUL R170, R170, 1.4426950216293334961 ;  /* 0x3fb8aa3baaaa7820 */ /* 0x000fe20000400000 */
[----:B------:R0:W-:Y:S02]  /*229e0*/  MUFU.EX2 R162, R152 ;  /* 0x0000009800a27308 */ /* 0x0001e40000000800 */
[----:B0-----:R-:W-:-:S06]  /*229f0*/  FMUL R152, R153, 1.4426950216293334961 ;  /* 0x3fb8aa3b99987820 */ /* 0x001fcc0000400000 */
[----:B------:R-:W-:Y:S08]  /*22a00*/  MUFU.EX2 R165, R165 ;  /* 0x000000a500a57308 */ /* 0x000ff00000000800 */
[----:B------:R-:W0:Y:S08]  /*22a10*/  MUFU.EX2 R163, R163 ;  /* 0x000000a300a37308 */ /* 0x000e300000000800 */
[----:B------:R-:W-:Y:S08]  /*22a20*/  MUFU.EX2 R166, R166 ;  /* 0x000000a600a67308 */ /* 0x000ff00000000800 */
[----:B------:R-:W-:Y:S08]  /*22a30*/  MUFU.EX2 R169, R169 ;  /* 0x000000a900a97308 */ /* 0x000ff00000000800 */
[----:B------:R0:W1:Y:S08]  /*22a40*/  MUFU.EX2 R167, R152 ;  /* 0x0000009800a77308 */ /* 0x0000700000000800 */
[----:B------:R-:W-:Y:S08]  /*22a50*/  MUFU.EX2 R168, R168 ;  /* 0x000000a800a87308 */ /* 0x000ff00000000800 */
[----:B------:R-:W2:Y:S01]  /*22a60*/  MUFU.EX2 R170, R170 ;  /* 0x000000aa00aa7308 */ /* 0x000ea20000000800 */
[----:B0-----:R-:W-:-:S02]  /*22a70*/  F2FP.BF16.F32.PACK_AB R152, R163, R165 ;  /* 0x000000a5a398723e */ /* 0x001fc400000010ff */
[----:B-1----:R-:W-:Y:S02]  /*22a80*/  F2FP.BF16.F32.PACK_AB R153, R167, R162 ;  /* 0x000000a2a799723e */ /* 0x002fe400000010ff */
[----:B------:R-:W-:Y:S01]  /*22a90*/  F2FP.BF16.F32.PACK_AB R154, R169, R166 ;  /* 0x000000a6a99a723e */ /* 0x000fe200000010ff */
[----:B------:R-:W-:Y:S01]  /*22aa0*/  UMOV UR54, UR4 ;  /* 0x0000000400367c82 */ /* 0x000fe20008000000 */
[----:B------:R-:W-:Y:S01]  /*22ab0*/  UMOV UR55, UR5 ;  /* 0x0000000500377c82 */ /* 0x000fe20008000000 */
[----:B--2---:R-:W-:Y:S01]  /*22ac0*/  F2FP.BF16.F32.PACK_AB R155, R170, R168 ;  /* 0x000000a8aa9b723e */ /* 0x004fe200000010ff */
[----:B------:R-:W-:-:S03]  /*22ad0*/  WARPGROUP.DEPBAR.LE gsb0, 0x0 ;  /* 0x00008000000079c5 */ /* 0x000fc60000010000 */
[----:B------:R-:W-:-:S06]  /*22ae0*/  WARPGROUP.ARRIVE ;  /* 0x00000000000079c5 */ /* 0x000fcc0000000000 */
[----:B------:R-:W-:Y:S03]  /*22af0*/  HGMMA.64x256x16.F32.BF16 R24, R152, gdesc[UR52], R24, gsb0 ;  /* 0x03e0003498187df0 */ /* 0x000fe60008001818 */
[----:B------:R-:W-:Y:S02]  /*22b00*/  WARPGROUP.DEPBAR.LE gsb0, 0x0 ;  /* 0x00008000000079c5 */ /* 0x000fe40000010000 */
[----:B------:R-:W-:Y:S04]  /*22b10*/  STL.64 [R1], R24 ;  /* 0x0000001801007387 */ /* 0x000fe80000100a00 */
        /* <DEDUP_REMOVED lines=127> */
[----:B------:R-:W-:Y:S01]  /*23310*/  UMOV UR54, UR58 ;  /* 0x0000003a00367c82 */ /* 0x000fe20008000000 */
[----:B------:R-:W-:-:S02]  /*23320*/  UMOV UR55, UR59 ;  /* 0x0000003b00377c82 */ /* 0x000fc40008000000 */
[----:B------:R-:W4:Y:S04]  /*23330*/  LDL.LU R202, [R1+0x75c] ;  /* 0x00075c0001ca7983 */ /* 0x000f280000300800 */
[----:B------:R-:W4:Y:S04]  /*23340*/  LDL.LU R200, [R1+0x760] ;  /* 0x0007600001c87983 */ /* 0x000f280000300800 */
[----:B------:R-:W4:Y:S04]  /*23350*/  LDL.LU R201, [R1+0x764] ;  /* 0x0007640001c97983 */ /* 0x000f280000300800 */
[----:B------:R-:W4:Y:S04]  /*23360*/  LDL.LU R199, [R1+0x758] ;  /* 0x0007580001c77983 */ /* 0x000f280000300800 */
[----:B------:R-:W4:Y:S01]  /*23370*/  LDL R198, [R1+0xd1c] ;  /* 0x000d1c0001c67983 */ /* 0x000f220000100800 */
[-C--:B--2---:R-:W-:Y:S01]  /*23380*/  FMUL R150, R150, R14.reuse ;  /* 0x0000000e96967220 */ /* 0x084fe20000400000 */
[-C--:B------:R-:W-:Y:S01]  /*23390*/  FMUL R151, R151, R14.reuse ;  /* 0x0000000e97977220 */ /* 0x080fe20000400000 */
[-C--:B---3--:R-:W-:Y:S01]  /*233a0*/  FMUL R148, R148, R15.reuse ;  /* 0x0000000f94947220 */ /* 0x088fe20000400000 */
[-C--:B------:R-:W-:Y:S01]  /*233b0*/  FMUL R149, R149, R15.reuse ;  /* 0x0000000f95957220 */ /* 0x080fe20000400000 */
[-C--:B----4-:R-:W-:Y:S01]  /*233c0*/  FMUL R146, R146, R14.reuse ;  /* 0x0000000e92927220 */ /* 0x090fe20000400000 */
        /* <DEDUP_REMOVED lines=125> */
[----:B------:R-:W-:Y:S01]  /*23ba0*/  UMOV UR48, UR50 ;  /* 0x0000003200307c82 */ /* 0x000fe20008000000 */
[----:B------:R-:W-:Y:S01]  /*23bb0*/  UMOV UR49, UR51 ;  /* 0x0000003300317c82 */ /* 0x000fe20008000000 */
[----:B------:R-:W-:Y:S01]  /*23bc0*/  UMOV UR54, UR48 ;  /* 0x0000003000367c82 */ /* 0x000fe20008000000 */
[----:B------:R-:W-:Y:S01]  /*23bd0*/  UMOV UR55, UR49 ;  /* 0x0000003100377c82 */ /* 0x000fe20008000000 */
[----:B------:R-:W-:Y:S02]  /*23be0*/  R2UR UR4, R246 ;  /* 0x00000000f60472ca */ /* 0x000fe400000e0000 */
[----:B------:R-:W0:Y:S01]  /*23bf0*/  S2R R246, SR_CTAID.X ;  /* 0x0000000000f67919 */ /* 0x000e220000002500 */
[----:B------:R-:W-:Y:S01]  /*23c00*/  IADD3 R248, P0, R248, 0x20, RZ ;  /* 0x00000020f8f87810 */ /* 0x000fe20007f1e0ff */
[----:B------:R-:W-:Y:S02]  /*23c10*/  WARPGROUP.DEPBAR.LE gsb0, 0x0 ;  /* 0x00008000000079c5 */ /* 0x000fe40000010000 */
[----:B------:R-:W-:-:S15]  /*23c20*/  WARPGROUP.ARRIVE ;  /* 0x00000000000079c5 */ /* 0x000fde0000000000 */
[----:B------:R-:W-:-:S02]  /*23c30*/  NOP ;  /* 0x0000000000007918 */ /* 0x000fc40000000000 */
[----:B------:R-:W-:Y:S01]  /*23c40*/  HGMMA.64x256x16.F32.BF16 R24, R152, gdesc[UR52], R24, gsb0 ;  /* 0x03e0003498187df0 */ /* 0x000fe20008001818 */
[----:B------:R-:W-:-:S04]  /*23c50*/  FADD R157, R177, R174 ;  /* 0x000000aeb19d7221 */ /* 0x000fc80000000000 */
[----:B------:R-:W-:-:S04]  /*23c60*/  FADD R157, R173, R157 ;  /* 0x0000009dad9d7221 */ /* 0x000fc80000000000 */
[----:B------:R-:W-:-:S04]  /*23c70*/  FADD R157, R171, R157 ;  /* 0x0000009dab9d7221 */ /* 0x000fc80000000000 */
[----:B------:R-:W-:-:S04]  /*23c80*/  FADD R157, R162, R157 ;  /* 0x0000009da29d7221 */ /* 0x000fc80000000000 */
[----:B------:R-:W-:-:S04]  /*23c90*/  FADD R157, R167, R157 ;  /* 0x0000009da79d7221 */ /* 0x000fc80000000000 */
[----:B------:R-:W-:-:S04]  /*23ca0*/  FADD R157, R168, R157 ;  /* 0x0000009da89d7221 */ /* 0x000fc80000000000 */
[----:B------:R-:W-:-:S05]  /*23cb0*/  FADD R157, R170, R157 ;  /* 0x0000009daa9d7221 */ /* 0x000fca0000000000 */
[----:B------:R-:W-:Y:S01]  /*23cc0*/  SHFL.BFLY PT, R159, R157, 0x2, 0x1f ;  /* 0x0c401f009d9f7f89 */ /* 0x000fe200000e0000 */
[----:B------:R-:W-:Y:S02]  /*23cd0*/  IADD3.X R251, RZ, R251, RZ, P0, !PT ;  /* 0x000000fbfffb7210 */ /* 0x000fe400007fe4ff */
[----:B0-----:R-:W-:Y:S02]  /*23ce0*/  SHF.L.U32 R246, R246, 0x7, RZ ;  /* 0x00000007f6f67819 */ /* 0x001fe400000006ff */
[----:B------:R-:W-:Y:S02]  /*23cf0*/  R2UR UR51, R240 ;  /* 0x00000000f03372ca */ /* 0x000fe400000e0000 */
[----:B------:R-:W-:Y:S02]  /*23d00*/  R2UR UR50, R241 ;  /* 0x00000000f13272ca */ /* 0x000fe400000e0000 */
[----:B------:R-:W-:Y:S01]  /*23d10*/  R2UR UR5, R244 ;  /* 0x00000000f40572ca */ /* 0x000fe200000e0000 */
[----:B------:R-:W-:Y:S01]  /*23d20*/  IMAD R0, R198, 0x20, R0 ;  /* 0x00000020c6007824 */ /* 0x000fe200078e0200 */
[----:B------:R-:W-:Y:S01]  /*23d30*/  LEA R2, R3, R2, 0x5 ;  /* 0x0000000203027211 */ /* 0x000fe200078e28ff */
[----:B------:R-:W-:-:S02]  /*23d40*/  WARPGROUP.DEPBAR.LE gsb0, 0x0 ;  /* 0x00008000000079c5 */ /* 0x000fc40000010000 */
[----:B------:R-:W-:Y:S01]  /*23d50*/  FADD R153, R196, R195 ;  /* 0x000000c3c4997221 */ /* 0x000fe20000000000 */
[----:B------:R-:W-:Y:S01]  /*23d60*/  FADD R152, R194, R193 ;  /* 0x000000c1c2987221 */ /* 0x000fe20000000000 */
[----:B------:R-:W-:Y:S02]  /*23d70*/  FADD R155, R179, R178 ;  /* 0x000000b2b39b7221 */ /* 0x000fe40000000000 */
[----:B------:R-:W-:Y:S01]  /*23d80*/  FADD R153, R192, R153 ;  /* 0x00000099c0997221 */ /* 0x000fe20000000000 */
[----:B------:R-:W-:Y:S01]  /*23d90*/  FADD R152, R190, R152 ;  /* 0x00000098be987221 */ /* 0x000fe20000000000 */
[----:B------:R-:W-:Y:S02]  /*23da0*/  FADD R155, R176, R155 ;  /* 0x0000009bb09b7221 */ /* 0x000fe40000000000 */
[----:B------:R-:W-:Y:S01]  /*23db0*/  FADD R153, R191, R153 ;  /* 0x00000099bf997221 */ /* 0x000fe20000000000 */
[----:B------:R-:W-:Y:S01]  /*23dc0*/  FADD R152, R189, R152 ;  /* 0x00000098bd987221 */ /* 0x000fe20000000000 */
[----:B------:R-:W-:-:S02]  /*23dd0*/  FADD R155, R175, R155 ;  /* 0x0000009baf9b7221 */ /* 0x000fc40000000000 */
        /* <DEDUP_REMOVED lines=11> */
[----:B------:R-:W-:-:S03]  /*23e90*/  FADD R155, R169, R155 ;  /* 0x0000009ba99b7221 */ /* 0x000fc60000000000 */
[----:B------:R-:W0:Y:S04]  /*23ea0*/  SHFL.BFLY PT, R156, R153, 0x2, 0x1f ;  /* 0x0c401f00999c7f89 */ /* 0x000e2800000e0000 */
[----:B------:R-:W1:Y:S04]  /*23eb0*/  SHFL.BFLY PT, R154, R152, 0x2, 0x1f ;  /* 0x0c401f00989a7f89 */ /* 0x000e6800000e0000 */
[----:B------:R-:W2:Y:S01]  /*23ec0*/  SHFL.BFLY PT, R158, R155, 0x2, 0x1f ;  /* 0x0c401f009b9e7f89 */ /* 0x000ea200000e0000 */
[----:B0-----:R-:W-:Y:S01]  /*23ed0*/  FADD R156, R153, R156 ;  /* 0x0000009c999c7221 */ /* 0x001fe20000000000 */
[----:B-1----:R-:W-:Y:S01]  /*23ee0*/  FADD R154, R152, R154 ;  /* 0x0000009a989a7221 */ /* 0x002fe20000000000 */
[----:B------:R-:W-:Y:S01]  /*23ef0*/  FADD R152, R157, R159 ;  /* 0x0000009f9d987221 */ /* 0x000fe20000000000 */
[----:B--2---:R-:W-:-:S02]  /*23f00*/  FADD R153, R155, R158 ;  /* 0x0000009e9b997221 */ /* 0x004fc40000000000 */
[----:B------:R-:W0:Y:S04]  /*23f10*/  SHFL.BFLY PT, R158, R156, 0x1, 0x1f ;  /* 0x0c201f009c9e7f89 */ /* 0x000e2800000e0000 */
[----:B------:R-:W1:Y:S04]  /*23f20*/  SHFL.BFLY PT, R155, R154, 0x1, 0x1f ;  /* 0x0c201f009a9b7f89 */ /* 0x000e6800000e0000 */
[----:B------:R-:W2:Y:S04]  /*23f30*/  SHFL.BFLY PT, R157, R153, 0x1, 0x1f ;  /* 0x0c201f00999d7f89 */ /* 0x000ea800000e0000 */
[----:B------:R-:W3:Y:S01]  /*23f40*/  SHFL.BFLY PT, R159, R152, 0x1, 0x1f ;  /* 0x0c201f00989f7f89 */ /* 0x000ee200000e0000 */
[----:B0-----:R-:W-:Y:S01]  /*23f50*/  FADD R156, R156, R158 ;  /* 0x0000009e9c9c7221 */ /* 0x001fe20000000000 */
[----:B-1----:R-:W-:-:S03]  /*23f60*/  FADD R154, R154, R155 ;  /* 0x0000009b9a9a7221 */ /* 0x002fc60000000000 */
[----:B------:R-:W-:Y:S01]  /*23f70*/  FFMA R202, R17, R202, R156 ;  /* 0x000000ca11ca7223 */ /* 0x000fe2000000009c */
[----:B--2---:R-:W-:Y:S01]  /*23f80*/  FADD R153, R153, R157 ;  /* 0x0000009d99997221 */ /* 0x004fe20000000000 */
[----:B------:R-:W-:Y:S01]  /*23f90*/  FFMA R200, R16, R200, R154 ;  /* 0x000000c810c87223 */ /* 0x000fe2000000009a */
[----:B---3--:R-:W-:Y:S02]  /*23fa0*/  FADD R152, R152, R159 ;  /* 0x0000009f98987221 */ /* 0x008fe40000000000 */
[----:B------:R-:W-:Y:S01]  /*23fb0*/  FFMA R201, R15, R201, R153 ;  /* 0x000000c90fc97223 */ /* 0x000fe20000000099 */
[----:B------:R-:W-:Y:S01]  /*23fc0*/  STL [R1+0x75c], R202 ;  /* 0x00075cca01007387 */ /* 0x000fe20000100800 */
[----:B------:R-:W-:-:S03]  /*23fd0*/  FFMA R199, R14, R199, R152 ;  /* 0x000000c70ec77223 */ /* 0x000fc60000000098 */
[----:B------:R0:W-:Y:S04]  /*23fe0*/  STL [R1+0x760], R200 ;  /* 0x000760c801007387 */ /* 0x0001e80000100800 */
[----:B------:R1:W-:Y:S04]  /*23ff0*/  STL [R1+0x694], R248 ;  /* 0x000694f801007387 */ /* 0x0003e80000100800 */
[----:B------:R1:W-:Y:S04]  /*24000*/  STL [R1+0x764], R201 ;  /* 0x000764c901007387 */ /* 0x0003e80000100800 */
[----:B------:R1:W-:Y:S04]  /*24010*/  STL [R1+0x6b4], R251 ;  /* 0x0006b4fb01007387 */ /* 0x0003e80000100800 */
[----:B------:R1:W-:Y:S04]  /*24020*/  STL [R1+0x758], R199 ;  /* 0x000758c701007387 */ /* 0x0003e80000100800 */
[----:B------:R1:W-:Y:S01]  /*24030*/  STL [R1+0x60c], R164 ;  /* 0x00060ca401007387 */ /* 0x0003e20000100800 */
[----:B0-----:R-:W-:-:S03]  /*24040*/  IADD3 R200, R246, 0x80, RZ ;  /* 0x00000080f6c87810 */ /* 0x001fc60007ffe0ff */
[----:B------:R1:W-:Y:S04]  /*24050*/  STL [R1+0x608], R172 ;  /* 0x000608ac01007387 */ /* 0x0003e80000100800 */
[----:B------:R1:W-:Y:S04]  /*24060*/  STL [R1+0x714], R164 ;  /* 0x000714a401007387 */ /* 0x0003e80000100800 */
[----:B------:R1:W-:Y:S04]  /*24070*/  STL [R1+0x718], R172 ;  /* 0x000718ac01007387 */ /* 0x0003e80000100800 */
[----:B------:R1:W-:Y:S01]  /*24080*/  STL [R1+0x604], R160 ;  /* 0x000604a001007387 */ /* 0x0003e20000100800 */
[----:B------:R-:W-:-:S03]  /*24090*/  ISETP.GE.U32.AND P0, PT, R248, R200, PT ;  /* 0x000000c8f800720c */ /* 0x000fc60003f06070 */
[----:B------:R1:W-:Y:S04]  /*240a0*/  STL [R1+0x600], R161 ;  /* 0x000600a101007387 */ /* 0x0003e80000100800 */
[----:B------:R1:W-:Y:S04]  /*240b0*/  STL [R1+0x724], R160 ;  /* 0x000724a001007387 */ /* 0x0003e80000100800 */
[----:B------:R1:W-:Y:S01]  /*240c0*/  STL [R1+0x728], R161 ;  /* 0x000728a101007387 */ /* 0x0003e20000100800 */
[----:B------:R-:W-:-:S13]  /*240d0*/  ISETP.GE.U32.AND.EX P0, PT, R251, RZ, PT, P0 ;  /* 0x000000fffb00720c */ /* 0x000fda0003f06100 */
[----:B-1----:R-:W-:Y:S05]  /*240e0*/  @!P0 BRA `(.L_x_1) ;  /* 0xffffff0c000c8947 */ /* 0x002fea000383ffff */
.L_x_0:
[----:B------:R-:W2:Y:S04]  /*240f0*/  LDL.LU R175, [R1+0x764] ;  /* 0x0007640001af7983 */ /* 0x000ea80000300800 */
[----:B------:R-:W3:Y:S04]  /*24100*/  LDL.LU R176, [R1+0x758] ;  /* 0x0007580001b07983 */ /* 0x000ee80000300800 */
[----:B------:R-:W4:Y:S04]  /*24110*/  LDL.LU R174, [R1+0x760] ;  /* 0x0007600001ae7983 */ /* 0x000f280000300800 */
[----:B------:R-:W2:Y:S04]  /*24120*/  LDL.LU R173, [R1+0x75c] ;  /* 0x00075c0001ad7983 */ /* 0x000ea80000300800 */
[----:B------:R-:W2:Y:S04]  /*24130*/  LDL.LU R177, [R1+0x400] ;  /* 0x0004000001b17983 */ /* 0x000ea80000300800 */
[----:B------:R-:W2:Y:S04]  /*24140*/  LDL.LU R169, [R1+0x184] ;  /* 0x0001840001a97983 */ /* 0x000ea80000300800 */
[----:B------:R-:W2:Y:S04]  /*24150*/  LDL.LU R168, [R1+0x180] ;  /* 0x0001800001a87983 */ /* 0x000ea80000300800 */
[----:B------:R-:W2:Y:S04]  /*24160*/  LDL.LU R167, [R1+0x17c] ;  /* 0x00017c0001a77983 */ /* 0x000ea80000300800 */
[----:B------:R-:W2:Y:S04]  /*24170*/  LDL.LU R172, [R1] ;  /* 0x0000000001ac7983 */ /* 0x000ea80000300800 */
        /* <DEDUP_REMOVED lines=21> */
[----:B------:R-:W0:Y:S01]  /*242d0*/  S2R R182, SR_CgaCtaId ;  /* 0x0000000000b67919 */ /* 0x000e220000008800 */
[----:B------:R-:W1:Y:S01]  /*242e0*/  S2R R183, SR_TID.X ;  /* 0x0000000000b77919 */ /* 0x000e620000002100 */
[----:B------:R-:W-:Y:S01]  /*242f0*/  MOV R181, 0x400 ;  /* 0x0000040000b57802 */ /* 0x000fe20000000f00 */
[----:B------:R-:W2:Y:S04]  /*24300*/  LDL.LU R180, [R1+0x8] ;  /* 0x0000080001b47983 */ /* 0x000ea80000300800 */
[----:B------:R-:W2:Y:S01]  /*24310*/  LDL.LU R179, [R1+0x408] ;  /* 0x0004080001b37983 */ /* 0x000ea20000300800 */
[----:B0-----:R-:W-:-:S02]  /*24320*/  LEA R181, R182, R181, 0x18 ;  /* 0x000000b5b6b57211 */ /* 0x001fc400078ec0ff */
[C---:B-1----:R-:W-:Y:S02]  /*24330*/  LOP3.LUT R252, R183.reuse, 0x60, RZ, 0xc0, !PT ;  /* 0x00000060b7fc7812 */ /* 0x042fe400078ec0ff */
[----:B-----5:R-:W-:Y:S02]  /*24340*/  SHF.R.U32.HI R4, RZ, 0x1, R183 ;  /* 0x00000001ff047819 */ /* 0x020fe400000116b7 */
[----:B------:R-:W-:-:S04]  /*24350*/  SHF.L.U32 R183, R183, 0x1, RZ ;  /* 0x00000001b7b77819 */ /* 0x000fc800000006ff */
[----:B------:R-:W-:Y:S02]  /*24360*/  LOP3.LUT R3, R183, 0xf8, RZ, 0xc0, !PT ;  /* 0x000000f8b7037812 */ /* 0x000fe400078ec0ff */
[----:B---3--:R-:W-:Y:S02]  /*24370*/  MOV R5, R176 ;  /* 0x000000b000057202 */ /* 0x008fe40000000f00 */
[----:B----4-:R-:W-:Y:S02]  /*24380*/  MOV R176, R174 ;  /* 0x000000ae00b07202 */ /* 0x010fe40000000f00 */
[----:B--2---:R-:W-:Y:S02]  /*24390*/  MOV R178, R177 ;  /* 0x000000b100b27202 */ /* 0x004fe40000000f00 */
[----:B------:R-:W0:Y:S01]  /*243a0*/  S2R R177, SR_TID.X ;  /* 0x0000000000b17919 */ /* 0x000e220000002100 */
[----:B------:R-:W-:Y:S01]  /*243b0*/  IMAD.MOV.U32 R174, RZ, RZ, R172 ;  /* 0x000000ffffae7224 */ /* 0x000fe200078e00ac */
[----:B------:R-:W-:-:S02]  /*243c0*/  MOV R172, R170 ;  /* 0x000000aa00ac7202 */ /* 0x000fc40000000f00 */
[----:B0-----:R-:W-:Y:S02]  /*243d0*/  LOP3.LUT R0, R177, 0x7f, RZ, 0xc0, !PT ;  /* 0x0000007fb1007812 */ /* 0x001fe400078ec0ff */
[----:B------:R-:W-:Y:S02]  /*243e0*/  MOV R177, R173 ;  /* 0x000000ad00b17202 */ /* 0x000fe40000000f00 */
[----:B------:R-:W-:Y:S02]  /*243f0*/  MOV R173, R171 ;  /* 0x000000ab00ad7202 */ /* 0x000fe40000000f00 */
[----:B------:R-:W-:Y:S02]  /*24400*/  LEA R0, R0, R181, 0x4 ;  /* 0x000000b500007211 */ /* 0x000fe400078e20ff */
[----:B------:R-:W-:-:S03]  /*24410*/  MOV R171, R166 ;  /* 0x000000a600ab7202 */ /* 0x000fc60000000f00 */
[----:B------:R0:W-:Y:S01]  /*24420*/  STL [R1+0xda0], R0 ;  /* 0x000da00001007387 */ /* 0x0001e20000100800 */
[----:B------:R-:W-:Y:S02]  /*24430*/  MOV R166, R165 ;  /* 0x000000a500a67202 */ /* 0x000fe40000000f00 */
[----:B------:R-:W-:Y:S02]  /*24440*/  MOV R165, R164 ;  /* 0x000000a400a57202 */ /* 0x000fe40000000f00 */
[----:B------:R-:W-:Y:S02]  /*24450*/  MOV R164, R163 ;  /* 0x000000a300a47202 */ /* 0x000fe40000000f00 */
[----:B0-----:R-:W-:Y:S01]  /*24460*/  IADD3 R0, R181, R3, RZ ;  /* 0x00000003b5007210 */ /* 0x001fe20007ffe0ff */
[----:B------:R-:W-:Y:S01]  /*24470*/  IMAD.MOV.U32 R163, RZ, RZ, R162 ;  /* 0x000000ffffa37224 */ /* 0x000fe200078e00a2 */
[----:B------:R-:W-:Y:S02]  /*24480*/  MOV R162, R156 ;  /* 0x0000009c00a27202 */ /* 0x000fe40000000f00 */
[----:B------:R-:W-:-:S02]  /*24490*/  MOV R156, R155 ;  /* 0x0000009b009c7202 */ /* 0x000fc40000000f00 */
[----:B------:R-:W-:Y:S02]  /*244a0*/  MOV R155, R154 ;  /* 0x0000009a009b7202 */ /* 0x000fe40000000f00 */
[----:B------:R-:W-:Y:S02]  /*244b0*/  MOV R154, R153 ;  /* 0x00000099009a7202 */ /* 0x000fe40000000f00 */
[----:B------:R-:W2:Y:S04]  /*244c0*/  LDL.LU R153, [R1+0x150] ;  /* 0x0001500001997983 */ /* 0x000ea80000300800 */
[----:B------:R-:W3:Y:S01]  /*244d0*/  LDL.LU R170, [R1+0x188] ;  /* 0x0001880001aa7983 */ /* 0x000ee20000300800 */
[----:B------:R-:W-:Y:S02]  /*244e0*/  LOP3.LUT R4, R4, 0x4, RZ, 0xc0, !PT ;  /* 0x0000000404047812 */ /* 0x000fe400078ec0ff */
[----:B------:R-:W-:Y:S01]  /*244f0*/  FSETP.GT.AND P1, PT, |R5|, 8.50705917302346158658e+37, PT ;  /* 0x7e8000000500780b */ /* 0x000fe20003f24200 */
[----:B------:R0:W-:Y:S01]  /*24500*/  STL [R1+0xd94], R0 ;  /* 0x000d940001007387 */ /* 0x0001e20000100800 */
[----:B------:R-:W-:-:S03]  /*24510*/  FMUL R2, R180, 0.25 ;  /* 0x3e800000b4027820 */ /* 0x000fc60000400000 */
[----:B0-----:R-:W4:Y:S01]  /*24520*/  LDL.LU R0, [R1+0xd28] ;  /* 0x000d280001007983 */ /* 0x001f220000300800 */
[----:B------:R-:W-:Y:S01]  /*24530*/  FMUL R10, R151, 0.25 ;  /* 0x3e800000970a7820 */ /* 0x000fe20000400000 */
[----:B------:R-:W-:Y:S01]  /*24540*/  FMUL R9, R150, 0.25 ;  /* 0x3e80000096097820 */ /* 0x000fe20000400000 */
[----:B------:R-:W-:Y:S01]  /*24550*/  BAR.SYNC.DEFER_BLOCKING 0x0 ;  /* 0x0000000000007b1d */ /* 0x000fe20000010000 */
[----:B----4-:R-:W-:-:S05]  /*24560*/  IMAD R252, R252, 0x8, R0 ;  /* 0x00000008fcfc7824 */ /* 0x010fca00078e0200 */
[----:B------:R-:W4:Y:S01]  /*24570*/  LDL.LU R0, [R1+0xd2c] ;  /* 0x000d2c0001007983 */ /* 0x000f220000300800 */
[----:B------:R-:W-:Y:S01]  /*24580*/  MOV R3, R176 ;  /* 0x000000b000037202 */ /* 0x000fe20000000f00 */
[----:B------:R-:W-:Y:S01]  /*24590*/  FMUL R7, R179, 0.25 ;  /* 0x3e800000b3077820 */ /* 0x000fe20000400000 */
[----:B------:R-:W-:Y:S01]  /*245a0*/  IMAD.MOV.U32 R176, RZ, RZ, R172 ;  /* 0x000000ffffb07224 */ /* 0x000fe200078e00ac */
[----:B------:R-:W-:Y:S01]  /*245b0*/  STL [R1+0xda4], R252 ;  /* 0x000da4fc01007387 */ /* 0x000fe20000100800 */
[----:B------:R-:W-:Y:S01]  /*245c0*/  FSETP.GT.AND P3, PT, |R3|, 8.50705917302346158658e+37, PT ;  /* 0x7e8000000300780b */ /* 0x000fe20003f64200 */
[----:B------:R-:W-:Y:S01]  /*245d0*/  FMUL R6, R178, 0.25 ;  /* 0x3e800000b2067820 */ /* 0x000fe20000400000 */
[----:B----4-:R-:W-:Y:S02]  /*245e0*/  IADD3 R0, R4, R0, RZ ;  /* 0x0000000004007210 */ /* 0x010fe40007ffe0ff */
[----:B------:R-:W-:Y:S02]  /*245f0*/  MOV R4, R175 ;  /* 0x000000af00047202 */ /* 0x000fe40000000f00 */
[----:B------:R-:W-:Y:S01]  /*24600*/  MOV R175, R171 ;  /* 0x000000ab00af7202 */ /* 0x000fe20000000f00 */
[----:B------:R0:W-:Y:S01]  /*24610*/  STL [R1+0xd9c], R0 ;  /* 0x000d9c0001007387 */ /* 0x0001e20000100800 */
[----:B------:R-:W-:-:S02]  /*24620*/  FSETP.GT.AND P0, PT, |R4|, 8.50705917302346158658e+37, PT ;  /* 0x7e8000000400780b */ /* 0x000fc40003f04200 */
[----:B---3--:R-:W-:Y:S02]  /*24630*/  MOV R171, R170 ;  /* 0x000000aa00ab7202 */ /* 0x008fe40000000f00 */
[----:B------:R-:W-:Y:S02]  /*24640*/  MOV R170, R169 ;  /* 0x000000a900aa7202 */ /* 0x000fe40000000f00 */
[----:B------:R-:W-:Y:S02]  /*24650*/  MOV R169, R168 ;  /* 0x000000a800a97202 */ /* 0x000fe40000000f00 */
[----:B------:R-:W-:Y:S02]  /*24660*/  MOV R168, R167 ;  /* 0x000000a700a87202 */ /* 0x000fe40000000f00 */
[----:B0-----:R-:W-:Y:S02]  /*24670*/  FSEL R0, R2, R180, P1 ;  /* 0x000000b402007208 */ /* 0x001fe40000800000 */
[----:B------:R-:W-:-:S02]  /*24680*/  MOV R180, R174 ;  /* 0x000000ae00b47202 */ /* 0x000fc40000000f00 */
[----:B------:R-:W-:Y:S01]  /*24690*/  MOV R2, R177 ;  /* 0x000000b100027202 */ /* 0x000fe20000000f00 */
[----:B------:R0:W-:Y:S01]  /*246a0*/  STL [R1+0x870], R0 ;  /* 0x0008700001007387 */ /* 0x0001e20000100800 */
[----:B------:R-:W-:Y:S01]  /*246b0*/  MOV R177, R173 ;  /* 0x000000ad00b17202 */ /* 0x000fe20000000f00 */
[----:B------:R-:W-:Y:S02]  /*246c0*/  FMUL R8, R180, 0.25 ;  /* 0x3e800000b4087820 */ /* 0x000fe40000400000 */
[----:B------:R-:W3:Y:S04]  /*246d0*/  LDL.LU R167, [R1+0x178] ;  /* 0x0001780001a77983 */ /* 0x000ee80000300800 */
[----:B------:R-:W4:Y:S01]  /*246e0*/  LDL.LU R174, [R1+0x19c] ;  /* 0x00019c0001ae7983 */ /* 0x000f220000300800 */
[----:B0-----:R-:W-:-:S03]  /*246f0*/  FSEL R0, R8, R180, P0 ;  /* 0x000000b408007208 */ /* 0x001fc60000000000 */
[----:B------:R-:W2:Y:S04]  /*24700*/  LDL.LU R173, [R1+0x198] ;  /* 0x0001980001ad7983 */ /* 0x000ea80000300800 */
[----:B------:R-:W3:Y:S01]  /*24710*/  LDL.LU R172, [R1+0x194] ;  /* 0x0001940001ac7983 */ /* 0x000ee20000300800 */
[----:B------:R-:W-:Y:S01]  /*24720*/  FSETP.GT.AND P2, PT, |R2|, 8.50705917302346158658e+37, PT ;  /* 0x7e8000000200780b */ /* 0x000fe20003f44200 */
[----:B------:R-:W-:Y:S02]  /*24730*/  FMUL R8, R147, 0.25 ;  /* 0x3e80000093087820 */ /* 0x000fe40000400000 */
[----:B------:R0:W-:Y:S02]  /*24740*/  STL [R1+0x864], R0 ;  /* 0x0008640001007387 */ /* 0x0001e40000100800 */
[----:B0-----:R-:W-:Y:S01]  /*24750*/  FSEL R0, R7, R179, P3 ;  /* 0x000000b307007208 */ /* 0x001fe20001800000 */
[----:B------:R-:W-:-:S04]  /*24760*/  FMUL R7, R146, 0.25 ;  /* 0x3e80000092077820 */ /* 0x000fc80000400000 */
        /* <DEDUP_REMOVED lines=340> */
[----:B0-----:R-:W-:-:S05]  /*25cb0*/  FSEL R0, R10, R39, P1 ;  /* 0x000000270a007208 */ /* 0x001fca0000800000 */
        /* <DEDUP_REMOVED lines=8> */
[----:B------:R0:W-:Y:S04]  /*25d40*/  STL [R1+0x690], R0 ;  /* 0x0006900001007387 */ /* 0x0001e80000100800 */
[----:B------:R-:W4:Y:S04]  /*25d50*/  LDL.LU R181, [R1+0x1fc] ;  /* 0x0001fc0001b57983 */ /* 0x000f280000300800 */
[----:B------:R-:W2:Y:S04]  /*25d60*/  LDL.LU R180, [R1+0x1f8] ;  /* 0x0001f80001b47983 */ /* 0x000ea80000300800 */
[----:B------:R-:W3:Y:S04]  /*25d70*/  LDL.LU R179, [R1+0x1f4] ;  /* 0x0001f40001b37983 */ /* 0x000ee80000300800 */
[----:B------:R-:W3:Y:S01]  /*25d80*/  LDL.LU R178, [R1+0x1f0] ;  /* 0x0001f00001b27983 */ /* 0x000ee20000300800 */
[----:B------:R-:W-:Y:S01]  /*25d90*/  FMUL R10, R34, 0.25 ;  /* 0x3e800000220a7820 */ /* 0x000fe20000400000 */
[----:B------:R-:W-:Y:S01]  /*25da0*/  FMUL R9, R33, 0.25 ;  /* 0x3e80000021097820 */ /* 0x000fe20000400000 */
[----:B------:R-:W-:Y:S01]  /*25db0*/  FMUL R8, R32, 0.25 ;  /* 0x3e80000020087820 */ /* 0x000fe20000400000 */
[----:B------:R-:W-:Y:S01]  /*25dc0*/  FMUL R7, R31, 0.25 ;  /* 0x3e8000001f077820 */ /* 0x000fe20000400000 */
[----:B------:R-:W-:Y:S01]  /*25dd0*/  FMUL R6, R30, 0.25 ;  /* 0x3e8000001e067820 */ /* 0x000fe20000400000 */
[----:B0-----:R-:W-:-:S05]  /*25de0*/  FSEL R0, R10, R34, P1 ;  /* 0x000000220a007208 */ /* 0x001fca0000800000 */
[----:B------:R0:W-:Y:S02]  /*25df0*/  STL [R1+0x688], R0 ;  /* 0x0006880001007387 */ /* 0x0001e40000100800 */
[----:B0-----:R-:W-:-:S05]  /*25e00*/  FSEL R0, R9, R33, P0 ;  /* 0x0000002109007208 */ /* 0x001fca0000000000 */
[----:B------:R0:W-:Y:S02]  /*25e10*/  STL [R1+0x68c], R0 ;  /* 0x00068c0001007387 */ /* 0x0001e40000100800 */
[----:B0-----:R-:W-:-:S05]  /*25e20*/  FSEL R0, R8, R32, P0 ;  /* 0x0000002008007208 */ /* 0x001fca0000000000 */
[----:B------:R0:W-:Y:S01]  /*25e30*/  STL [R1+0x684], R0 ;  /* 0x0006840001007387 */ /* 0x0001e20000100800 */
[----:B------:R-:W-:Y:S01]  /*25e40*/  FMUL R10, R29, 0.25 ;  /* 0x3e8000001d0a7820 */ /* 0x000fe20000400000 */
[----:B0-----:R-:W-:-:S05]  /*25e50*/  FSEL R0, R7, R31, P1 ;  /* 0x0000001f07007208 */ /* 0x001fca0000800000 */
[----:B------:R0:W-:Y:S01]  /*25e60*/  STL [R1+0x680], R0 ;  /* 0x0006800001007387 */ /* 0x0001e20000100800 */
[----:B------:R-:W-:Y:S01]  /*25e70*/  FMUL R9, R28, 0.25 ;  /* 0x3e8000001c097820 */ /* 0x000fe20000400000 */
[----:B0-----:R-:W-:-:S05]  /*25e80*/  FSEL R0, R6, R30, P1 ;  /* 0x0000001e06007208 */ /* 0x001fca0000800000 */
[----:B------:R0:W-:Y:S04]  /*25e90*/  STL [R1+0x678], R0 ;  /* 0x0006780001007387 */ /* 0x0001e80000100800 */
[----:B------:R-:W3:Y:S04]  /*25ea0*/  LDL.LU R195, [R1+0x1e8] ;  /* 0x0001e80001c37983 */ /* 0x000ee80000300800 */
[----:B------:R-:W3:Y:S01]  /*25eb0*/  LDL.LU R194, [R1+0x1e4] ;  /* 0x0001e40001c27983 */ /* 0x000ee20000300800 */
[----:B0-----:R-:W-:-:S03]  /*25ec0*/  FSEL R0, R10, R29, P0 ;  /* 0x0000001d0a007208 */ /* 0x001fc60000000000 */
[----:B------:R-:W3:Y:S01]  /*25ed0*/  LDL.LU R193, [R1+0x1e0] ;  /* 0x0001e00001c17983 */ /* 0x000ee20000300800 */
[----:B------:R-:W-:-:S03]  /*25ee0*/  FMUL R8, R27, 0.25 ;  /* 0x3e8000001b087820 */ /* 0x000fc60000400000 */
[----:B------:R-:W3:Y:S01]  /*25ef0*/  LDL.LU R192, [R1+0x1dc] ;  /* 0x0001dc0001c07983 */ /* 0x000ee20000300800 */
[----:B------:R-:W-:Y:S01]  /*25f00*/  FMUL R7, R26, 0.25 ;  /* 0x3e8000001a077820 */ /* 0x000fe20000400000 */
[----:B------:R-:W-:Y:S02]  /*25f10*/  FMUL R6, R25, 0.25 ;  /* 0x3e80000019067820 */ /* 0x000fe40000400000 */
[----:B------:R0:W-:Y:S02]  /*25f20*/  STL [R1+0x67c], R0 ;  /* 0x00067c0001007387 */ /* 0x0001e40000100800 */
[----:B0-----:R-:W-:-:S05]  /*25f30*/  FSEL R0, R9, R28, P0 ;  /* 0x0000001c09007208 */ /* 0x001fca0000000000 */
[----:B------:R0:W-:Y:S02]  /*25f40*/  STL [R1+0x674], R0 ;  /* 0x0006740001007387 */ /* 0x0001e40000100800 */
[----:B0-----:R-:W-:-:S05]  /*25f50*/  FSEL R0, R8, R27, P1 ;  /* 0x0000001b08007208 */ /* 0x001fca0000800000 */
[----:B------:R0:W-:Y:S01]  /*25f60*/  STL [R1+0x670], R0 ;  /* 0x0006700001007387 */ /* 0x0001e20000100800 */
[----:B------:R-:W-:Y:S01]  /*25f70*/  FMUL R10, R24, 0.25 ;  /* 0x3e800000180a7820 */ /* 0x000fe20000400000 */
[----:B0-----:R-:W-:-:S05]  /*25f80*/  FSEL R0, R7, R26, P1 ;  /* 0x0000001a07007208 */ /* 0x001fca0000800000 */
[----:B------:R0:W-:Y:S02]  /*25f90*/  STL [R1+0x668], R0 ;  /* 0x0006680001007387 */ /* 0x0001e40000100800 */
[----:B0-----:R-:W-:-:S05]  /*25fa0*/  FSEL R0, R6, R25, P0 ;  /* 0x0000001906007208 */ /* 0x001fca0000000000 */
[----:B------:R0:W-:Y:S04]  /*25fb0*/  STL [R1+0x66c], R0 ;  /* 0x00066c0001007387 */ /* 0x0001e80000100800 */
[----:B------:R-:W3:Y:S04]  /*25fc0*/  LDL.LU R191, [R1+0x1d4] ;  /* 0x0001d40001bf7983 */ /* 0x000ee80000300800 */
[----:B------:R-:W3:Y:S01]  /*25fd0*/  LDL.LU R190, [R1+0x1d0] ;  /* 0x0001d00001be7983 */ /* 0x000ee20000300800 */
[----:B0-----:R-:W-:-:S03]  /*25fe0*/  FSEL R0, R10, R24, P0 ;  /* 0x000000180a007208 */ /* 0x001fc60000000000 */
[----:B------:R-:W3:Y:S04]  /*25ff0*/  LDL.LU R189, [R1+0x1cc] ;  /* 0x0001cc0001bd7983 */ /* 0x000ee80000300800 */
[----:B------:R-:W3:Y:S04]  /*26000*/  LDL.LU R188, [R1+0x1c8] ;  /* 0x0001c80001bc7983 */ /* 0x000ee80000300800 */
[----:B------:R0:W-:Y:S01]  /*26010*/  STL [R1+0x664], R0 ;  /* 0x0006640001007387 */ /* 0x0001e20000100800 */
[----:B----4-:R-:W-:Y:S01]  /*26020*/  FMUL R9, R181, 0.25 ;  /* 0x3e800000b5097820 */ /* 0x010fe20000400000 */
[----:B--2---:R-:W-:-:S04]  /*26030*/  FMUL R8, R180, 0.25 ;  /* 0x3e800000b4087820 */ /* 0x004fc80000400000 */
[----:B0-----:R-:W-:Y:S01]  /*26040*/  FSEL R0, R9, R181, P1 ;  /* 0x000000b509007208 */ /* 0x001fe20000800000 */
[----:B---3--:R-:W-:-:S04]  /*26050*/  FMUL R7, R179, 0.25 ;  /* 0x3e800000b3077820 */ /* 0x008fc80000400000 */
[----:B------:R0:W-:Y:S01]  /*26060*/  STL [R1+0x660], R0 ;  /* 0x0006600001007387 */ /* 0x0001e20000100800 */
[----:B------:R-:W-:Y:S01]  /*26070*/  FMUL R6, R178, 0.25 ;  /* 0x3e800000b2067820 */ /* 0x000fe20000400000 */
[----:B0-----:R-:W-:-:S05]  /*26080*/  FSEL R0, R8, R180, P1 ;  /* 0x000000b408007208 */ /* 0x001fca0000800000 */
[----:B------:R0:W-:Y:S04]  /*26090*/  STL [R1+0x658], R0 ;  /* 0x0006580001007387 */ /* 0x0001e80000100800 */
[----:B------:R-:W2:Y:S04]  /*260a0*/  LDL.LU R187, [R1+0x1c0] ;  /* 0x0001c00001bb7983 */ /* 0x000ea80000300800 */
[----:B------:R-:W3:Y:S01]  /*260b0*/  LDL.LU R186, [R1+0x1bc] ;  /* 0x0001bc0001ba7983 */ /* 0x000ee20000300800 */
[----:B0-----:R-:W-:-:S03]  /*260c0*/  FSEL R0, R7, R179, P0 ;  /* 0x000000b307007208 */ /* 0x001fc60000000000 */
[----:B------:R-:W4:Y:S04]  /*260d0*/  LDL.LU R183, [R1+0x1b8] ;  /* 0x0001b80001b77983 */ /* 0x000f280000300800 */
[----:B------:R-:W4:Y:S04]  /*260e0*/  LDL.LU R182, [R1+0x1b4] ;  /* 0x0001b40001b67983 */ /* 0x000f280000300800 */
[----:B------:R0:W-:Y:S02]  /*260f0*/  STL [R1+0x65c], R0 ;  /* 0x00065c0001007387 */ /* 0x0001e40000100800 */
[----:B0-----:R-:W-:-:S02]  /*26100*/  FSEL R0, R6, R178, P0 ;  /* 0x000000b206007208 */ /* 0x001fc40000000000 */
[----:B------:R-:W-:Y:S01]  /*26110*/  MOV R178, R177 ;  /* 0x000000b100b27202 */ /* 0x000fe20000000f00 */
[----:B------:R-:W-:Y:S01]  /*26120*/  IMAD.MOV.U32 R177, RZ, RZ, R176 ;  /* 0x000000ffffb17224 */ /* 0x000fe200078e00b0 */
[----:B------:R-:W-:Y:S01]  /*26130*/  MOV R176, R175 ;  /* 0x000000af00b07202 */ /* 0x000fe20000000f00 */
[----:B------:R0:W-:Y:S01]  /*26140*/  STL [R1+0x654], R0 ;  /* 0x0006540001007387 */ /* 0x0001e20000100800 */
[----:B------:R-:W-:Y:S02]  /*26150*/  MOV R175, R174 ;  /* 0x000000ae00af7202 */ /* 0x000fe40000000f00 */
[----:B------:R-:W-:Y:S02]  /*26160*/  MOV R174, R173 ;  /* 0x000000ad00ae7202 */ /* 0x000fe40000000f00 */
[----:B------:R-:W-:Y:S02]  /*26170*/  MOV R173, R172 ;  /* 0x000000ac00ad7202 */ /* 0x000fe40000000f00 */
[----:B------:R-:W2:Y:S01]  /*26180*/  LDL.LU R172, [R1+0x1b0] ;  /* 0x0001b00001ac7983 */ /* 0x000ea20000300800 */
[----:B------:R-:W-:Y:S01]  /*26190*/  FMUL R10, R178, 0.25 ;  /* 0x3e800000b20a7820 */ /* 0x000fe20000400000 */
[----:B------:R-:W-:-:S04]  /*261a0*/  MOV R181, R177 ;  /* 0x000000b100b57202 */ /* 0x000fc80000000f00 */
[----:B0-----:R-:W-:-:S05]  /*261b0*/  FSEL R0, R10, R178, P1 ;  /* 0x000000b20a007208 */ /* 0x001fca0000800000 */
[----:B------:R0:W-:Y:S04]  /*261c0*/  STL [R1+0x650], R0 ;  /* 0x0006500001007387 */ /* 0x0001e80000100800 */
[----:B------:R-:W4:Y:S04]  /*261d0*/  LDL.LU R180, [R1+0x1ac] ;  /* 0x0001ac0001b47983 */ /* 0x000f280000300800 */
[----:B------:R-:W4:Y:S01]  /*261e0*/  LDL.LU R179, [R1+0x1a8] ;  /* 0x0001a80001b37983 */ /* 0x000f220000300800 */
[----:B------:R-:W-:-:S03]  /*261f0*/  FMUL R9, R195, 0.25 ;  /* 0x3e800000c3097820 */ /* 0x000fc60000400000 */
[----:B------:R-:W4:Y:S01]  /*26200*/  LDL.LU R178, [R1+0x1a4] ;  /* 0x0001a40001b27983 */ /* 0x000f220000300800 */
[----:B------:R-:W-:Y:S01]  /*26210*/  FMUL R8, R194, 0.25 ;  /* 0x3e800000c2087820 */ /* 0x000fe20000400000 */
[----:B0-----:R-:W-:Y:S02]  /*26220*/  FSEL R0, R9, R195, P1 ;  /* 0x000000c309007208 */ /* 0x001fe40000800000 */
[----:B------:R-:W4:Y:S01]  /*26230*/  LDL.LU R177, [R1+0x1a0] ;  /* 0x0001a00001b17983 */ /* 0x000f220000300800 */
[----:B------:R-:W-:-:S03]  /*26240*/  FMUL R7, R193, 0.25 ;  /* 0x3e800000c1077820 */ /* 0x000fc60000400000 */
[----:B------:R0:W-:Y:S01]  /*26250*/  STL [R1+0x648], R0 ;  /* 0x0006480001007387 */ /* 0x0001e20000100800 */
[----:B------:R-:W-:Y:S01]  /*26260*/  FMUL R6, R192, 0.25 ;  /* 0x3e800000c0067820 */ /* 0x000fe20000400000 */
[----:B0-----:R-:W-:-:S05]  /*26270*/  FSEL R0, R8, R194, P0 ;  /* 0x000000c208007208 */ /* 0x001fca0000000000 */
[----:B------:R0:W-:Y:S02]  /*26280*/  STL [R1+0x64c], R0 ;  /* 0x00064c0001007387 */ /* 0x0001e40000100800 */
[----:B0-----:R-:W-:-:S05]  /*26290*/  FSEL R0, R7, R193, P0 ;  /* 0x000000c107007208 */ /* 0x001fca0000000000 */
[----:B------:R0:W-:Y:S02]  /*262a0*/  STL [R1+0x644], R0 ;  /* 0x0006440001007387 */ /* 0x0001e40000100800 */
[----:B0-----:R-:W-:Y:S02]  /*262b0*/  FSEL R0, R6, R192, P1 ;  /* 0x000000c006007208 */ /* 0x001fe40000800000 */
[----:B------:R-:W-:Y:S01]  /*262c0*/  MOV R192, R181 ;  /* 0x000000b500c07202 */ /* 0x000fe20000000f00 */
[----:B------:R-:W-:Y:S01]  /*262d0*/  IMAD.MOV.U32 R181, RZ, RZ, R176 ;  /* 0x000000ffffb57224 */ /* 0x000fe200078e00b0 */
[----:B------:R-:W-:Y:S02]  /*262e0*/  MOV R176, R175 ;  /* 0x000000af00b07202 */ /* 0x000fe40000000f00 */
[----:B------:R-:W-:Y:S01]  /*262f0*/  MOV R175, R174 ;  /* 0x000000ae00af7202 */ /* 0x000fe20000000f00 */
[----:B------:R0:W-:Y:S01]  /*26300*/  STL [R1+0x640], R0 ;  /* 0x0006400001007387 */ /* 0x0001e20000100800 */
[----:B------:R-:W-:-:S02]  /*26310*/  MOV R174, R173 ;  /* 0x000000ad00ae7202 */ /* 0x000fc40000000f00 */
[----:B--2---:R-:W-:Y:S02]  /*26320*/  MOV R173, R172 ;  /* 0x000000ac00ad7202 */ /* 0x004fe40000000f00 */
[----:B------:R-:W2:Y:S01]  /*26330*/  LDL.LU R172, [R1+0x190] ;  /* 0x0001900001ac7983 */ /* 0x000ea20000300800 */
[----:B------:R-:W-:Y:S01]  /*26340*/  FMUL R10, R192, 0.25 ;  /* 0x3e800000c00a7820 */ /* 0x000fe20000400000 */
[----:B------:R-:W-:-:S04]  /*26350*/  FMUL R9, R191, 0.25 ;  /* 0x3e800000bf097820 */ /* 0x000fc80000400000 */
[----:B0-----:R-:W-:Y:S01]  /*26360*/  FSEL R0, R10, R192, P1 ;  /* 0x000000c00a007208 */ /* 0x001fe20000800000 */
[----:B------:R-:W-:-:S04]  /*26370*/  FMUL R8, R190, 0.25 ;  /* 0x3e800000be087820 */ /* 0x000fc80000400000 */
[----:B------:R0:W-:Y:S01]  /*26380*/  STL [R1+0x638], R0 ;  /* 0x0006380001007387 */ /* 0x0001e20000100800 */
[----:B------:R-:W-:Y:S01]  /*26390*/  FMUL R7, R189, 0.25 ;  /* 0x3e800000bd077820 */ /* 0x000fe20000400000 */
[----:B0-----:R-:W-:-:S05]  /*263a0*/  FSEL R0, R9, R191, P0 ;  /* 0x000000bf09007208 */ /* 0x001fca0000000000 */
[----:B------:R0:W-:Y:S01]  /*263b0*/  STL [R1+0x63c], R0 ;  /* 0x00063c0001007387 */ /* 0x0001e20000100800 */
[----:B------:R-:W-:Y:S01]  /*263c0*/  FMUL R6, R188, 0.25 ;  /* 0x3e800000bc067820 */ /* 0x000fe20000400000 */
[----:B0-----:R-:W-:-:S05]  /*263d0*/  FSEL R0, R8, R190, P0 ;  /* 0x000000be08007208 */ /* 0x001fca0000000000 */
[----:B------:R0:W-:Y:S02]  /*263e0*/  STL [R1+0x634], R0 ;  /* 0x0006340001007387 */ /* 0x0001e40000100800 */
[----:B0-----:R-:W-:-:S05]  /*263f0*/  FSEL R0, R7, R189, P1 ;  /* 0x000000bd07007208 */ /* 0x001fca0000800000 */
[----:B------:R0:W-:Y:S02]  /*26400*/  STL [R1+0x630], R0 ;  /* 0x0006300001007387 */ /* 0x0001e40000100800 */
[----:B0-----:R-:W-:Y:S02]  /*26410*/  FSEL R0, R6, R188, P1 ;  /* 0x000000bc06007208 */ /* 0x001fe40000800000 */
[----:B------:R-:W-:Y:S02]  /*26420*/  MOV R188, R181 ;  /* 0x000000b500bc7202 */ /* 0x000fe40000000f00 */
[----:B------:R-:W-:Y:S01]  /*26430*/  MOV R181, R173 ;  /* 0x000000ad00b57202 */ /* 0x000fe20000000f00 */
[----:B------:R0:W-:Y:S01]  /*26440*/  STL [R1+0x628], R0 ;  /* 0x0006280001007387 */ /* 0x0001e20000100800 */
[----:B--2---:R-:W-:-:S03]  /*26450*/  IMAD.MOV.U32 R173, RZ, RZ, R172 ;  /* 0x000000ffffad7224 */ /* 0x004fc600078e00ac */
[----:B------:R-:W2:Y:S01]  /*26460*/  LDL.LU R172, [R1+0x18c] ;  /* 0x00018c0001ac7983 */ /* 0x000ea20000300800 */
[----:B------:R-:W-:Y:S01]  /*26470*/  FMUL R10, R188, 0.25 ;  /* 0x3e800000bc0a7820 */ /* 0x000fe20000400000 */
[----:B------:R-:W-:-:S04]  /*26480*/  FMUL R9, R187, 0.25 ;  /* 0x3e800000bb097820 */ /* 0x000fc80000400000 */
[----:B0-----:R-:W-:Y:S01]  /*26490*/  FSEL R0, R10, R188, P0 ;  /* 0x000000bc0a007208 */ /* 0x001fe20000000000 */
[----:B---3--:R-:W-:-:S04]  /*264a0*/  FMUL R8, R186, 0.25 ;  /* 0x3e800000ba087820 */ /* 0x008fc80000400000 */
[----:B------:R0:W-:Y:S01]  /*264b0*/  STL [R1+0x62c], R0 ;  /* 0x00062c0001007387 */ /* 0x0001e20000100800 */
[----:B----4-:R-:W-:Y:S01]  /*264c0*/  FMUL R7, R183, 0.25 ;  /* 0x3e800000b7077820 */ /* 0x010fe20000400000 */
[----:B------:R-:W-:Y:S01]  /*264d0*/  FMUL R6, R182, 0.25 ;  /* 0x3e800000b6067820 */ /* 0x000fe20000400000 */
[----:B0-----:R-:W-:-:S05]  /*264e0*/  FSEL R0, R9, R187, P0 ;  /* 0x000000bb09007208 */ /* 0x001fca0000000000 */
[----:B------:R0:W-:Y:S01]  /*264f0*/  STL [R1+0x624], R0 ;  /* 0x0006240001007387 */ /* 0x0001e20000100800 */
[----:B------:R-:W-:Y:S01]  /*26500*/  FSEL R7, R7, R183, P1 ;  /* 0x000000b707077208 */ /* 0x000fe20000800000 */
[----:B------:R-:W-:Y:S01]  /*26510*/  FMUL R10, R181, 0.25 ;  /* 0x3e800000b50a7820 */ /* 0x000fe20000400000 */
[----:B0-----:R-:W-:-:S05]  /*26520*/  FSEL R0, R8, R186, P1 ;  /* 0x000000ba08007208 */ /* 0x001fca0000800000 */
[----:B------:R0:W-:Y:S01]  /*26530*/  STL [R1+0x620], R0 ;  /* 0x0006200001007387 */ /* 0x0001e20000100800 */
[----:B------:R-:W-:-:S03]  /*26540*/  FMUL R9, R180, 0.25 ;  /* 0x3e800000b4097820 */ /* 0x000fc60000400000 */
[----:B------:R1:W-:Y:S01]  /*26550*/  STL [R1+0x618], R7 ;  /* 0x0006180701007387 */ /* 0x0003e20000100800 */
[----:B0-----:R-:W-:Y:S01]  /*26560*/  FSEL R0, R6, R182, P0 ;  /* 0x000000b606007208 */ /* 0x001fe20000000000 */
[----:B------:R-:W-:-:S04]  /*26570*/  FMUL R8, R179, 0.25 ;  /* 0x3e800000b3087820 */ /* 0x000fc80000400000 */
[----:B------:R0:W-:Y:S01]  /*26580*/  STL [R1+0x61c], R0 ;  /* 0x00061c0001007387 */ /* 0x0001e20000100800 */
[----:B-1----:R-:W-:Y:S01]  /*26590*/  FMUL R7, R178, 0.25 ;  /* 0x3e800000b2077820 */ /* 0x002fe20000400000 */
[----:B------:R-:W-:Y:S01]  /*265a0*/  FMUL R6, R177, 0.25 ;  /* 0x3e800000b1067820 */ /* 0x000fe20000400000 */
[----:B------:R-:W-:Y:S02]  /*265b0*/  FSEL R8, R8, R179, P1 ;  /* 0x000000b308087208 */ /* 0x000fe40000800000 */
[----:B0-----:R-:W-:-:S05]  /*265c0*/  FSEL R0, R10, R181, P0 ;  /* 0x000000b50a007208 */ /* 0x001fca0000000000 */
[----:B------:R0:W-:Y:S01]  /*265d0*/  STL [R1+0x614], R0 ;  /* 0x0006140001007387 */ /* 0x0001e20000100800 */
[----:B------:R-:W-:Y:S01]  /*265e0*/  FSEL R7, R7, R178, P0 ;  /* 0x000000b207077208 */ /* 0x000fe20000000000 */
[----:B------:R-:W-:Y:S01]  /*265f0*/  FMUL R10, R176, 0.25 ;  /* 0x3e800000b00a7820 */ /* 0x000fe20000400000 */
[----:B0-----:R-:W-:Y:S01]  /*26600*/  FSEL R0, R9, R180, P1 ;  /* 0x000000b409007208 */ /* 0x001fe20000800000 */
[----:B------:R-:W-:-:S04]  /*26610*/  FMUL R9, R175, 0.25 ;  /* 0x3e800000af097820 */ /* 0x000fc80000400000 */
[----:B------:R0:W-:Y:S04]  /*26620*/  STL [R1+0x610], R0 ;  /* 0x0006100001007387 */ /* 0x0001e80000100800 */
[----:B------:R1:W-:Y:S01]  /*26630*/  STL [R1+0x400], R8 ;  /* 0x0004000801007387 */ /* 0x0003e20000100800 */
[----:B------:R-:W-:Y:S02]  /*26640*/  FSEL R10, R10, R176, P1 ;  /* 0x000000b00a0a7208 */ /* 0x000fe40000800000 */
[----:B0-----:R-:W-:Y:S01]  /*26650*/  FSEL R0, R6, R177, P0 ;  /* 0x000000b106007208 */ /* 0x001fe20000000000 */
[----:B------:R0:W-:Y:S01]  /*26660*/  STL [R1+0x408], R7 ;  /* 0x0004080701007387 */ /* 0x0001e20000100800 */
[----:B-1----:R-:W-:-:S03]  /*26670*/  FMUL R8, R174, 0.25 ;  /* 0x3e800000ae087820 */ /* 0x002fc60000400000 */
[----:B------:R1:W-:Y:S01]  /*26680*/  STL [R1+0x1fc], R0 ;  /* 0x0001fc0001007387 */ /* 0x0003e20000100800 */
[----:B------:R-:W-:Y:S01]  /*26690*/  FSEL R9, R9, R175, P1 ;  /* 0x000000af09097208 */ /* 0x000fe20000800000 */
[----:B0-----:R-:W-:Y:S02]  /*266a0*/  FMUL R7, R173, 0.25 ;  /* 0x3e800000ad077820 */ /* 0x001fe40000400000 */
[----:B------:R0:W-:Y:S01]  /*266b0*/  STL [R1+0x1f8], R10 ;  /* 0x0001f80a01007387 */ /* 0x0001e20000100800 */
[----:B-1----:R-:W-:-:S03]  /*266c0*/  FSEL R0, R8, R174, P0 ;  /* 0x000000ae08007208 */ /* 0x002fc60000000000 */
[----:B------:R1:W-:Y:S01]  /*266d0*/  STL [R1+0x1f0], R9 ;  /* 0x0001f00901007387 */ /* 0x0003e20000100800 */
[----:B------:R-:W-:-:S03]  /*266e0*/  FSEL R7, R7, R173, P0 ;  /* 0x000000ad07077208 */ /* 0x000fc60000000000 */
[----:B------:R-:W-:Y:S01]  /*266f0*/  STL [R1+0x1f4], R0 ;  /* 0x0001f40001007387 */ /* 0x000fe20000100800 */
[----:B0-----:R-:W-:Y:S01]  /*26700*/  FMUL R10, R171, 0.25 ;  /* 0x3e800000ab0a7820 */ /* 0x001fe20000400000 */
[----:B------:R-:W-:Y:S01]  /*26710*/  FMUL R8, R169, 0.25 ;  /* 0x3e800000a9087820 */ /* 0x000fe20000400000 */
[----:B-1----:R-:W-:Y:S01]  /*26720*/  FMUL R9, R170, 0.25 ;  /* 0x3e800000aa097820 */ /* 0x002fe20000400000 */
[----:B------:R0:W-:Y:S02]  /*26730*/  STL [R1+0x1ec], R7 ;  /* 0x0001ec0701007387 */ /* 0x0001e40000100800 */
[----:B------:R-:W-:Y:S02]  /*26740*/  FSEL R10, R10, R171, P1 ;  /* 0x000000ab0a0a7208 */ /* 0x000fe40000800000 */
[----:B------:R-:W-:Y:S01]  /*26750*/  FSEL R8, R8, R169, P0 ;  /* 0x000000a908087208 */ /* 0x000fe20000000000 */
[----:B0-----:R-:W-:-:S05]  /*26760*/  FMUL R7, R168, 0.25 ;  /* 0x3e800000a8077820 */ /* 0x001fca0000400000 */
[----:B------:R-:W-:Y:S01]  /*26770*/  FSEL R7, R7, R168, P1 ;  /* 0x000000a807077208 */ /* 0x000fe20000800000 */
[----:B--2---:R-:W-:-:S05]  /*26780*/  FMUL R6, R172, 0.25 ;  /* 0x3e800000ac067820 */ /* 0x004fca0000400000 */
[----:B------:R-:W-:Y:S01]  /*26790*/  FSEL R0, R6, R172, P1 ;  /* 0x000000ac06007208 */ /* 0x000fe20000800000 */
[----:B------:R-:W-:-:S04]  /*267a0*/  FMUL R6, R167, 0.25 ;  /* 0x3e800000a7067820 */ /* 0x000fc80000400000 */
[----:B------:R0:W-:Y:S04]  /*267b0*/  STL [R1+0x1e8], R0 ;  /* 0x0001e80001007387 */ /* 0x0001e80000100800 */
[----:B------:R1:W-:Y:S01]  /*267c0*/  STL [R1+0x1e0], R10 ;  /* 0x0001e00a01007387 */ /* 0x0003e20000100800 */
[----:B0-----:R-:W-:Y:S01]  /*267d0*/  FSEL R0, R9, R170, P0 ;  /* 0x000000aa09007208 */ /* 0x001fe20000000000 */
[----:B------:R-:W-:Y:S01]  /*267e0*/  FMUL R9, R165, 0.25 ;  /* 0x3e800000a5097820 */ /* 0x000fe20000400000 */
[----:B-1----:R-:W-:-:S03]  /*267f0*/  FMUL R10, R166, 0.25 ;  /* 0x3e800000a60a7820 */ /* 0x002fc60000400000 */
[----:B------:R0:W-:Y:S04]  /*26800*/  STL [R1+0x1e4], R0 ;  /* 0x0001e40001007387 */ /* 0x0001e80000100800 */
[----:B------:R1:W-:Y:S01]  /*26810*/  STL [R1+0x1dc], R8 ;  /* 0x0001dc0801007387 */ /* 0x0003e20000100800 */
[----:B------:R-:W-:Y:S02]  /*26820*/  FSEL R10, R10, R166, P0 ;  /* 0x000000a60a0a7208 */ /* 0x000fe40000000000 */
[----:B0-----:R-:W-:Y:S01]  /*26830*/  FSEL R0, R6, R167, P1 ;  /* 0x000000a706007208 */ /* 0x001fe20000800000 */
[----:B------:R0:W-:Y:S01]  /*26840*/  STL [R1+0x1d8], R7 ;  /* 0x0001d80701007387 */ /* 0x0001e20000100800 */
[----:B-1----:R-:W-:-:S03]  /*26850*/  FMUL R8, R164, 0.25 ;  /* 0x3e800000a4087820 */ /* 0x002fc60000400000 */
[----:B------:R1:W-:Y:S01]  /*26860*/  STL [R1+0x1d0], R0 ;  /* 0x0001d00001007387 */ /* 0x0003e20000100800 */
[----:B------:R-:W-:Y:S01]  /*26870*/  FMUL R6, R161, 0.25 ;  /* 0x3e800000a1067820 */ /* 0x000fe20000400000 */
[----:B------:R-:W-:Y:S01]  /*26880*/  FSEL R8, R8, R164, P1 ;  /* 0x000000a408087208 */ /* 0x000fe20000800000 */
[----:B0-----:R-:W-:Y:S01]  /*26890*/  FMUL R7, R163, 0.25 ;  /* 0x3e800000a3077820 */ /* 0x001fe20000400000 */
[----:B-1----:R-:W-:Y:S01]  /*268a0*/  FSEL R0, R9, R165, P0 ;  /* 0x000000a509007208 */ /* 0x002fe20000000000 */
[----:B------:R0:W-:Y:S03]  /*268b0*/  STL [R1+0x1d4], R10 ;  /* 0x0001d40a01007387 */ /* 0x0001e60000100800 */
[----:B------:R-:W-:Y:S01]  /*268c0*/  FSEL R7, R7, R163, P1 ;  /* 0x000000a307077208 */ /* 0x000fe20000800000 */
[----:B------:R1:W-:Y:S01]  /*268d0*/  STL [R1+0x1cc], R0 ;  /* 0x0001cc0001007387 */ /* 0x0003e20000100800 */
[----:B------:R-:W-:-:S03]  /*268e0*/  FMUL R9, R156, 0.25 ;  /* 0x3e8000009c097820 */ /* 0x000fc60000400000 */
[----:B------:R2:W-:Y:S01]  /*268f0*/  STL [R1+0x1c8], R8 ;  /* 0x0001c80801007387 */ /* 0x0005e20000100800 */
[----:B0-----:R-:W-:Y:S01]  /*26900*/  FMUL R10, R162, 0.25 ;  /* 0x3e800000a20a7820 */ /* 0x001fe20000400000 */
[----:B-1----:R-:W-:Y:S02]  /*26910*/  FSEL R0, R6, R161, P0 ;  /* 0x000000a106007208 */ /* 0x002fe40000000000 */
[----:B------:R-:W3:Y:S01]  /*26920*/  LDL.LU R161, [R1+0x138] ;  /* 0x0001380001a17983 */ /* 0x000ee20000300800 */
[----:B--2---:R-:W-:Y:S01]  /*26930*/  FMUL R8, R155, 0.25 ;  /* 0x3e8000009b087820 */ /* 0x004fe20000400000 */
[----:B------:R-:W-:Y:S02]  /*26940*/  FSEL R10, R10, R162, P0 ;  /* 0x000000a20a0a7208 */ /* 0x000fe40000000000 */
[----:B------:R0:W-:Y:S01]  /*26950*/  STL [R1+0x1c0], R7 ;  /* 0x0001c00701007387 */ /* 0x0001e20000100800 */
[----:B------:R-:W-:-:S03]  /*26960*/  FMUL R6, R153, 0.25 ;  /* 0x3e80000099067820 */ /* 0x000fc60000400000 */
[----:B------:R1:W-:Y:S01]  /*26970*/  STL [R1+0x1c4], R0 ;  /* 0x0001c40001007387 */ /* 0x0003e20000100800 */
[----:B------:R-:W-:Y:S01]  /*26980*/  FSEL R8, R8, R155, P1 ;  /* 0x0000009b08087208 */ /* 0x000fe20000800000 */
[----:B0-----:R-:W-:Y:S01]  /*26990*/  FMUL R7, R154, 0.25 ;  /* 0x3e8000009a077820 */ /* 0x001fe20000400000 */
[----:B-1----:R-:W-:Y:S01]  /*269a0*/  FSEL R0, R9, R156, P1 ;  /* 0x0000009c09007208 */ /* 0x002fe20000800000 */
[----:B------:R-:W-:Y:S03]  /*269b0*/  STL [R1+0x1bc], R10 ;  /* 0x0001bc0a01007387 */ /* 0x000fe60000100800 */
[----:B------:R-:W-:Y:S01]  /*269c0*/  FSEL R7, R7, R154, P0 ;  /* 0x0000009a07077208 */ /* 0x000fe20000000000 */
[----:B------:R0:W-:Y:S04]  /*269d0*/  STL [R1+0x1b8], R0 ;  /* 0x0001b80001007387 */ /* 0x0001e80000100800 */
[----:B------:R1:W-:Y:S04]  /*269e0*/  STL [R1+0x1b0], R8 ;  /* 0x0001b00801007387 */ /* 0x0003e80000100800 */
[----:B------:R-:W2:Y:S01]  /*269f0*/  LDL.LU R162, [R1+0x124] ;  /* 0x0001240001a27983 */ /* 0x000ea20000300800 */
[----:B0-----:R-:W-:-:S03]  /*26a00*/  FSEL R0, R6, R153, P0 ;  /* 0x0000009906007208 */ /* 0x001fc60000000000 */
[----:B------:R0:W-:Y:S04]  /*26a10*/  STL [R1+0x1b4], R7 ;  /* 0x0001b40701007387 */ /* 0x0001e80000100800 */
[----:B------:R-:W4:Y:S04]  /*26a20*/  LDL.LU R156, [R1+0x120] ;  /* 0x00012000019c7983 */ /* 0x000f280000300800 */
[----:B------:R0:W-:Y:S01]  /*26a30*/  STL [R1+0x1ac], R0 ;  /* 0x0001ac0001007387 */ /* 0x0001e20000100800 */
[----:B------:R-:W-:-:S03]  /*26a40*/  FMUL R10, R152, 0.25 ;  /* 0x3e800000980a7820 */ /* 0x000fc60000400000 */
[----:B------:R-:W4:Y:S01]  /*26a50*/  LDL.LU R155, [R1+0x11c] ;  /* 0x00011c00019b7983 */ /* 0x000f220000300800 */
[----:B------:R-:W-:-:S03]  /*26a60*/  FMUL R9, R17, 0.25 ;  /* 0x3e80000011097820 */ /* 0x000fc60000400000 */
[----:B------:R-:W4:Y:S01]  /*26a70*/  LDL.LU R154, [R1+0x118] ;  /* 0x00011800019a7983 */ /* 0x000f220000300800 */
[----:B-1----:R-:W-:-:S03]  /*26a80*/  FMUL R8, R16, 0.25 ;  /* 0x3e80000010087820 */ /* 0x002fc60000400000 */
[----:B------:R-:W4:Y:S01]  /*26a90*/  LDL.LU R153, [R1+0x114] ;  /* 0x0001140001997983 */ /* 0x000f220000300800 */
[----:B0-----:R-:W-:Y:S01]  /*26aa0*/  FMUL R7, R15, 0.25 ;  /* 0x3e8000000f077820 */ /* 0x001fe20000400000 */
[----:B------:R-:W-:Y:S01]  /*26ab0*/  FSEL R10, R10, R152, P1 ;  /* 0x000000980a0a7208 */ /* 0x000fe20000800000 */
[----:B------:R-:W-:Y:S01]  /*26ac0*/  FMUL R6, R14, 0.25 ;  /* 0x3e8000000e067820 */ /* 0x000fe20000400000 */
[----:B------:R-:W-:Y:S02]  /*26ad0*/  FSEL R0, R9, R17, P1 ;  /* 0x0000001109007208 */ /* 0x000fe40000800000 */
[----:B------:R-:W-:Y:S01]  /*26ae0*/  FSEL R8, R8, R16, P0 ;  /* 0x0000001008087208 */ /* 0x000fe20000000000 */
[----:B------:R-:W-:Y:S01]  /*26af0*/  STL [R1+0x1a8], R10 ;  /* 0x0001a80a01007387 */ /* 0x000fe20000100800 */
[----:B------:R-:W-:-:S03]  /*26b00*/  FSEL R7, R7, R15, P0 ;  /* 0x0000000f07077208 */ /* 0x000fc60000000000 */
[----:B------:R0:W-:Y:S04]  /*26b10*/  STL [R1+0x1a0], R0 ;  /* 0x0001a00001007387 */ /* 0x0001e80000100800 */
[----:B------:R1:W-:Y:S04]  /*26b20*/  STL [R1+0x1a4], R8 ;  /* 0x0001a40801007387 */ /* 0x0003e80000100800 */
[----:B------:R-:W4:Y:S01]  /*26b30*/  LDL.LU R152, [R1+0x110] ;  /* 0x0001100001987983 */ /* 0x000f220000300800 */
[----:B0-----:R-:W-:-:S03]  /*26b40*/  FSEL R0, R6, R14, P1 ;  /* 0x0000000e06007208 */ /* 0x001fc60000800000 */
[----:B------:R0:W-:Y:S04]  /*26b50*/  STL [R1+0x19c], R7 ;  /* 0x00019c0701007387 */ /* 0x0001e80000100800 */
[----:B------:R-:W4:Y:S04]  /*26b60*/  LDL.LU R17, [R1+0x10c] ;  /* 0x00010c0001117983 */ /* 0x000f280000300800 */
[----:B------:R0:W-:Y:S04]  /*26b70*/  STL [R1+0x198], R0 ;  /* 0x0001980001007387 */ /* 0x0001e80000100800 */
[----:B------:R-:W4:Y:S04]  /*26b80*/  LDL.LU R16, [R1+0x108] ;  /* 0x0001080001107983 */ /* 0x000f280000300800 */
[----:B------:R-:W4:Y:S04]  /*26b90*/  LDL.LU R15, [R1+0x104] ;  /* 0x00010400010f7983 */ /* 0x000f280000300800 */
[----:B------:R-:W4:Y:S01]  /*26ba0*/  LDL.LU R14, [R1+0x100] ;  /* 0x00010000010e7983 */ /* 0x000f220000300800 */
[----:B------:R-:W-:Y:S01]  /*26bb0*/  FMUL R9, R160, 0.25 ;  /* 0x3e800000a0097820 */ /* 0x000fe20000400000 */
[----:B-1----:R-:W-:Y:S01]  /*26bc0*/  FMUL R8, R159, 0.25 ;  /* 0x3e8000009f087820 */ /* 0x002fe20000400000 */
[----:B0-----:R-:W-:Y:S01]  /*26bd0*/  FMUL R7, R158, 0.25 ;  /* 0x3e8000009e077820 */ /* 0x001fe20000400000 */
[----:B------:R-:W-:-:S02]  /*26be0*/  FMUL R6, R157, 0.25 ;  /* 0x3e8000009d067820 */ /* 0x000fc40000400000 */
[----:B------:R-:W-:Y:S02]  /*26bf0*/  FSEL R0, R9, R160, P0 ;  /* 0x000000a009007208 */ /* 0x000fe40000000000 */
[----:B------:R-:W-:Y:S02]  /*26c00*/  FSEL R8, R8, R159, P0 ;  /* 0x0000009f08087208 */ /* 0x000fe40000000000 */
[----:B------:R-:W-:Y:S01]  /*26c10*/  FSEL R7, R7, R158, P1 ;  /* 0x0000009e07077208 */ /* 0x000fe20000800000 */
[----:B---3--:R-:W-:-:S05]  /*26c20*/  FMUL R10, R161, 0.25 ;  /* 0x3e800000a10a7820 */ /* 0x008fca0000400000 */
[----:B------:R-:W-:-:S05]  /*26c30*/  FSEL R10, R10, R161, P1 ;  /* 0x000000a10a0a7208 */ /* 0x000fca0000800000 */
[----:B------:R-:W-:Y:S04]  /*26c40*/  STL [R1+0x190], R10 ;  /* 0x0001900a01007387 */ /* 0x000fe80000100800 */
[----:B------:R0:W-:Y:S04]  /*26c50*/  STL [R1+0x194], R0 ;  /* 0x0001940001007387 */ /* 0x0001e80000100800 */
[----:B------:R1:W-:Y:S04]  /*26c60*/  STL [R1+0x18c], R8 ;  /* 0x00018c0801007387 */ /* 0x0003e80000100800 */
[----:B------:R-:W3:Y:S01]  /*26c70*/  LDL.LU R161, [R1+0xfc] ;  /* 0x0000fc0001a17983 */ /* 0x000ee20000300800 */
[----:B0-----:R-:W-:-:S03]  /*26c80*/  FSEL R0, R6, R157, P1 ;  /* 0x0000009d06007208 */ /* 0x001fc60000800000 */
[----:B------:R-:W-:Y:S04]  /*26c90*/  STL [R1+0x188], R7 ;  /* 0x0001880701007387 */ /* 0x000fe80000100800 */
[----:B------:R-:W3:Y:S01]  /*26ca0*/  LDL.LU R160, [R1+0xf8] ;  /* 0x0000f80001a07983 */ /* 0x000ee20000300800 */
[----:B--2---:R-:W-:-:S03]  /*26cb0*/  FMUL R10, R162, 0.25 ;  /* 0x3e800000a20a7820 */ /* 0x004fc60000400000 */
[----:B------:R0:W-:Y:S01]  /*26cc0*/  STL [R1+0x180], R0 ;  /* 0x0001800001007387 */ /* 0x0001e20000100800 */
[----:B----4-:R-:W-:-:S03]  /*26cd0*/  FMUL R9, R156, 0.25 ;  /* 0x3e8000009c097820 */ /* 0x010fc60000400000 */
[----:B------:R-:W2:Y:S01]  /*26ce0*/  LDL.LU R159, [R1+0xf4] ;  /* 0x0000f400019f7983 */ /* 0x000ea20000300800 */
[----:B------:R-:W-:-:S03]  /*26cf0*/  FSEL R10, R10, R162, P0 ;  /* 0x000000a20a0a7208 */ /* 0x000fc60000000000 */
[----:B------:R-:W4:Y:S01]  /*26d00*/  LDL.LU R158, [R1+0xf0] ;  /* 0x0000f000019e7983 */ /* 0x000f220000300800 */
[----:B-1----:R-:W-:Y:S01]  /*26d10*/  FMUL R8, R155, 0.25 ;  /* 0x3e8000009b087820 */ /* 0x002fe20000400000 */
[----:B0-----:R-:W-:Y:S02]  /*26d20*/  FSEL R0, R9, R156, P0 ;  /* 0x0000009c09007208 */ /* 0x001fe40000000000 */
[----:B------:R-:W4:Y:S01]  /*26d30*/  LDL.LU R157, [R1+0xec] ;  /* 0x0000ec00019d7983 */ /* 0x000f220000300800 */
[----:B------:R-:W-:Y:S01]  /*26d40*/  FMUL R7, R154, 0.25 ;  /* 0x3e8000009a077820 */ /* 0x000fe20000400000 */
[----:B------:R-:W-:Y:S01]  /*26d50*/  FSEL R8, R8, R155, P1 ;  /* 0x0000009b08087208 */ /* 0x000fe20000800000 */
[----:B------:R-:W-:Y:S01]  /*26d60*/  FMUL R6, R153, 0.25 ;  /* 0x3e80000099067820 */ /* 0x000fe20000400000 */
[----:B------:R-:W-:Y:S02]  /*26d70*/  STL [R1+0x184], R10 ;  /* 0x0001840a01007387 */ /* 0x000fe40000100800 */
[----:B------:R-:W-:-:S02]  /*26d80*/  FSEL R7, R7, R154, P1 ;  /* 0x0000009a07077208 */ /* 0x000fc40000800000 */
[----:B------:R0:W-:Y:S04]  /*26d90*/  STL [R1+0x17c], R0 ;  /* 0x00017c0001007387 */ /* 0x0001e80000100800 */
[----:B------:R1:W-:Y:S04]  /*26da0*/  STL [R1+0x178], R8 ;  /* 0x0001780801007387 */ /* 0x0003e80000100800 */
[----:B------:R-:W4:Y:S01]  /*26db0*/  LDL.LU R162, [R1+0xe8] ;  /* 0x0000e80001a27983 */ /* 0x000f220000300800 */
        /* <DEDUP_REMOVED lines=10> */
[----:B------:R-:W-:Y:S01]  /*26e60*/  FSEL R10, R10, R152, P0 ;  /* 0x000000980a0a7208 */ /* 0x000fe20000000000 */
[----:B0-----:R-:W-:Y:S01]  /*26e70*/  FMUL R7, R15, 0.25 ;  /* 0x3e8000000f077820 */ /* 0x001fe20000400000 */
[----:B------:R-:W-:Y:S02]  /*26e80*/  FSEL R0, R9, R17, P1 ;  /* 0x0000001109007208 */ /* 0x000fe40000800000 */
[----:B------:R-:W-:Y:S01]  /*26e90*/  FSEL R8, R8, R16, P1 ;  /* 0x0000001008087208 */ /* 0x000fe20000800000 */
[----:B------:R-:W-:Y:S01]  /*26ea0*/  FMUL R6, R14, 0.25 ;  /* 0x3e8000000e067820 */ /* 0x000fe20000400000 */
[----:B------:R-:W-:Y:S01]  /*26eb0*/  STL [R1+0x16c], R10 ;  /* 0x00016c0a01007387 */ /* 0x000fe20000100800 */
[----:B------:R-:W-:-:S03]  /*26ec0*/  FSEL R7, R7, R15, P0 ;  /* 0x0000000f07077208 */ /* 0x000fc60000000000 */
[----:B------:R0:W-:Y:S04]  /*26ed0*/  STL [R1+0x168], R0 ;  /* 0x0001680001007387 */ /* 0x0001e80000100800 */
[----:B------:R-:W-:Y:S04]  /*26ee0*/  STL [R1+0x160], R8 ;  /* 0x0001600801007387 */ /* 0x000fe80000100800 */
[----:B------:R-:W4:Y:S01]  /*26ef0*/  LDL.LU R152, [R1+0xd4] ;  /* 0x0000d40001987983 */ /* 0x000f220000300800 */
[----:B0-----:R-:W-:-:S03]  /*26f00*/  FSEL R0, R6, R14, P0 ;  /* 0x0000000e06007208 */ /* 0x001fc60000000000 */
[----:B------:R-:W-:Y:S04]  /*26f10*/  STL [R1+0x164], R7 ;  /* 0x0001640701007387 */ /* 0x000fe80000100800 */
[----:B------:R-:W4:Y:S04]  /*26f20*/  LDL.LU R17, [R1+0xd0] ;  /* 0x0000d00001117983 */ /* 0x000f280000300800 */
[----:B------:R0:W-:Y:S04]  /*26f30*/  STL [R1+0x15c], R0 ;  /* 0x00015c0001007387 */ /* 0x0001e80000100800 */
[----:B------:R-:W4:Y:S04]  /*26f40*/  LDL.LU R16, [R1+0xcc] ;  /* 0x0000cc0001107983 */ /* 0x000f280000300800 */
[----:B------:R-:W4:Y:S04]  /*26f50*/  LDL.LU R15, [R1+0xc8] ;  /* 0x0000c800010f7983 */ /* 0x000f280000300800 */
[----:B------:R-:W4:Y:S01]  /*26f60*/  LDL.LU R14, [R1+0xc4] ;  /* 0x0000c400010e7983 */ /* 0x000f220000300800 */
[----:B---3--:R-:W-:Y:S01]  /*26f70*/  FMUL R10, R161, 0.25 ;  /* 0x3e800000a10a7820 */ /* 0x008fe20000400000 */
[----:B------:R-:W-:-:S04]  /*26f80*/  FMUL R9, R160, 0.25 ;  /* 0x3e800000a0097820 */ /* 0x000fc80000400000 */
[----:B------:R-:W-:Y:S02]  /*26f90*/  FSEL R10, R10, R161, P1 ;  /* 0x000000a10a0a7208 */ /* 0x000fe40000800000 */
[----:B0-----:R-:W-:Y:S01]  /*26fa0*/  FSEL R0, R9, R160, P1 ;  /* 0x000000a009007208 */ /* 0x001fe20000800000 */
[----:B--2---:R-:W-:Y:S01]  /*26fb0*/  FMUL R8, R159, 0.25 ;  /* 0x3e8000009f087820 */ /* 0x004fe20000400000 */
[----:B----4-:R-:W-:-:S04]  /*26fc0*/  FMUL R7, R158, 0.25 ;  /* 0x3e8000009e077820 */ /* 0x010fc80000400000 */
[----:B------:R-:W-:Y:S01]  /*26fd0*/  FSEL R8, R8, R159, P0 ;  /* 0x0000009f08087208 */ /* 0x000fe20000000000 */
[----:B------:R-:W-:Y:S01]  /*26fe0*/  STL [R1+0x158], R10 ;  /* 0x0001580a01007387 */ /* 0x000fe20000100800 */
[----:B------:R-:W-:Y:S01]  /*26ff0*/  FMUL R6, R157, 0.25 ;  /* 0x3e8000009d067820 */ /* 0x000fe20000400000 */
[----:B------:R-:W-:Y:S02]  /*27000*/  FSEL R7, R7, R158, P0 ;  /* 0x0000009e07077208 */ /* 0x000fe40000000000 */
[----:B------:R0:W-:Y:S04]  /*27010*/  STL [R1+0x150], R0 ;  /* 0x0001500001007387 */ /* 0x0001e80000100800 */
[----:B------:R1:W-:Y:S04]  /*27020*/  STL [R1+0x154], R8 ;  /* 0x0001540801007387 */ /* 0x0003e80000100800 */
[----:B------:R-:W2:Y:S01]  /*27030*/  LDL.LU R161, [R1+0xc0] ;  /* 0x0000c00001a17983 */ /* 0x000ea20000300800 */
[----:B0-----:R-:W-:-:S03]  /*27040*/  FSEL R0, R6, R157, P1 ;  /* 0x0000009d06007208 */ /* 0x001fc60000800000 */
[----:B------:R-:W-:Y:S04]  /*27050*/  STL [R1+0x14c], R7 ;  /* 0x00014c0701007387 */ /* 0x000fe80000100800 */
[----:B------:R-:W3:Y:S01]  /*27060*/  LDL.LU R160, [R1+0xbc] ;  /* 0x0000bc0001a07983 */ /* 0x000ee20000300800 */
[----:B------:R-:W-:-:S03]  /*27070*/  FMUL R10, R162, 0.25 ;  /* 0x3e800000a20a7820 */ /* 0x000fc60000400000 */
[----:B------:R0:W-:Y:S01]  /*27080*/  STL [R1+0x148], R0 ;  /* 0x0001480001007387 */ /* 0x0001e20000100800 */
[----:B------:R-:W-:-:S03]  /*27090*/  FMUL R9, R156, 0.25 ;  /* 0x3e8000009c097820 */ /* 0x000fc60000400000 */
[----:B------:R-:W4:Y:S01]  /*270a0*/  LDL.LU R159, [R1+0xb8] ;  /* 0x0000b800019f7983 */ /* 0x000f220000300800 */
        /* <DEDUP_REMOVED lines=40> */
[----:B--2---:R-:W-:Y:S01]  /*27330*/  FMUL R10, R161, 0.25 ;  /* 0x3e800000a10a7820 */ /* 0x004fe20000400000 */
[----:B---3--:R-:W-:-:S04]  /*27340*/  FMUL R9, R160, 0.25 ;  /* 0x3e800000a0097820 */ /* 0x008fc80000400000 */
[----:B------:R-:W-:Y:S02]  /*27350*/  FSEL R10, R10, R161, P0 ;  /* 0x000000a10a0a7208 */ /* 0x000fe40000000000 */
[----:B0-----:R-:W-:Y:S01]  /*27360*/  FSEL R0, R9, R160, P1 ;  /* 0x000000a009007208 */ /* 0x001fe20000800000 */
[----:B----4-:R-:W-:Y:S01]  /*27370*/  FMUL R8, R159, 0.25 ;  /* 0x3e8000009f087820 */ /* 0x010fe20000400000 */
[----:B------:R-:W-:-:S04]  /*27380*/  FMUL R7, R158, 0.25 ;  /* 0x3e8000009e077820 */ /* 0x000fc80000400000 */
        /* <DEDUP_REMOVED lines=28> */
[----:B------:R-:W-:Y:S04]  /*27550*/  STL [R1+0xfc], R7 ;  /* 0x0000fc0701007387 */ /* 0x000fe80000100800 */
[----:B------:R-:W4:Y:S04]  /*27560*/  LDL.LU R155, [R1+0x6c] ;  /* 0x00006c00019b7983 */ /* 0x000f280000300800 */
[----:B------:R0:W-:Y:S01]  /*27570*/  STL [R1+0xf8], R0 ;  /* 0x0000f80001007387 */ /* 0x0001e20000100800 */
[----:B------:R-:W-:-:S03]  /*27580*/  FMUL R10, R152, 0.25 ;  /* 0x3e800000980a7820 */ /* 0x000fc60000400000 */
[----:B------:R-:W4:Y:S01]  /*27590*/  LDL.LU R154, [R1+0x68] ;  /* 0x00006800019a7983 */ /* 0x000f220000300800 */
[----:B------:R-:W-:-:S03]  /*275a0*/  FMUL R9, R17, 0.25 ;  /* 0x3e80000011097820 */ /* 0x000fc60000400000 */
[----:B------:R-:W4:Y:S01]  /*275b0*/  LDL.LU R153, [R1+0x64] ;  /* 0x0000640001997983 */ /* 0x000f220000300800 */
[----:B-1----:R-:W-:Y:S01]  /*275c0*/  FMUL R8, R16, 0.25 ;  /* 0x3e80000010087820 */ /* 0x002fe20000400000 */
[----:B------:R-:W-:Y:S02]  /*275d0*/  FSEL R10, R10, R152, P1 ;  /* 0x000000980a0a7208 */ /* 0x000fe40000800000 */
[----:B------:R-:W4:Y:S01]  /*275e0*/  LDL.LU R163, [R1+0x60] ;  /* 0x0000600001a37983 */ /* 0x000f220000300800 */
[----:B0-----:R-:W-:Y:S01]  /*275f0*/  FSEL R0, R9, R17, P0 ;  /* 0x0000001109007208 */ /* 0x001fe20000000000 */
[----:B------:R-:W-:Y:S01]  /*27600*/  FMUL R7, R15, 0.25 ;  /* 0x3e8000000f077820 */ /* 0x000fe20000400000 */
[----:B------:R-:W-:Y:S01]  /*27610*/  FSEL R8, R8, R16, P0 ;  /* 0x0000001008087208 */ /* 0x000fe20000000000 */
[----:B------:R-:W-:Y:S01]  /*27620*/  FMUL R6, R14, 0.25 ;  /* 0x3e8000000e067820 */ /* 0x000fe20000400000 */
[----:B------:R-:W-:Y:S02]  /*27630*/  STL [R1+0xf0], R10 ;  /* 0x0000f00a01007387 */ /* 0x000fe40000100800 */
[----:B------:R-:W-:-:S02]  /*27640*/  FSEL R7, R7, R15, P1 ;  /* 0x0000000f07077208 */ /* 0x000fc40000800000 */
        /* <DEDUP_REMOVED lines=21> */
[----:B------:R-:W-:Y:S04]  /*277a0*/  STL [R1+0xd8], R8 ;  /* 0x0000d80801007387 */ /* 0x000fe80000100800 */
[----:B------:R-:W2:Y:S01]  /*277b0*/  LDL.LU R162, [R1+0x48] ;  /* 0x0000480001a27983 */ /* 0x000ea20000300800 */
[----:B0-----:R-:W-:-:S03]  /*277c0*/  FSEL R0, R6, R157, P0 ;  /* 0x0000009d06007208 */ /* 0x001fc60000000000 */
[----:B------:R-:W-:Y:S04]  /*277d0*/  STL [R1+0xd0], R7 ;  /* 0x0000d00701007387 */ /* 0x000fe80000100800 */
[----:B------:R-:W3:Y:S01]  /*277e0*/  LDL.LU R161, [R1+0x44] ;  /* 0x0000440001a17983 */ /* 0x000ee20000300800 */
[----:B------:R-:W-:-:S03]  /*277f0*/  FMUL R10, R156, 0.25 ;  /* 0x3e8000009c0a7820 */ /* 0x000fc60000400000 */
[----:B------:R0:W-:Y:S04]  /*27800*/  STL [R1+0xd4], R0 ;  /* 0x0000d40001007387 */ /* 0x0001e80000100800 */
[----:B------:R-:W4:Y:S01]  /*27810*/  LDL.LU R160, [R1+0x40] ;  /* 0x0000400001a07983 */ /* 0x000f220000300800 */
[----:B------:R-:W-:-:S03]  /*27820*/  FMUL R9, R155, 0.25 ;  /* 0x3e8000009b097820 */ /* 0x000fc60000400000 */
[----:B------:R-:W4:Y:S01]  /*27830*/  LDL.LU R159, [R1+0x3c] ;  /* 0x00003c00019f7983 */ /* 0x000f220000300800 */
[----:B0-----:R-:W-:Y:S01]  /*27840*/  FSEL R0, R10, R156, P0 ;  /* 0x0000009c0a007208 */ /* 0x001fe20000000000 */
[----:B------:R-:W-:Y:S01]  /*27850*/  FMUL R8, R154, 0.25 ;  /* 0x3e8000009a087820 */ /* 0x000fe20000400000 */
[----:B------:R-:W-:Y:S01]  /*27860*/  FSEL R9, R9, R155, P1 ;  /* 0x0000009b09097208 */ /* 0x000fe20000800000 */
[----:B------:R-:W4:Y:S01]  /*27870*/  LDL.LU R158, [R1+0x38] ;  /* 0x00003800019e7983 */ /* 0x000f220000300800 */
[----:B------:R-:W-:Y:S02]  /*27880*/  FMUL R7, R153, 0.25 ;  /* 0x3e80000099077820 */ /* 0x000fe40000400000 */
[----:B------:R-:W-:Y:S01]  /*27890*/  FSEL R8, R8, R154, P1 ;  /* 0x0000009a08087208 */ /* 0x000fe20000800000 */
[----:B------:R0:W-:Y:S04]  /*278a0*/  STL [R1+0xcc], R0 ;  /* 0x0000cc0001007387 */ /* 0x0001e80000100800 */
[----:B------:R1:W-:Y:S04]  /*278b0*/  STL [R1+0xc8], R9 ;  /* 0x0000c80901007387 */ /* 0x0003e80000100800 */
[----:B------:R-:W4:Y:S01]  /*278c0*/  LDL.LU R157, [R1+0x34] ;  /* 0x00003400019d7983 */ /* 0x000f220000300800 */
[----:B0-----:R-:W-:-:S03]  /*278d0*/  FSEL R0, R7, R153, P0 ;  /* 0x0000009907007208 */ /* 0x001fc60000000000 */
[----:B------:R-:W-:Y:S01]  /*278e0*/  STL [R1+0xc0], R8 ;  /* 0x0000c00801007387 */ /* 0x000fe20000100800 */
[----:B------:R-:W-:-:S03]  /*278f0*/  FMUL R6, R163, 0.25 ;  /* 0x3e800000a3067820 */ /* 0x000fc60000400000 */
[----:B------:R-:W4:Y:S04]  /*27900*/  LDL.LU R156, [R1+0x30] ;  /* 0x00003000019c7983 */ /* 0x000f280000300800 */
[----:B------:R0:W-:Y:S04]  /*27910*/  STL [R1+0xc4], R0 ;  /* 0x0000c40001007387 */ /* 0x0001e80000100800 */
[----:B------:R-:W4:Y:S01]  /*27920*/  LDL.LU R155, [R1+0x2c] ;  /* 0x00002c00019b7983 */ /* 0x000f220000300800 */
[----:B------:R-:W-:-:S03]  /*27930*/  FMUL R10, R152, 0.25 ;  /* 0x3e800000980a7820 */ /* 0x000fc60000400000 */
[----:B------:R-:W4:Y:S01]  /*27940*/  LDL.LU R154, [R1+0x28] ;  /* 0x00002800019a7983 */ /* 0x000f220000300800 */
[----:B-1----:R-:W-:Y:S01]  /*27950*/  FMUL R9, R17, 0.25 ;  /* 0x3e80000011097820 */ /* 0x002fe20000400000 */
[----:B0-----:R-:W-:Y:S02]  /*27960*/  FSEL R0, R6, R163, P0 ;  /* 0x000000a306007208 */ /* 0x001fe40000000000 */
[----:B------:R-:W4:Y:S01]  /*27970*/  LDL.LU R153, [R1+0x24] ;  /* 0x0000240001997983 */ /* 0x000f220000300800 */
[----:B------:R-:W-:Y:S01]  /*27980*/  FSEL R10, R10, R152, P1 ;  /* 0x000000980a0a7208 */ /* 0x000fe20000800000 */
[----:B------:R-:W-:Y:S02]  /*27990*/  FMUL R8, R16, 0.25 ;  /* 0x3e80000010087820 */ /* 0x000fe40000400000 */
[----:B------:R0:W-:Y:S01]  /*279a0*/  STL [R1+0xbc], R0 ;  /* 0x0000bc0001007387 */ /* 0x0001e20000100800 */
[----:B------:R-:W-:Y:S02]  /*279b0*/  FMUL R7, R15, 0.25 ;  /* 0x3e8000000f077820 */ /* 0x000fe40000400000 */
[----:B------:R-:W-:Y:S01]  /*279c0*/  FSEL R8, R8, R16, P0 ;  /* 0x0000001008087208 */ /* 0x000fe20000000000 */
[----:B------:R-:W-:Y:S01]  /*279d0*/  FMUL R6, R14, 0.25 ;  /* 0x3e8000000e067820 */ /* 0x000fe20000400000 */
[----:B0-----:R-:W-:Y:S01]  /*279e0*/  FSEL R0, R9, R17, P1 ;  /* 0x0000001109007208 */ /* 0x001fe20000800000 */
        /* <DEDUP_REMOVED lines=23> */
[----:B------:R1:W-:Y:S01]  /*27b60*/  STL [R1+0x9c], R8 ;  /* 0x00009c0801007387 */ /* 0x0003e20000100800 */
[----:B0-----:R-:W-:Y:S01]  /*27b70*/  FSEL R0, R6, R158, P1 ;  /* 0x0000009e06007208 */ /* 0x001fe20000800000 */
[----:B------:R-:W-:-:S02]  /*27b80*/  FMUL R10, R157, 0.25 ;  /* 0x3e8000009d0a7820 */ /* 0x000fc40000400000 */
[----:B------:R-:W-:Y:S01]  /*27b90*/  STL [R1+0x98], R7 ;  /* 0x0000980701007387 */ /* 0x000fe20000100800 */
[----:B------:R-:W-:-:S03]  /*27ba0*/  FMUL R9, R156, 0.25 ;  /* 0x3e8000009c097820 */ /* 0x000fc60000400000 */
[----:B------:R0:W-:Y:S02]  /*27bb0*/  STL [R1+0x90], R0 ;  /* 0x0000900001007387 */ /* 0x0001e40000100800 */
[----:B------:R-:W-:Y:S01]  /*27bc0*/  FSEL R9, R9, R156, P0 ;  /* 0x0000009c09097208 */ /* 0x000fe20000000000 */
[----:B-1----:R-:W-:Y:S01]  /*27bd0*/  FMUL R8, R155, 0.25 ;  /* 0x3e8000009b087820 */ /* 0x002fe20000400000 */
[----:B0-----:R-:W-:Y:S01]  /*27be0*/  FSEL R0, R10, R157, P0 ;  /* 0x0000009d0a007208 */ /* 0x001fe20000000000 */
[----:B------:R-:W-:-:S03]  /*27bf0*/  FMUL R7, R154, 0.25 ;  /* 0x3e8000009a077820 */ /* 0x000fc60000400000 */
[----:B------:R-:W-:Y:S01]  /*27c00*/  FSEL R8, R8, R155, P1 ;  /* 0x0000009b08087208 */ /* 0x000fe20000800000 */
[----:B------:R0:W-:Y:S04]  /*27c10*/  STL [R1+0x94], R0 ;  /* 0x0000940001007387 */ /* 0x0001e80000100800 */
[----:B------:R-:W-:Y:S04]  /*27c20*/  STL [R1+0x8c], R9 ;  /* 0x00008c0901007387 */ /* 0x000fe80000100800 */
[----:B------:R-:W2:Y:S01]  /*27c30*/  LDL.LU R166, [R1+0xc] ;  /* 0x00000c0001a67983 */ /* 0x000ea20000300800 */
[----:B0-----:R-:W-:-:S03]  /*27c40*/  FSEL R0, R7, R154, P1 ;  /* 0x0000009a07007208 */ /* 0x001fc60000800000 */
[----:B------:R-:W-:Y:S01]  /*27c50*/  STL [R1+0x88], R8 ;  /* 0x0000880801007387 */ /* 0x000fe20000100800 */
[----:B------:R-:W-:-:S03]  /*27c60*/  FMUL R6, R153, 0.25 ;  /* 0x3e80000099067820 */ /* 0x000fc60000400000 */
[----:B------:R-:W3:Y:S04]  /*27c70*/  LDL.LU R165, [R1+0x4] ;  /* 0x0000040001a57983 */ /* 0x000ee80000300800 */
[----:B------:R0:W-:Y:S04]  /*27c80*/  STL [R1+0x80], R0 ;  /* 0x0000800001007387 */ /* 0x0001e80000100800 */
[----:B------:R-:W4:Y:S04]  /*27c90*/  LDL.LU R164, [R1+0x3fc] ;  /* 0x0003fc0001a47983 */ /* 0x000f280000300800 */
[----:B------:R-:W4:Y:S01]  /*27ca0*/  LDL.LU R163, [R1+0x3f8] ;  /* 0x0003f80001a37983 */ /* 0x000f220000300800 */
[----:B------:R-:W-:Y:S01]  /*27cb0*/  FMUL R10, R152, 0.25 ;  /* 0x3e800000980a7820 */ /* 0x000fe20000400000 */
[----:B0-----:R-:W-:-:S02]  /*27cc0*/  FSEL R0, R6, R153, P0 ;  /* 0x0000009906007208 */ /* 0x001fc40000000000 */
[----:B------:R-:W4:Y:S04]  /*27cd0*/  LDL.LU R162, [R1+0x3f4] ;  /* 0x0003f40001a27983 */ /* 0x000f280000300800 */
[----:B------:R-:W4:Y:S01]  /*27ce0*/  LDL.LU R161, [R1+0x3f0] ;  /* 0x0003f00001a17983 */ /* 0x000f220000300800 */
[----:B------:R-:W-:-:S03]  /*27cf0*/  FMUL R9, R17, 0.25 ;  /* 0x3e80000011097820 */ /* 0x000fc60000400000 */
[----:B------:R-:W4:Y:S04]  /*27d00*/  LDL.LU R160, [R1+0x3ec] ;  /* 0x0003ec0001a07983 */ /* 0x000f280000300800 */
[----:B------:R0:W-:Y:S01]  /*27d10*/  STL [R1+0x84], R0 ;  /* 0x0000840001007387 */ /* 0x0001e20000100800 */
[----:B------:R-:W-:Y:S01]  /*27d20*/  FMUL R8, R16, 0.25 ;  /* 0x3e80000010087820 */ /* 0x000fe20000400000 */
[----:B------:R-:W-:Y:S02]  /*27d30*/  FSEL R9, R9, R17, P1 ;  /* 0x0000001109097208 */ /* 0x000fe40000800000 */
[----:B------:R-:W4:Y:S01]  /*27d40*/  LDL.LU R159, [R1+0x3e8] ;  /* 0x0003e800019f7983 */ /* 0x000f220000300800 */
[----:B------:R-:W-:Y:S01]  /*27d50*/  FMUL R7, R15, 0.25 ;  /* 0x3e8000000f077820 */ /* 0x000fe20000400000 */
[----:B------:R-:W-:-:S02]  /*27d60*/  FSEL R8, R8, R16, P1 ;  /* 0x0000001008087208 */ /* 0x000fc40000800000 */
[----:B------:R-:W4:Y:S01]  /*27d70*/  LDL.LU R158, [R1+0x3e4] ;  /* 0x0003e400019e7983 */ /* 0x000f220000300800 */
[----:B0-----:R-:W-:-:S03]  /*27d80*/  FSEL R0, R10, R152, P0 ;  /* 0x000000980a007208 */ /* 0x001fc60000000000 */
[----:B------:R-:W4:Y:S04]  /*27d90*/  LDL.LU R157, [R1+0x3e0] ;  /* 0x0003e000019d7983 */ /* 0x000f280000300800 */
[----:B------:R0:W-:Y:S04]  /*27da0*/  STL [R1+0x7c], R0 ;  /* 0x00007c0001007387 */ /* 0x0001e80000100800 */
[----:B------:R-:W-:Y:S04]  /*27db0*/  STL [R1+0x78], R9 ;  /* 0x0000780901007387 */ /* 0x000fe80000100800 */
[----:B------:R-:W4:Y:S01]  /*27dc0*/  LDL.LU R156, [R1+0x3dc] ;  /* 0x0003dc00019c7983 */ /* 0x000f220000300800 */
[----:B0-----:R-:W-:-:S03]  /*27dd0*/  FSEL R0, R7, R15, P0 ;  /* 0x0000000f07007208 */ /* 0x001fc60000000000 */
[----:B------:R-:W-:Y:S04]  /*27de0*/  STL [R1+0x70], R8 ;  /* 0x0000700801007387 */ /* 0x000fe80000100800 */
[----:B------:R-:W4:Y:S04]  /*27df0*/  LDL.LU R155, [R1+0x3d8] ;  /* 0x0003d800019b7983 */ /* 0x000f280000300800 */
[----:B------:R0:W-:Y:S04]  /*27e00*/  STL [R1+0x74], R0 ;  /* 0x0000740001007387 */ /* 0x0001e80000100800 */
[----:B------:R-:W4:Y:S01]  /*27e10*/  LDL.LU R154, [R1+0x3d4] ;  /* 0x0003d400019a7983 */ /* 0x000f220000300800 */
[----:B------:R-:W-:-:S03]  /*27e20*/  FMUL R6, R14, 0.25 ;  /* 0x3e8000000e067820 */ /* 0x000fc60000400000 */
[----:B------:R-:W4:Y:S04]  /*27e30*/  LDL.LU R153, [R1+0x3d0] ;  /* 0x0003d00001997983 */ /* 0x000f280000300800 */
[----:B------:R-:W4:Y:S01]  /*27e40*/  LDL.LU R152, [R1+0x3cc] ;  /* 0x0003cc0001987983 */ /* 0x000f220000300800 */
[----:B0-----:R-:W-:-:S03]  /*27e50*/  FSEL R0, R6, R14, P0 ;  /* 0x0000000e06007208 */ /* 0x001fc60000000000 */
[----:B------:R-:W4:Y:S04]  /*27e60*/  LDL.LU R17, [R1+0x3c8] ;  /* 0x0003c80001117983 */ /* 0x000f280000300800 */
        /* <DEDUP_REMOVED lines=8> */
[----:B0-----:R-:W-:-:S03]  /*27ef0*/  FSEL R0, R9, R165, P0 ;  /* 0x000000a509007208 */ /* 0x001fc60000000000 */
[----:B------:R0:W-:Y:S01]  /*27f00*/  STL [R1+0x54], R10 ;  /* 0x0000540a01007387 */ /* 0x0001e20000100800 */
[----:B----4-:R-:W-:Y:S01]  /*27f10*/  FMUL R8, R164, 0.25 ;  /* 0x3e800000a4087820 */ /* 0x010fe20000400000 */
[----:B------:R-:W-:Y:S01]  /*27f20*/  FMUL R7, R163, 0.25 ;  /* 0x3e800000a3077820 */ /* 0x000fe20000400000 */
[----:B------:R-:W-:-:S04]  /*27f30*/  FMUL R6, R162, 0.25 ;  /* 0x3e800000a2067820 */ /* 0x000fc80000400000 */
[----:B------:R-:W-:Y:S01]  /*27f40*/  FSEL R7, R7, R163, P3 ;  /* 0x000000a307077208 */ /* 0x000fe20001800000 */
[----:B------:R1:W-:Y:S01]  /*27f50*/  STL [R1+0x58], R0 ;  /* 0x0000580001007387 */ /* 0x0003e20000100800 */
[----:B0-----:R-:W-:Y:S01]  /*27f60*/  FMUL R10, R161, 0.25 ;  /* 0x3e800000a10a7820 */ /* 0x001fe20000400000 */
[----:B------:R-:W-:Y:S01]  /*27f70*/  FSEL R112, R8, R164, P3 ;  /* 0x000000a408707208 */ /* 0x000fe20001800000 */
[----:B------:R-:W-:Y:S01]  /*27f80*/  FMUL R9, R160, 0.25 ;  /* 0x3e800000a0097820 */ /* 0x000fe20000400000 */
[----:B-1----:R-:W-:Y:S01]  /*27f90*/  FSEL R0, R6, R162, P2 ;  /* 0x000000a206007208 */ /* 0x002fe20001000000 */
[----:B------:R0:W-:Y:S01]  /*27fa0*/  STL [R1+0x60], R7 ;  /* 0x0000600701007387 */ /* 0x0001e20000100800 */
[----:B------:R-:W-:Y:S01]  /*27fb0*/  FSEL R10, R10, R161, P2 ;  /* 0x000000a10a0a7208 */ /* 0x000fe20001000000 */
[----:B------:R-:W-:Y:S02]  /*27fc0*/  FMUL R8, R159, 0.25 ;  /* 0x3e8000009f087820 */ /* 0x000fe40000400000 */
[----:B------:R1:W-:Y:S03]  /*27fd0*/  STL [R1+0x64], R0 ;  /* 0x0000640001007387 */ /* 0x0003e60000100800 */
[----:B------:R-:W-:Y:S01]  /*27fe0*/  FSEL R8, R8, R159, P3 ;  /* 0x0000009f08087208 */ /* 0x000fe20001800000 */
[----:B0-----:R-:W-:Y:S01]  /*27ff0*/  FMUL R7, R158, 0.25 ;  /* 0x3e8000009e077820 */ /* 0x001fe20000400000 */
[----:B------:R-:W-:Y:S01]  /*28000*/  FMUL R6, R157, 0.25 ;  /* 0x3e8000009d067820 */ /* 0x000fe20000400000 */
[----:B-1----:R-:W-:Y:S01]  /*28010*/  FSEL R0, R9, R160, P3 ;  /* 0x000000a009007208 */ /* 0x002fe20001800000 */
[----:B------:R0:W-:Y:S02]  /*28020*/  STL [R1+0x5c], R10 ;  /* 0x00005c0a01007387 */ /* 0x0001e40000100800 */
[----:B------:R-:W-:-:S02]  /*28030*/  FSEL R7, R7, R158, P2 ;  /* 0x0000009e07077208 */ /* 0x000fc40001000000 */
[----:B------:R1:W-:Y:S04]  /*28040*/  STL [R1+0x50], R0 ;  /* 0x0000500001007387 */ /* 0x0003e80000100800 */
[----:B------:R2:W-:Y:S01]  /*28050*/  STL [R1+0x48], R8 ;  /* 0x0000480801007387 */ /* 0x0005e20000100800 */
[----:B0-----:R-:W-:Y:S01]  /*28060*/  FMUL R10, R156, 0.25 ;  /* 0x3e8000009c0a7820 */ /* 0x001fe20000400000 */
[----:B-1----:R-:W-:Y:S01]  /*28070*/  FSEL R0, R6, R157, P2 ;  /* 0x0000009d06007208 */ /* 0x002fe20001000000 */
[----:B------:R-:W-:Y:S01]  /*28080*/  FMUL R9, R155, 0.25 ;  /* 0x3e8000009b097820 */ /* 0x000fe20000400000 */
[----:B------:R0:W-:Y:S02]  /*28090*/  STL [R1+0x4c], R7 ;  /* 0x00004c0701007387 */ /* 0x0001e40000100800 */
[----:B------:R-:W-:-:S02]  /*280a0*/  FSEL R10, R10, R156, P3 ;  /* 0x0000009c0a0a7208 */ /* 0x000fc40001800000 */
[----:B------:R1:W-:Y:S01]  /*280b0*/  STL [R1+0x44], R0 ;  /* 0x0000440001007387 */ /* 0x0003e20000100800 */
[----:B--2---:R-:W-:-:S03]  /*280c0*/  FMUL R8, R154, 0.25 ;  /* 0x3e8000009a087820 */ /* 0x004fc60000400000 */
[----:B------:R-:W-:Y:S01]  /*280d0*/  STL [R1+0x40], R10 ;  /* 0x0000400a01007387 */ /* 0x000fe20000100800 */
[----:B0-----:R-:W-:Y:S01]  /*280e0*/  FMUL R7, R153, 0.25 ;  /* 0x3e80000099077820 */ /* 0x001fe20000400000 */
[----:B------:R-:W-:Y:S02]  /*280f0*/  FSEL R8, R8, R154, P2 ;  /* 0x0000009a08087208 */ /* 0x000fe40001000000 */
[----:B-1----:R-:W-:Y:S01]  /*28100*/  FSEL R0, R9, R155, P3 ;  /* 0x0000009b09007208 */ /* 0x002fe20001800000 */
[----:B------:R-:W-:Y:S01]  /*28110*/  FMUL R6, R152, 0.25 ;  /* 0x3e80000098067820 */ /* 0x000fe20000400000 */
[----:B------:R-:W-:-:S03]  /*28120*/  FSEL R7, R7, R153, P2 ;  /* 0x0000009907077208 */ /* 0x000fc60001000000 */
[----:B------:R0:W-:Y:S01]  /*28130*/  STL [R1+0x38], R0 ;  /* 0x0000380001007387 */ /* 0x0001e20000100800 */
[----:B------:R-:W-:-:S03]  /*28140*/  FMUL R9, R17, 0.25 ;  /* 0x3e80000011097820 */ /* 0x000fc60000400000 */
[----:B------:R1:W-:Y:S01]  /*28150*/  STL [R1+0x3c], R8 ;  /* 0x00003c0801007387 */ /* 0x0003e20000100800 */
[----:B0-----:R-:W-:Y:S01]  /*28160*/  FSEL R0, R6, R152, P3 ;  /* 0x0000009806007208 */ /* 0x001fe20001800000 */
[----:B-1----:R-:W-:Y:S02]  /*28170*/  FMUL R8, R16, 0.25 ;  /* 0x3e80000010087820 */ /* 0x002fe40000400000 */
[----:B------:R0:W-:Y:S04]  /*28180*/  STL [R1+0x34], R7 ;  /* 0x0000340701007387 */ /* 0x0001e80000100800 */
[----:B------:R1:W-:Y:S01]  /*28190*/  STL [R1+0x30], R0 ;  /* 0x0000300001007387 */ /* 0x0003e20000100800 */
[----:B------:R-:W-:Y:S01]  /*281a0*/  FSEL R252, R8, R16, P2 ;  /* 0x0000001008fc7208 */ /* 0x000fe20001000000 */
[----:B0-----:R-:W-:Y:S01]  /*281b0*/  FMUL R7, R15, 0.25 ;  /* 0x3e8000000f077820 */ /* 0x001fe20000400000 */
[----:B-1----:R-:W-:-:S03]  /*281c0*/  FSEL R0, R9, R17, P3 ;  /* 0x0000001109007208 */ /* 0x002fc60001800000 */
[----:B------:R-:W-:Y:S01]  /*281d0*/  STL [R1+0xdb4], R252 ;  /* 0x000db4fc01007387 */ /* 0x000fe20000100800 */
[----:B------:R-:W-:-:S03]  /*281e0*/  FMUL R6, R14, 0.25 ;  /* 0x3e8000000e067820 */ /* 0x000fc60000400000 */
[----:B------:R0:W-:Y:S02]  /*281f0*/  STL [R1+0x28], R0 ;  /* 0x0000280001007387 */ /* 0x0001e40000100800 */
[----:B0-----:R-:W-:-:S05]  /*28200*/  FSEL R0, R7, R15, P2 ;  /* 0x0000000f07007208 */ /* 0x001fca0001000000 */
[----:B------:R0:W-:Y:S04]  /*28210*/  STL [R1+0xdb0], R0 ;  /* 0x000db00001007387 */ /* 0x0001e80000100800 */
[----:B------:R-:W2:Y:S04]  /*28220*/  LDL.LU R151, [R1+0x3b4] ;  /* 0x0003b40001977983 */ /* 0x000ea80000300800 */
[----:B------:R-:W3:Y:S01]  /*28230*/  LDL.LU R18, [R1+0x3b0] ;  /* 0x0003b00001127983 */ /* 0x000ee20000300800 */
[----:B0-----:R-:W-:-:S05]  /*28240*/  FSEL R0, R6, R14, P3 ;  /* 0x0000000e06007208 */ /* 0x001fca0001800000 */
[----:B------:R-:W-:Y:S04]  /*28250*/  STL [R1+0x20], R0 ;  /* 0x0000200001007387 */ /* 0x000fe80000100800 */
        /* <DEDUP_REMOVED lines=107> */
[----:B------:R-:W4:Y:S01]  /*28910*/  LDL.LU R152, [R1+0x200] ;  /* 0x0002000001987983 */ /* 0x000f220000300800 */
[----:B------:R-:W-:Y:S01]  /*28920*/  FMUL R249, R248, 0.25 ;  /* 0x3e800000f8f97820 */ /* 0x000fe20000400000 */
[----:B--2---:R-:W-:Y:S01]  /*28930*/  FMUL R251, R151, 0.25 ;  /* 0x3e80000097fb7820 */ /* 0x004fe20000400000 */
[----:B---3--:R-:W-:-:S03]  /*28940*/  FMUL R7, R11, 0.25 ;  /* 0x3e8000000b077820 */ /* 0x008fc60000400000 */
[----:B------:R-:W-:Y:S01]  /*28950*/  FSEL R249, R249, R248, P3 ;  /* 0x000000f8f9f97208 */ /* 0x000fe20001800000 */
[----:B----4-:R-:W-:Y:S01]  /*28960*/  FMUL R248, R244, 0.25 ;  /* 0x3e800000f4f87820 */ /* 0x010fe20000400000 */
[----:B------:R-:W-:Y:S01]  /*28970*/  FMUL R250, R18, 0.25 ;  /* 0x3e80000012fa7820 */ /* 0x000fe20000400000 */
[----:B------:R-:W-:Y:S01]  /*28980*/  FMUL R6, R12, 0.25 ;  /* 0x3e8000000c067820 */ /* 0x000fe20000400000 */
[----:B------:R-:W-:Y:S01]  /*28990*/  FMUL R9, R16, 0.25 ;  /* 0x3e80000010097820 */ /* 0x000fe20000400000 */
[----:B------:R-:W-:Y:S01]  /*289a0*/  FSEL R251, R251, R151, P2 ;  /* 0x00000097fbfb7208 */ /* 0x000fe20001000000 */
        /* <DEDUP_REMOVED lines=8> */
[----:B------:R0:W-:Y:S01]  /*28a30*/  STL [R1+0xddc], R249 ;  /* 0x000ddcf901007387 */ /* 0x0001e20000100800 */
[----:B------:R-:W-:Y:S01]  /*28a40*/  FSEL R9, R9, R16, P3 ;  /* 0x0000001009097208 */ /* 0x000fe20001800000 */
[----:B------:R-:W-:Y:S01]  /*28a50*/  FMUL R16, R17, 0.25 ;  /* 0x3e80000011107820 */ /* 0x000fe20000400000 */
[----:B------:R-:W-:Y:S01]  /*28a60*/  FSEL R244, R244, R13, P2 ;  /* 0x0000000df4f47208 */ /* 0x000fe20001000000 */
[----:B------:R-:W-:Y:S01]  /*28a70*/  STL [R1+0xdb8], R251 ;  /* 0x000db8fb01007387 */ /* 0x000fe20000100800 */
[----:B------:R-:W-:Y:S01]  /*28a80*/  FSEL R10, R10, R15, P2 ;  /* 0x0000000f0a0a7208 */ /* 0x000fe20001000000 */
[----:B------:R-:W-:Y:S01]  /*28a90*/  FMUL R12, R184, 0.25 ;  /* 0x3e800000b80c7820 */ /* 0x000fe20000400000 */
[----:B------:R-:W-:Y:S01]  /*28aa0*/  FSEL R8, R8, R185, P3 ;  /* 0x000000b908087208 */ /* 0x000fe20001800000 */
[----:B------:R-:W-:Y:S01]  /*28ab0*/  STL [R1+0xdac], R250 ;  /* 0x000dacfa01007387 */ /* 0x000fe20000100800 */
[----:B------:R-:W-:Y:S01]  /*28ac0*/  FSEL R11, R11, R14, P2 ;  /* 0x0000000e0b0b7208 */ /* 0x000fe20001000000 */
[----:B------:R-:W-:Y:S01]  /*28ad0*/  FMUL R13, R21, 0.25 ;  /* 0x3e800000150d7820 */ /* 0x000fe20000400000 */
[----:B------:R-:W-:Y:S01]  /*28ae0*/  FMUL R15, R19, 0.25 ;  /* 0x3e800000130f7820 */ /* 0x000fe20000400000 */
[----:B------:R-:W-:Y:S01]  /*28af0*/  STL [R1+0xde0], R6 ;  /* 0x000de00601007387 */ /* 0x000fe20000100800 */
[----:B------:R-:W-:Y:S01]  /*28b00*/  FMUL R14, R20, 0.25 ;  /* 0x3e800000140e7820 */ /* 0x000fe20000400000 */
[----:B------:R-:W-:Y:S01]  /*28b10*/  FSEL R16, R16, R17, P3 ;  /* 0x0000001110107208 */ /* 0x000fe20001800000 */
[----:B------:R-:W-:Y:S01]  /*28b20*/  FMUL R18, R22, 0.25 ;  /* 0x3e80000016127820 */ /* 0x000fe20000400000 */
[----:B------:R-:W-:Y:S01]  /*28b30*/  STL [R1+0xde4], R7 ;  /* 0x000de40701007387 */ /* 0x000fe20000100800 */
[----:B------:R-:W-:Y:S01]  /*28b40*/  FSEL R12, R12, R184, P3 ;  /* 0x000000b80c0c7208 */ /* 0x000fe20001800000 */
[----:B------:R-:W-:-:S02]  /*28b50*/  FMUL R17, R23, 0.25 ;  /* 0x3e80000017117820 */ /* 0x000fc40000400000 */
[----:B------:R-:W-:Y:S01]  /*28b60*/  STL [R1+0xda8], R248 ;  /* 0x000da8f801007387 */ /* 0x000fe20000100800 */
[----:B------:R-:W-:Y:S02]  /*28b70*/  FSEL R13, R13, R21, P3 ;  /* 0x000000150d0d7208 */ /* 0x000fe40001800000 */
[----:B------:R-:W-:Y:S01]  /*28b80*/  FSEL R15, R15, R19, P2 ;  /* 0x000000130f0f7208 */ /* 0x000fe20001000000 */
[----:B------:R-:W-:Y:S01]  /*28b90*/  STL [R1+0xdbc], R244 ;  /* 0x000dbcf401007387 */ /* 0x000fe20000100800 */
[----:B------:R-:W-:Y:S01]  /*28ba0*/  FSEL R14, R14, R20, P2 ;  /* 0x000000140e0e7208 */ /* 0x000fe20001000000 */
[----:B------:R-:W-:Y:S02]  /*28bb0*/  FMUL R19, R247, 0.25 ;  /* 0x3e800000f7137820 */ /* 0x000fe40000400000 */
[----:B------:R-:W-:Y:S01]  /*28bc0*/  STL [R1+0xde8], R8 ;  /* 0x000de80801007387 */ /* 0x000fe20000100800 */
[----:B------:R-:W-:Y:S01]  /*28bd0*/  FMUL R20, R246, 0.25 ;  /* 0x3e800000f6147820 */ /* 0x000fe20000400000 */
[----:B------:R-:W-:-:S02]  /*28be0*/  FMUL R21, R245, 0.25 ;  /* 0x3e800000f5157820 */ /* 0x000fc40000400000 */
[----:B------:R-:W-:Y:S01]  /*28bf0*/  STL [R1+0xdec], R9 ;  /* 0x000dec0901007387 */ /* 0x000fe20000100800 */
[----:B------:R-:W-:Y:S01]  /*28c00*/  FSEL R18, R18, R22, P2 ;  /* 0x0000001612127208 */ /* 0x000fe20001000000 */
[----:B------:R-:W-:Y:S02]  /*28c10*/  FMUL R22, R243, 0.25 ;  /* 0x3e800000f3167820 */ /* 0x000fe40000400000 */
[----:B------:R-:W-:Y:S01]  /*28c20*/  STL [R1+0xdc0], R10 ;  /* 0x000dc00a01007387 */ /* 0x000fe20000100800 */
[----:B------:R-:W-:Y:S01]  /*28c30*/  FSEL R17, R17, R23, P3 ;  /* 0x0000001711117208 */ /* 0x000fe20001800000 */
[----:B------:R-:W-:Y:S02]  /*28c40*/  FMUL R23, R242, 0.25 ;  /* 0x3e800000f2177820 */ /* 0x000fe40000400000 */
[----:B------:R1:W-:Y:S01]  /*28c50*/  STL [R1+0xdc4], R11 ;  /* 0x000dc40b01007387 */ /* 0x0003e20000100800 */
[----:B------:R-:W-:Y:S01]  /*28c60*/  FSEL R19, R19, R247, P2 ;  /* 0x000000f713137208 */ /* 0x000fe20001000000 */
[----:B------:R-:W-:-:S02]  /*28c70*/  FMUL R24, R241, 0.25 ;  /* 0x3e800000f1187820 */ /* 0x000fc40000400000 */
[----:B------:R-:W-:Y:S01]  /*28c80*/  STL [R1+0xdf0], R12 ;  /* 0x000df00c01007387 */ /* 0x000fe20000100800 */
[----:B------:R-:W-:Y:S01]  /*28c90*/  FSEL R20, R20, R246, P3 ;  /* 0x000000f614147208 */ /* 0x000fe20001800000 */
[----:B------:R-:W-:Y:S02]  /*28ca0*/  FMUL R25, R240, 0.25 ;  /* 0x3e800000f0197820 */ /* 0x000fe40000400000 */
[----:B------:R-:W-:Y:S01]  /*28cb0*/  STL [R1+0xdf4], R13 ;  /* 0x000df40d01007387 */ /* 0x000fe20000100800 */
[----:B------:R-:W-:Y:S01]  /*28cc0*/  FSEL R21, R21, R245, P3 ;  /* 0x000000f515157208 */ /* 0x000fe20001800000 */
[----:B------:R-:W-:Y:S02]  /*28cd0*/  FMUL R26, R239, 0.25 ;  /* 0x3e800000ef1a7820 */ /* 0x000fe40000400000 */
[----:B------:R-:W-:Y:S01]  /*28ce0*/  STL [R1+0xdc8], R14 ;  /* 0x000dc80e01007387 */ /* 0x000fe20000100800 */
        /* <DEDUP_REMOVED lines=252> */
[----:B------:R-:W-:-:S03]  /*29cb0*/  FSEL R106, R106, R157, P2 ;  /* 0x0000009d6a6a7208 */ /* 0x000fc60001000000 */
        /* <DEDUP_REMOVED lines=16> */
[----:B------:R-:W2:Y:S04]  /*29dc0*/  LDL.LU R122, [R1+0x5fc] ;  /* 0x0005fc00017a7983 */ /* 0x000ea80000300800 */
[----:B------:R-:W3:Y:S04]  /*29dd0*/  LDL.LU R123, [R1+0x5f8] ;  /* 0x0005f800017b7983 */ /* 0x000ee80000300800 */
[----:B------:R-:W4:Y:S04]  /*29de0*/  LDL.LU R124, [R1+0x5f4] ;  /* 0x0005f400017c7983 */ /* 0x000f280000300800 */
[----:B------:R-:W2:Y:S04]  /*29df0*/  LDL.LU R125, [R1+0x5f0] ;  /* 0x0005f000017d7983 */ /* 0x000ea80000300800 */
[----:B------:R-:W3:Y:S04]  /*29e00*/  LDL.LU R126, [R1+0x5ec] ;  /* 0x0005ec00017e7983 */ /* 0x000ee80000300800 */
        /* <DEDUP_REMOVED lines=25> */
[----:B------:R-:W-:-:S03]  /*29fa0*/  FMUL R111, R152, 0.25 ;  /* 0x3e800000986f7820 */ /* 0x000fc60000400000 */
[----:B------:R-:W2:Y:S04]  /*29fb0*/  LDL.LU R185, [R1+0x584] ;  /* 0x0005840001b97983 */ /* 0x000ea80000300800 */
[----:B------:R-:W2:Y:S04]  /*29fc0*/  LDL.LU R184, [R1+0x580] ;  /* 0x0005800001b87983 */ /* 0x000ea80000300800 */
[----:B------:R-:W2:Y:S04]  /*29fd0*/  LDL.LU R247, [R1+0x57c] ;  /* 0x00057c0001f77983 */ /* 0x000ea80000300800 */
[----:B------:R-:W2:Y:S04]  /*29fe0*/  LDL.LU R246, [R1+0x578] ;  /* 0x0005780001f67983 */ /* 0x000ea80000300800 */
[----:B------:R-:W2:Y:S01]  /*29ff0*/  LDL.LU R245, [R1+0x574] ;  /* 0x0005740001f57983 */ /* 0x000ea20000300800 */
[----:B------:R-:W-:-:S03]  /*2a000*/  FSEL R111, R111, R152, P2 ;  /* 0x000000986f6f7208 */ /* 0x000fc60001000000 */
        /* <DEDUP_REMOVED lines=90> */
[----:B0-----:R-:W2:Y:S01]  /*2a5b0*/  LDL.LU R249, [R1+0x404] ;  /* 0x0004040001f97983 */ /* 0x001ea20000300800 */
[----:B----4-:R-:W-:Y:S01]  /*2a5c0*/  FMUL R114, R124, 0.25 ;  /* 0x3e8000007c727820 */ /* 0x010fe20000400000 */
[----:B---3--:R-:W-:-:S04]  /*2a5d0*/  FMUL R118, R126, 0.25 ;  /* 0x3e8000007e767820 */ /* 0x008fc80000400000 */
[----:B------:R-:W-:Y:S01]  /*2a5e0*/  FSEL R114, R114, R124, P2 ;  /* 0x0000007c72727208 */ /* 0x000fe20001000000 */
[----:B--2---:R-:W-:Y:S01]  /*2a5f0*/  FMUL R124, R136, 0.25 ;  /* 0x3e800000887c7820 */ /* 0x004fe20000400000 */
[----:B------:R-:W-:Y:S01]  /*2a600*/  FSEL R118, R118, R126, P3 ;  /* 0x0000007e76767208 */ /* 0x000fe20001800000 */
[----:B------:R-:W-:Y:S01]  /*2a610*/  FMUL R126, R134, 0.25 ;  /* 0x3e800000867e7820 */ /* 0x000fe20000400000 */
[----:B------:R-:W-:Y:S02]  /*2a620*/  FMUL R115, R125, 0.25 ;  /* 0x3e8000007d737820 */ /* 0x000fe40000400000 */
        /* <DEDUP_REMOVED lines=50> */
[----:B------:R-:W-:-:S02]  /*2a950*/  FSEL R141, R141, R184, P2 ;  /* 0x000000b88d8d7208 */ /* 0x000fc40001000000 */
[----:B------:R-:W-:Y:S01]  /*2a960*/  FSEL R167, R167, R168, P3 ;  /* 0x000000a8a7a77208 */ /* 0x000fe20001800000 */
[----:B------:R-:W-:Y:S01]  /*2a970*/  FMUL R168, R173, 0.25 ;  /* 0x3e800000ada87820 */ /* 0x000fe20000400000 */
[----:B------:R-:W-:Y:S01]  /*2a980*/  FMUL R119, R127, 0.25 ;  /* 0x3e8000007f777820 */ /* 0x000fe20000400000 */
[----:B------:R-:W-:Y:S01]  /*2a990*/  FSEL R178, R178, R176, P3 ;  /* 0x000000b0b2b27208 */ /* 0x000fe20001800000 */
[----:B------:R-:W-:Y:S01]  /*2a9a0*/  FMUL R176, R187, 0.25 ;  /* 0x3e800000bbb07820 */ /* 0x000fe20000400000 */
[----:B------:R-:W-:Y:S02]  /*2a9b0*/  FSEL R140, R140, R185, P2 ;  /* 0x000000b98c8c7208 */ /* 0x000fe40001000000 */
[----:B------:R-:W-:Y:S01]  /*2a9c0*/  FSEL R170, R170, R175, P3 ;  /* 0x000000afaaaa7208 */ /* 0x000fe20001800000 */
[----:B------:R-:W-:Y:S01]  /*2a9d0*/  FMUL R175, R182, 0.25 ;  /* 0x3e800000b6af7820 */ /* 0x000fe20000400000 */
[----:B------:R-:W-:Y:S01]  /*2a9e0*/  FSEL R168, R168, R173, P2 ;  /* 0x000000ada8a87208 */ /* 0x000fe20001000000 */
[----:B------:R-:W-:Y:S01]  /*2a9f0*/  FMUL R173, R177, 0.25 ;  /* 0x3e800000b1ad7820 */ /* 0x000fe20000400000 */
[----:B------:R-:W-:Y:S01]  /*2aa00*/  FSEL R119, R119, R127, P3 ;  /* 0x0000007f77777208 */ /* 0x000fe20001800000 */
[----:B------:R-:W-:Y:S01]  /*2aa10*/  FMUL R121, R133, 0.25 ;  /* 0x3e80000085797820 */ /* 0x000fe20000400000 */
[----:B------:R-:W-:Y:S01]  /*2aa20*/  FMUL R127, R135, 0.25 ;  /* 0x3e800000877f7820 */ /* 0x000fe20000400000 */
[----:B------:R-:W-:-:S02]  /*2aa30*/  FSEL R176, R176, R187, P2 ;  /* 0x000000bbb0b07208 */ /* 0x000fc40001000000 */
[----:B------:R-:W-:Y:S01]  /*2aa40*/  FSEL R175, R175, R182, P3 ;  /* 0x000000b6afaf7208 */ /* 0x000fe20001800000 */
[----:B------:R-:W-:Y:S01]  /*2aa50*/  FMUL R182, R181, 0.25 ;  /* 0x3e800000b5b67820 */ /* 0x000fe20000400000 */
[----:B------:R-:W-:Y:S01]  /*2aa60*/  FSEL R173, R173, R177, P2 ;  /* 0x000000b1adad7208 */ /* 0x000fe20001000000 */
[----:B------:R-:W-:Y:S01]  /*2aa70*/  FMUL R177, R186, 0.25 ;  /* 0x3e800000bab17820 */ /* 0x000fe20000400000 */
[----:B------:R-:W-:Y:S01]  /*2aa80*/  FSEL R121, R121, R133, P2 ;  /* 0x0000008579797208 */ /* 0x000fe20001000000 */
[----:B------:R-:W-:Y:S01]  /*2aa90*/  FMUL R184, R188, 0.25 ;  /* 0x3e800000bcb87820 */ /* 0x000fe20000400000 */
[----:B------:R-:W-:-:S04]  /*2aaa0*/  FMUL R185, R198, 0.25 ;  /* 0x3e800000c6b97820 */ /* 0x000fc80000400000 */
[----:B------:R-:W-:Y:S01]  /*2aab0*/  FSEL R184, R184, R188, P2 ;  /* 0x000000bcb8b87208 */ /* 0x000fe20001000000 */
[----:B------:R-:W-:Y:S01]  /*2aac0*/  FMUL R187, R189, 0.25 ;  /* 0x3e800000bdbb7820 */ /* 0x000fe20000400000 */
[----:B------:R-:W-:Y:S01]  /*2aad0*/  FSEL R185, R185, R198, P2 ;  /* 0x000000c6b9b97208 */ /* 0x000fe20001000000 */
[----:B------:R-:W-:Y:S01]  /*2aae0*/  FMUL R188, R193, 0.25 ;  /* 0x3e800000c1bc7820 */ /* 0x000fe20000400000 */
[----:B------:R-:W-:Y:S01]  /*2aaf0*/  FSEL R127, R127, R135, P3 ;  /* 0x000000877f7f7208 */ /* 0x000fe20001800000 */
[----:B------:R-:W-:-:S03]  /*2ab00*/  FMUL R133, R145, 0.25 ;  /* 0x3e80000091857820 */ /* 0x000fc60000400000 */
        /* <DEDUP_REMOVED lines=10> */
[----:B------:R-:W-:-:S04]  /*2abb0*/  FMUL R198, R196, 0.25 ;  /* 0x3e800000c4c67820 */ /* 0x000fc80000400000 */
[----:B------:R-:W-:Y:S02]  /*2abc0*/  FSEL R193, R193, R197, P2 ;  /* 0x000000c5c1c17208 */ /* 0x000fe40001000000 */
[----:B------:R-:W-:Y:S01]  /*2abd0*/  FSEL R198, R198, R196, P3 ;  /* 0x000000c4c6c67208 */ /* 0x000fe20001800000 */
[----:B------:R-:W-:Y:S01]  /*2abe0*/  FMUL R196, R206, 0.25 ;  /* 0x3e800000cec47820 */ /* 0x000fe20000400000 */
[----:B------:R-:W-:Y:S01]  /*2abf0*/  FSEL R135, R135, R143, P3 ;  /* 0x0000008f87877208 */ /* 0x000fe20001800000 */
[----:B------:R-:W-:Y:S01]  /*2ac00*/  FMUL R145, R158, 0.25 ;  /* 0x3e8000009e917820 */ /* 0x000fe20000400000 */
[----:B------:R-:W-:Y:S01]  /*2ac10*/  FMUL R197, R204, 0.25 ;  /* 0x3e800000ccc57820 */ /* 0x000fe20000400000 */
        /* <DEDUP_REMOVED lines=17> */
[----:B------:R-:W-:-:S02]  /*2ad30*/  FMUL R194, R203, 0.25 ;  /* 0x3e800000cbc27820 */ /* 0x000fc40000400000 */
[----:B------:R-:W-:Y:S01]  /*2ad40*/  FSEL R206, R206, R209, P3 ;  /* 0x000000d1cece7208 */ /* 0x000fe20001800000 */
        /* <DEDUP_REMOVED lines=16> */
[----:B------:R-:W-:-:S02]  /*2ae50*/  FSEL R205, R205, R218, P2 ;  /* 0x000000dacdcd7208 */ /* 0x000fc40001000000 */
        /* <DEDUP_REMOVED lines=48> */
[----:B------:R-:W-:Y:S01]  /*2b160*/  MOV R252, R112 ;  /* 0x0000007000fc7202 */ /* 0x000fe20000000f00 */
        /* <DEDUP_REMOVED lines=30> */
[----:B------:R-:W-:Y:S01]  /*2b350*/  FMUL R235, R2, 8388608 ;  /* 0x4b00000002eb7820 */ /* 0x000fe20000400000 */
[----:B------:R-:W-:Y:S01]  /*2b360*/  FSEL R222, R222, R221, P3 ;  /* 0x000000dddede7208 */ /* 0x000fe20001800000 */
[----:B------:R-:W-:Y:S01]  /*2b370*/  FMUL R221, R230, 0.25 ;  /* 0x3e800000e6dd7820 */ /* 0x000fe20000400000 */
[----:B------:R-:W-:Y:S01]  /*2b380*/  FSEL R233, R233, R236, P2 ;  /* 0x000000ece9e97208 */ /* 0x000fe20001000000 */
[----:B------:R-:W-:Y:S01]  /*2b390*/  FMUL R236, R3, 8388608 ;  /* 0x4b00000003ec7820 */ /* 0x000fe20000400000 */
[----:B------:R-:W-:Y:S01]  /*2b3a0*/  FSETP.GEU.AND P5, PT, R2, 1.175494350822287508e-38, PT ;  /* 0x008000000200780b */ /* 0x000fe20003fae000 */
[----:B------:R-:W-:Y:S01]  /*2b3b0*/  FMUL R113, R123, 0.25 ;  /* 0x3e8000007b717820 */ /* 0x000fe20000400000 */
[----:B------:R-:W-:Y:S01]  /*2b3c0*/  FSEL R243, R243, R237, P3 ;  /* 0x000000edf3f37208 */ /* 0x000fe20001800000 */
[----:B------:R-:W-:Y:S01]  /*2b3d0*/  FMUL R237, R4, 8388608 ;  /* 0x4b00000004ed7820 */ /* 0x000fe20000400000 */
[----:B------:R-:W-:Y:S01]  /*2b3e0*/  FSEL R122, R122, R130, P3 ;  /* 0x000000827a7a7208 */ /* 0x000fe20001800000 */
[----:B------:R-:W-:Y:S01]  /*2b3f0*/  FMUL R130, R138, 0.25 ;  /* 0x3e8000008a827820 */ /* 0x000fe20000400000 */
[----:B------:R-:W-:Y:S01]  /*2b400*/  FSEL R183, R183, R180, P3 ;  /* 0x000000b4b7b77208 */ /* 0x000fe20001800000 */
[----:B------:R-:W-:Y:S01]  /*2b410*/  FMUL R180, R242, 0.25 ;  /* 0x3e800000f2b47820 */ /* 0x000fe20000400000 */
[----:B------:R-:W-:-:S02]  /*2b420*/  FSETP.GEU.AND P6, PT, R3, 1.175494350822287508e-38, PT ;  /* 0x008000000300780b */ /* 0x000fc40003fce000 */
[----:B------:R-:W-:Y:S01]  /*2b430*/  FSEL R225, R225, R241, P2 ;  /* 0x000000f1e1e17208 */ /* 0x000fe20001000000 */
[----:B------:R-:W-:Y:S01]  /*2b440*/  FMUL R241, R238, 0.25 ;  /* 0x3e800000eef17820 */ /* 0x000fe20000400000 */
[----:B------:R-:W-:Y:S01]  /*2b450*/  FSEL R245, R245, R232, P3 ;  /* 0x000000e8f5f57208 */ /* 0x000fe20001800000 */
[----:B------:R-:W-:Y:S01]  /*2b460*/  FMUL R232, R5, 8388608 ;  /* 0x4b00000005e87820 */ /* 0x000fe20000400000 */
[----:B------:R-:W-:Y:S02]  /*2b470*/  FSETP.GEU.AND P4, PT, R4, 1.175494350822287508e-38, PT ;  /* 0x008000000400780b */ /* 0x000fe40003f8e000 */
[----:B------:R-:W-:Y:S01]  /*2b480*/  FSEL R220, R220, R231, P2 ;  /* 0x000000e7dcdc7208 */ /* 0x000fe20001000000 */
[----:B------:R-:W-:Y:S01]  /*2b490*/  FMUL R231, R239, 0.25 ;  /* 0x3e800000efe77820 */ /* 0x000fe20000400000 */
[----:B------:R-:W-:Y:S02]  /*2b4a0*/  FSEL R235, R235, R2, !P5 ;  /* 0x00000002ebeb7208 */ /* 0x000fe40006800000 */
[----:B-1----:R-:W-:-:S02]  /*2b4b0*/  FSEL R11, RZ, -23, P5 ;  /* 0xc1b80000ff0b7808 */ /* 0x002fc40002800000 */
[----:B------:R-:W-:Y:S02]  /*2b4c0*/  FSETP.GEU.AND P5, PT, R5, 1.175494350822287508e-38, PT ;  /* 0x008000000500780b */ /* 0x000fe40003fae000 */
[----:B------:R-:W-:Y:S01]  /*2b4d0*/  FSEL R221, R221, R230, P2 ;  /* 0x000000e6dddd7208 */ /* 0x000fe20001000000 */
[----:B------:R-:W-:Y:S01]  /*2b4e0*/  FMUL R230, R240, 0.25 ;  /* 0x3e800000f0e67820 */ /* 0x000fe20000400000 */
[----:B------:R-:W-:Y:S02]  /*2b4f0*/  FSEL R236, R236, R3, !P6 ;  /* 0x00000003ecec7208 */ /* 0x000fe40007000000 */
[----:B------:R-:W-:Y:S02]  /*2b500*/  FSEL R113, R113, R123, P3 ;  /* 0x0000007b71717208 */ /* 0x000fe40001800000 */
[----:B------:R-:W-:Y:S02]  /*2b510*/  FSEL R237, R237, R4, !P4 ;  /* 0x00000004eded7208 */ /* 0x000fe40006000000 */
[----:B------:R-:W-:Y:S01]  /*2b520*/  FSEL R130, R130, R138, P3 ;  /* 0x0000008a82827208 */ /* 0x000fe20001800000 */
[----:B------:R-:W-:Y:S01]  /*2b530*/  FMUL R138, R146, 0.25 ;  /* 0x3e800000928a7820 */ /* 0x000fe20000400000 */
[----:B------:R-:W-:Y:S01]  /*2b540*/  FSEL R180, R180, R242, P2 ;  /* 0x000000f2b4b47208 */ /* 0x000fe20001000000 */
[----:B------:R-:W-:Y:S01]  /*2b550*/  STL [R1+0xf68], R111 ;  /* 0x000f686f01007387 */ /* 0x000fe20000100800 */
[----:B------:R-:W-:Y:S01]  /*2b560*/  FSEL R241, R241, R238, P3 ;  /* 0x000000eef1f17208 */ /* 0x000fe20001800000 */
[----:B------:R-:W-:Y:S01]  /*2b570*/  FMUL R123, R131, 0.25 ;  /* 0x3e800000837b7820 */ /* 0x000fe20000400000 */
[----:B------:R-:W-:-:S02]  /*2b580*/  FSEL R232, R232, R5, !P5 ;  /* 0x00000005e8e87208 */ /* 0x000fc40006800000 */
[----:B------:R-:W-:Y:S01]  /*2b590*/  IADD3 R242, R235, -0x3f3504f3, RZ ;  /* 0xc0cafb0debf27810 */ /* 0x000fe20007ffe0ff */
[----:B------:R-:W-:Y:S01]  /*2b5a0*/  STL [R1+0xf6c], R112 ;  /* 0x000f6c7001007387 */ /* 0x000fe20000100800 */
[----:B------:R-:W-:Y:S02]  /*2b5b0*/  FSEL R231, R231, R239, P3 ;  /* 0x000000efe7e77208 */ /* 0x000fe40001800000 */
[----:B------:R-:W-:Y:S01]  /*2b5c0*/  IADD3 R238, R236, -0x3f3504f3, RZ ;  /* 0xc0cafb0decee7810 */ /* 0x000fe20007ffe0ff */
[----:B------:R-:W-:Y:S01]  /*2b5d0*/  STL [R1+0xf70], R113 ;  /* 0x000f707101007387 */ /* 0x000fe20000100800 */
[----:B------:R-:W-:Y:S02]  /*2b5e0*/  IADD3 R239, R237, -0x3f3504f3, RZ ;  /* 0xc0cafb0dedef7810 */ /* 0x000fe40007ffe0ff */
[----:B------:R-:W-:Y:S01]  /*2b5f0*/  FSEL R230, R230, R240, P3 ;  /* 0x000000f0e6e67208 */ /* 0x000fe20001800000 */
[----:B------:R-:W-:Y:S01]  /*2b600*/  STL [R1+0xf74], R114 ;  /* 0x000f747201007387 */ /* 0x000fe20000100800 */
[----:B------:R-:W-:-:S02]  /*2b610*/  IADD3 R240, R232, -0x3f3504f3, RZ ;  /* 0xc0cafb0de8f07810 */ /* 0x000fc40007ffe0ff */
[----:B------:R-:W-:Y:S01]  /*2b620*/  LOP3.LUT R242, R242, 0xff800000, RZ, 0xc0, !PT ;  /* 0xff800000f2f27812 */ /* 0x000fe200078ec0ff */
[----:B------:R-:W-:Y:S01]  /*2b630*/  STL [R1+0xf78], R115 ;  /* 0x000f787301007387 */ /* 0x000fe20000100800 */
[----:B------:R-:W-:Y:S01]  /*2b640*/  FSEL R138, R138, R146, P3 ;  /* 0x000000928a8a7208 */ /* 0x000fe20001800000 */
[----:B------:R-:W-:Y:S01]  /*2b650*/  FMUL R146, R247, 0.25 ;  /* 0x3e800000f7927820 */ /* 0x000fe20000400000 */
[----:B------:R-:W-:Y:S01]  /*2b660*/  LOP3.LUT R238, R238, 0xff800000, RZ, 0xc0, !PT ;  /* 0xff800000eeee7812 */ /* 0x000fe200078ec0ff */
[----:B------:R-:W-:Y:S01]  /*2b670*/  STL [R1+0xf7c], R118 ;  /* 0x000f7c7601007387 */ /* 0x000fe20000100800 */
[----:B------:R-:W-:Y:S02]  /*2b680*/  FSEL R123, R123, R131, P3 ;  /* 0x000000837b7b7208 */ /* 0x000fe40001800000 */
[----:B------:R-:W-:Y:S01]  /*2b690*/  LOP3.LUT R239, R239, 0xff800000, RZ, 0xc0, !PT ;  /* 0xff800000efef7812 */ /* 0x000fe200078ec0ff */
[----:B------:R-:W-:Y:S01]  /*2b6a0*/  STL [R1+0xf80], R119 ;  /* 0x000f807701007387 */ /* 0x000fe20000100800 */
[----:B------:R-:W-:-:S02]  /*2b6b0*/  LOP3.LUT R240, R240, 0xff800000, RZ, 0xc0, !PT ;  /* 0xff800000f0f07812 */ /* 0x000fc400078ec0ff */
[----:B------:R-:W-:Y:S01]  /*2b6c0*/  I2FP.F32.S32 R10, R242 ;  /* 0x000000f2000a7245 */ /* 0x000fe20000201400 */
[----:B------:R-:W-:Y:S01]  /*2b6d0*/  STL [R1+0xf84], R116 ;  /* 0x000f847401007387 */ /* 0x000fe20000100800 */
[----:B------:R-:W-:Y:S02]  /*2b6e0*/  FSEL R9, RZ, -23, P6 ;  /* 0xc1b80000ff097808 */ /* 0x000fe40003000000 */
[----:B------:R-:W-:Y:S01]  /*2b6f0*/  I2FP.F32.S32 R8, R238 ;  /* 0x000000ee00087245 */ /* 0x000fe20000201400 */
[----:B------:R-:W-:Y:S01]  /*2b700*/  STL [R1+0xf88], R117 ;  /* 0x000f887501007387 */ /* 0x000fe20000100800 */
[----:B------:R-:W-:Y:S02]  /*2b710*/  FSEL R7, RZ, -23, P4 ;  /* 0xc1b80000ff077808 */ /* 0x000fe40002000000 */
[----:B------:R-:W-:Y:S01]  /*2b720*/  I2FP.F32.S32 R6, R239 ;  /* 0x000000ef00067245 */ /* 0x000fe20000201400 */
[----:B------:R-:W-:Y:S01]  /*2b730*/  STL [R1+0xf8c], R122 ;  /* 0x000f8c7a01007387 */ /* 0x000fe20000100800 */
[----:B------:R-:W-:Y:S01]  /*2b740*/  FSEL R146, R146, R247, P3 ;  /* 0x000000f792927208 */ /* 0x000fe20001800000 */
[----:B------:R-:W-:Y:S01]  /*2b750*/  FFMA.FTZ R10, R10, 1.1920928955078125e-07, R11 ;  /* 0x340000000a0a7823 */ /* 0x000fe2000001000b */
[----:B------:R-:W-:Y:S01]  /*2b760*/  FSEL R0, RZ, -23, P5 ;  /* 0xc1b80000ff007808 */ /* 0x000fe20002800000 */
[----:B------:R-:W-:Y:S01]  /*2b770*/  STL [R1+0xf90], R123 ;  /* 0x000f907b01007387 */ /* 0x000fe20000100800 */
[----:B------:R-:W-:Y:S01]  /*2b780*/  I2FP.F32.S32 R247, R240 ;  /* 0x000000f000f77245 */ /* 0x000fe20000201400 */
[----:B------:R-:W-:-:S02]  /*2b790*/  FFMA.FTZ R8, R8, 1.1920928955078125e-07, R9 ;  /* 0x3400000008087823 */ /* 0x000fc40000010009 */
[----:B------:R-:W-:Y:S01]  /*2b7a0*/  STL [R1+0xf94], R120 ;  /* 0x000f947801007387 */ /* 0x000fe20000100800 */
[----:B------:R-:W-:-:S03]  /*2b7b0*/  FFMA.FTZ R6, R6, 1.1920928955078125e-07, R7 ;  /* 0x3400000006067823 */ /* 0x000fc60000010007 */
[----:B------:R-:W-:Y:S01]  /*2b7c0*/  STL [R1+0xf98], R121 ;  /* 0x000f987901007387 */ /* 0x000fe20000100800 */
[----:B------:R-:W-:-:S03]  /*2b7d0*/  FFMA.FTZ R0, R247, 1.1920928955078125e-07, R0 ;  /* 0x34000000f7007823 */ /* 0x000fc60000010000 */
[----:B------:R-:W-:Y:S04]  /*2b7e0*/  STL [R1+0xf9c], R126 ;  /* 0x000f9c7e01007387 */ /* 0x000fe80000100800 */
[----:B------:R-:W-:Y:S04]  /*2b7f0*/  STL [R1+0xfa0], R127 ;  /* 0x000fa07f01007387 */ /* 0x000fe80000100800 */
[----:B------:R-:W-:Y:S04]  /*2b800*/  STL [R1+0xfa4], R124 ;  /* 0x000fa47c01007387 */ /* 0x000fe80000100800 */
[----:B------:R0:W-:Y:S04]  /*2b810*/  STL [R1+0xfa8], R125 ;  /* 0x000fa87d01007387 */ /* 0x0001e80000100800 */
[----:B------:R1:W-:Y:S04]  /*2b820*/  STL [R1+0x1c], R10 ;  /* 0x00001c0a01007387 */ /* 0x0003e80000100800 */
[----:B------:R2:W-:Y:S04]  /*2b830*/  STL [R1+0x18], R8 ;  /* 0x0000180801007387 */ /* 0x0005e80000100800 */
[----:B------:R3:W-:Y:S04]  /*2b840*/  STL [R1+0x14], R6 ;  /* 0x0000140601007387 */ /* 0x0007e80000100800 */
[----:B------:R-:W4:Y:S04]  /*2b850*/  LDL.LU R248, [R1+0x870] ;  /* 0x0008700001f87983 */ /* 0x000f280000300800 */
[----:B------:R3:W-:Y:S04]  /*2b860*/  STL [R1+0x10], R0 ;  /* 0x0000100001007387 */ /* 0x0007e80000100800 */
        /* <DEDUP_REMOVED lines=101> */
[----:B------:R-:W-:-:S03]  /*2bec0*/  FMUL R131, R139, 0.25 ;  /* 0x3e8000008b837820 */ /* 0x000fc60000400000 */
[----:B------:R-:W4:Y:S04]  /*2bed0*/  LDL.LU R26, [R1+0x130] ;  /* 0x00013000011a7983 */ /* 0x000f280000300800 */
[----:B------:R-:W4:Y:S04]  /*2bee0*/  LDL.LU R25, [R1+0x128] ;  /* 0x0001280001197983 */ /* 0x000f280000300800 */
[----:B------:R-:W4:Y:S04]  /*2bef0*/  LDL.LU R24, [R1+0x120] ;  /* 0x0001200001187983 */ /* 0x000f280000300800 */
[----:B------:R-:W4:Y:S04]  /*2bf00*/  LDL.LU R23, [R1+0x118] ;  /* 0x0001180001177983 */ /* 0x000f280000300800 */
[----:B------:R-:W4:Y:S01]  /*2bf10*/  LDL.LU R22, [R1+0x110] ;  /* 0x0001100001167983 */ /* 0x000f220000300800 */
[----:B------:R-:W-:-:S03]  /*2bf20*/  FSEL R131, R131, R139, P3 ;  /* 0x0000008b83837208 */ /* 0x000fc60001800000 */
        /* <DEDUP_REMOVED lines=14> */
[----:B-1----:R-:W4:Y:S01]  /*2c010*/  LDL.LU R10, [R1+0xb0] ;  /* 0x0000b000010a7983 */ /* 0x002f220000300800 */
[----:B------:R-:W-:-:S03]  /*2c020*/  FSEL R147, R147, R246, P3 ;  /* 0x000000f693937208 */ /* 0x000fc60001800000 */
[----:B------:R-:W4:Y:S01]  /*2c030*/  LDL.LU R9, [R1+0xa8] ;  /* 0x0000a80001097983 */ /* 0x000f220000300800 */
[----:B------:R-:W-:-:S03]  /*2c040*/  FMUL R246, R249, 0.25 ;  /* 0x3e800000f9f67820 */ /* 0x000fc60000400000 */
[----:B--2---:R-:W2:Y:S04]  /*2c050*/  LDL.LU R8, [R1+0xa0] ;  /* 0x0000a00001087983 */ /* 0x004ea80000300800 */
[----:B------:R-:W2:Y:S04]  /*2c060*/  LDL.LU R244, [R1+0x98] ;  /* 0x0000980001f47983 */ /* 0x000ea80000300800 */
[----:B------:R-:W2:Y:S04]  /*2c070*/  LDL.LU R7, [R1+0x90] ;  /* 0x0000900001077983 */ /* 0x000ea80000300800 */
[----:B---3--:R-:W3:Y:S01]  /*2c080*/  LDL.LU R6, [R1+0x88] ;  /* 0x0000880001067983 */ /* 0x008ee20000300800 */
[----:B------:R-:W-:-:S03]  /*2c090*/  FSEL R246, R246, R249, P2 ;  /* 0x000000f9f6f67208 */ /* 0x000fc60001000000 */
[----:B------:R-:W3:Y:S04]  /*2c0a0*/  LDL.LU R250, [R1+0x80] ;  /* 0x0000800001fa7983 */ /* 0x000ee80000300800 */
[----:B------:R-:W3:Y:S04]  /*2c0b0*/  LDL.LU R251, [R1+0x78] ;  /* 0x0000780001fb7983 */ /* 0x000ee80000300800 */
[----:B------:R-:W3:Y:S04]  /*2c0c0*/  LDL.LU R249, [R1+0x70] ;  /* 0x0000700001f97983 */ /* 0x000ee80000300800 */
[----:B------:R-:W3:Y:S01]  /*2c0d0*/  LDL.LU R0, [R1+0x54] ;  /* 0x0000540001007983 */ /* 0x000ee20000300800 */
[C---:B------:R-:W-:Y:S01]  /*2c0e0*/  FSETP.GEU.AND P6, PT, |R5|.reuse, 1.175494350822287508e-38, PT ;  /* 0x008000000500780b */ /* 0x040fe20003fce200 */
[----:B------:R-:W-:-:S12]  /*2c0f0*/  @P1 FMUL R5, R5, 0.25 ;  /* 0x3e80000005051820 */ /* 0x000fd80000400000 */
[----:B------:R-:W-:-:S06]  /*2c100*/  @!P6 FMUL R5, R5, 16777216 ;  /* 0x4b8000000505e820 */ /* 0x000fcc0000400000 */
[----:B------:R-:W0:Y:S01]  /*2c110*/  MUFU.RCP R5, R5 ;  /* 0x0000000500057308 */ /* 0x000e220000001000 */
[----:B----4-:R-:W-:Y:S01]  /*2c120*/  @!P6 FMUL R125, R125, 16777216 ;  /* 0x4b8000007d7de820 */ /* 0x010fe20000400000 */
[----:B------:R-:W-:Y:S01]  /*2c130*/  @!P6 FMUL R124, R124, 16777216 ;  /* 0x4b8000007c7ce820 */ /* 0x000fe20000400000 */
[----:B------:R-:W-:Y:S01]  /*2c140*/  @!P6 FMUL R127, R127, 16777216 ;  /* 0x4b8000007f7fe820 */ /* 0x000fe20000400000 */
[----:B------:R-:W-:Y:S01]  /*2c150*/  @!P6 FMUL R126, R126, 16777216 ;  /* 0x4b8000007e7ee820 */ /* 0x000fe20000400000 */
[----:B------:R-:W-:Y:S01]  /*2c160*/  @!P6 FMUL R121, R121, 16777216 ;  /* 0x4b8000007979e820 */ /* 0x000fe20000400000 */
[----:B------:R-:W-:Y:S01]  /*2c170*/  @!P6 FMUL R120, R120, 16777216 ;  /* 0x4b8000007878e820 */ /* 0x000fe20000400000 */
[----:B------:R-:W-:Y:S01]  /*2c180*/  @!P6 FMUL R123, R123, 16777216 ;  /* 0x4b8000007b7be820 */ /* 0x000fe20000400000 */
[C---:B0-----:R-:W-:Y:S01]  /*2c190*/  FMUL R125, R5.reuse, R125 ;  /* 0x0000007d057d7220 */ /* 0x041fe20000400000 */
[C---:B------:R-:W-:Y:S01]  /*2c1a0*/  FMUL R124, R5.reuse, R124 ;  /* 0x0000007c057c7220 */ /* 0x040fe20000400000 */
[----:B------:R-:W-:-:S03]  /*2c1b0*/  FMUL R127, R5, R127 ;  /* 0x0000007f057f7220 */ /* 0x000fc60000400000 */
[----:B------:R0:W-:Y:S01]  /*2c1c0*/  STL [R1+0xd90], R125 ;  /* 0x000d907d01007387 */ /* 0x0001e20000100800 */
[----:B------:R-:W-:-:S03]  /*2c1d0*/  FMUL R120, R5, R120 ;  /* 0x0000007805787220 */ /* 0x000fc60000400000 */
[----:B------:R1:W-:Y:S01]  /*2c1e0*/  STL [R1+0xd8c], R124 ;  /* 0x000d8c7c01007387 */ /* 0x0003e20000100800 */
[----:B------:R-:W-:Y:S01]  /*2c1f0*/  @!P6 FMUL R122, R122, 16777216 ;  /* 0x4b8000007a7ae820 */ /* 0x000fe20000400000 */
[C---:B0-----:R-:W-:Y:S02]  /*2c200*/  FMUL R125, R5.reuse, R126 ;  /* 0x0000007e057d7220 */ /* 0x041fe40000400000 */
[----:B------:R-:W-:Y:S01]  /*2c210*/  STL [R1+0xd88], R127 ;  /* 0x000d887f01007387 */ /* 0x000fe20000100800 */
[----:B-1----:R-:W-:Y:S01]  /*2c220*/  FMUL R124, R5, R121 ;  /* 0x00000079057c7220 */ /* 0x002fe20000400000 */
[----:B------:R-:W-:Y:S02]  /*2c230*/  @!P6 FMUL R117, R117, 16777216 ;  /* 0x4b8000007575e820 */ /* 0x000fe40000400000 */
[----:B------:R-:W-:Y:S01]  /*2c240*/  STL [R1+0xd84], R125 ;  /* 0x000d847d01007387 */ /* 0x000fe20000100800 */
[----:B------:R-:W-:Y:S01]  /*2c250*/  @!P6 FMUL R116, R116, 16777216 ;  /* 0x4b8000007474e820 */ /* 0x000fe20000400000 */
[----:B------:R-:W-:-:S02]  /*2c260*/  FMUL R121, R5, R123 ;  /* 0x0000007b05797220 */ /* 0x000fc40000400000 */
[----:B------:R-:W-:Y:S01]  /*2c270*/  STL [R1+0xd80], R124 ;  /* 0x000d807c01007387 */ /* 0x000fe20000100800 */
[----:B------:R-:W-:-:S03]  /*2c280*/  FMUL R117, R5, R117 ;  /* 0x0000007505757220 */ /* 0x000fc60000400000 */
[----:B------:R0:W-:Y:S01]  /*2c290*/  STL [R1+0xd7c], R120 ;  /* 0x000d7c7801007387 */ /* 0x0001e20000100800 */
[----:B------:R-:W-:Y:S01]  /*2c2a0*/  @!P6 FMUL R119, R119, 16777216 ;  /* 0x4b8000007777e820 */ /* 0x000fe20000400000 */
[----:B------:R-:W-:Y:S01]  /*2c2b0*/  FMUL R116, R5, R116 ;  /* 0x0000007405747220 */ /* 0x000fe20000400000 */
[----:B------:R-:W-:Y:S01]  /*2c2c0*/  @!P6 FMUL R118, R118, 16777216 ;  /* 0x4b8000007676e820 */ /* 0x000fe20000400000 */
[----:B------:R-:W-:Y:S01]  /*2c2d0*/  @!P6 FMUL R115, R115, 16777216 ;  /* 0x4b8000007373e820 */ /* 0x000fe20000400000 */
[----:B------:R-:W-:Y:S01]  /*2c2e0*/  STL [R1+0xd78], R121 ;  /* 0x000d787901007387 */ /* 0x000fe20000100800 */
[----:B0-----:R-:W-:Y:S01]  /*2c2f0*/  FMUL R120, R5, R122 ;  /* 0x0000007a05787220 */ /* 0x001fe20000400000 */
[----:B------:R-:W-:Y:S01]  /*2c300*/  @!P6 FMUL R114, R114, 16777216 ;  /* 0x4b8000007272e820 */ /* 0x000fe20000400000 */
[----:B------:R-:W-:Y:S01]  /*2c310*/  @!P6 FMUL R113, R113, 16777216 ;  /* 0x4b8000007171e820 */ /* 0x000fe20000400000 */
[----:B------:R-:W-:Y:S02]  /*2c320*/  FMUL R119, R5, R119 ;  /* 0x0000007705777220 */ /* 0x000fe40000400000 */
[----:B------:R-:W-:Y:S01]  /*2c330*/  STL [R1+0xd74], R120 ;  /* 0x000d747801007387 */ /* 0x000fe20000100800 */
[----:B------:R-:W-:Y:S01]  /*2c340*/  @!P6 FMUL R112, R112, 16777216 ;  /* 0x4b8000007070e820 */ /* 0x000fe20000400000 */
[----:B------:R-:W-:-:S02]  /*2c350*/  @!P6 FMUL R111, R111, 16777216 ;  /* 0x4b8000006f6fe820 */ /* 0x000fc40000400000 */
[----:B------:R0:W-:Y:S01]  /*2c360*/  STL [R1+0xd70], R117 ;  /* 0x000d707501007387 */ /* 0x0001e20000100800 */
[----:B------:R-:W-:-:S03]  /*2c370*/  @!P6 FMUL R110, R110, 16777216 ;  /* 0x4b8000006e6ee820 */ /* 0x000fc60000400000 */
[----:B------:R1:W-:Y:S01]  /*2c380*/  STL [R1+0xd6c], R116 ;  /* 0x000d6c7401007387 */ /* 0x0003e20000100800 */
[----:B------:R-:W-:Y:S01]  /*2c390*/  @!P6 FMUL R109, R109, 16777216 ;  /* 0x4b8000006d6de820 */ /* 0x000fe20000400000 */
[----:B------:R-:W-:Y:S01]  /*2c3a0*/  @!P6 FMUL R108, R108, 16777216 ;  /* 0x4b8000006c6ce820 */ /* 0x000fe20000400000 */
[C---:B0-----:R-:W-:Y:S01]  /*2c3b0*/  FMUL R117, R5.reuse, R118 ;  /* 0x0000007605757220 */ /* 0x041fe20000400000 */
[----:B------:R-:W-:Y:S01]  /*2c3c0*/  STL [R1+0xd68], R119 ;  /* 0x000d687701007387 */ /* 0x000fe20000100800 */
[C---:B-1----:R-:W-:Y:S01]  /*2c3d0*/  FMUL R116, R5.reuse, R115 ;  /* 0x0000007305747220 */ /* 0x042fe20000400000 */
[C---:B------:R-:W-:Y:S01]  /*2c3e0*/  FMUL R115, R5.reuse, R114 ;  /* 0x0000007205737220 */ /* 0x040fe20000400000 */
[C---:B------:R-:W-:Y:S01]  /*2c3f0*/  FMUL R114, R5.reuse, R113 ;  /* 0x0000007105727220 */ /* 0x040fe20000400000 */
[----:B------:R-:W-:Y:S01]  /*2c400*/  FMUL R113, R5, R112 ;  /* 0x0000007005717220 */ /* 0x000fe20000400000 */
[----:B------:R-:W-:Y:S01]  /*2c410*/  @!P6 FMUL R107, R107, 16777216 ;  /* 0x4b8000006b6be820 */ /* 0x000fe20000400000 */
[----:B------:R-:W-:Y:S01]  /*2c420*/  STL [R1+0xd64], R117 ;  /* 0x000d647501007387 */ /* 0x000fe20000100800 */
[C---:B------:R-:W-:Y:S01]  /*2c430*/  FMUL R112, R5.reuse, R111 ;  /* 0x0000006f05707220 */ /* 0x040fe20000400000 */
[----:B------:R-:W-:Y:S01]  /*2c440*/  @!P6 FMUL R106, R106, 16777216 ;  /* 0x4b8000006a6ae820 */ /* 0x000fe20000400000 */
[----:B------:R-:W-:Y:S01]  /*2c450*/  FMUL R111, R5, R110 ;  /* 0x0000006e056f7220 */ /* 0x000fe20000400000 */
[----:B------:R-:W-:Y:S01]  /*2c460*/  STL [R1+0xd60], R116 ;  /* 0x000d607401007387 */ /* 0x000fe20000100800 */
[----:B------:R-:W-:Y:S01]  /*2c470*/  @!P6 FMUL R105, R105, 16777216 ;  /* 0x4b8000006969e820 */ /* 0x000fe20000400000 */
[C---:B------:R-:W-:Y:S01]  /*2c480*/  FMUL R110, R5.reuse, R109 ;  /* 0x0000006d056e7220 */ /* 0x040fe20000400000 */
[----:B------:R-:W-:Y:S01]  /*2c490*/  @!P6 FMUL R104, R104, 16777216 ;  /* 0x4b8000006868e820 */ /* 0x000fe20000400000 */
[----:B------:R-:W-:Y:S01]  /*2c4a0*/  STL [R1+0xd5c], R115 ;  /* 0x000d5c7301007387 */ /* 0x000fe20000100800 */
[----:B------:R-:W-:Y:S01]  /*2c4b0*/  FMUL R109, R5, R108 ;  /* 0x0000006c056d7220 */ /* 0x000fe20000400000 */
[----:B------:R-:W-:Y:S01]  /*2c4c0*/  @!P6 FMUL R103, R103, 16777216 ;  /* 0x4b8000006767e820 */ /* 0x000fe20000400000 */
[C---:B------:R-:W-:Y:S01]  /*2c4d0*/  FMUL R108, R5.reuse, R107 ;  /* 0x0000006b056c7220 */ /* 0x040fe20000400000 */
[----:B------:R-:W-:Y:S01]  /*2c4e0*/  STL [R1+0xd58], R114 ;  /* 0x000d587201007387 */ /* 0x000fe20000100800 */
[----:B------:R-:W-:Y:S01]  /*2c4f0*/  @!P6 FMUL R102, R102, 16777216 ;  /* 0x4b8000006666e820 */ /* 0x000fe20000400000 */
[----:B------:R-:W-:-:S02]  /*2c500*/  FMUL R107, R5, R106 ;  /* 0x0000006a056b7220 */ /* 0x000fc40000400000 */
[----:B------:R-:W-:Y:S01]  /*2c510*/  STL [R1+0xd54], R113 ;  /* 0x000d547101007387 */ /* 0x000fe20000100800 */
[----:B------:R-:W-:Y:S01]  /*2c520*/  @!P6 FMUL R101, R101, 16777216 ;  /* 0x4b8000006565e820 */ /* 0x000fe20000400000 */
[C---:B------:R-:W-:Y:S02]  /*2c530*/  FMUL R106, R5.reuse, R105 ;  /* 0x00000069056a7220 */ /* 0x040fe40000400000 */
[----:B------:R-:W-:Y:S01]  /*2c540*/  STL [R1+0xd50], R112 ;  /* 0x000d507001007387 */ /* 0x000fe20000100800 */
[----:B------:R-:W-:Y:S01]  /*2c550*/  @!P6 FMUL R100, R100, 16777216 ;  /* 0x4b8000006464e820 */ /* 0x000fe20000400000 */
[----:B------:R-:W-:Y:S02]  /*2c560*/  FMUL R105, R5, R104 ;  /* 0x0000006805697220 */ /* 0x000fe40000400000 */
[----:B------:R-:W-:Y:S01]  /*2c570*/  STL [R1+0xd4c], R111 ;  /* 0x000d4c6f01007387 */ /* 0x000fe20000100800 */
[----:B------:R-:W-:Y:S01]  /*2c580*/  @!P6 FMUL R99, R99, 16777216 ;  /* 0x4b8000006363e820 */ /* 0x000fe20000400000 */
[----:B------:R-:W-:-:S02]  /*2c590*/  FMUL R104, R5, R103 ;  /* 0x0000006705687220 */ /* 0x000fc40000400000 */
[----:B------:R-:W-:Y:S01]  /*2c5a0*/  STL [R1+0xd48], R110 ;  /* 0x000d486e01007387 */ /* 0x000fe20000100800 */
[----:B------:R-:W-:Y:S01]  /*2c5b0*/  @!P6 FMUL R98, R98, 16777216 ;  /* 0x4b8000006262e820 */ /* 0x000fe20000400000 */
[----:B------:R-:W-:Y:S02]  /*2c5c0*/  FMUL R103, R5, R102 ;  /* 0x0000006605677220 */ /* 0x000fe40000400000 */
[----:B------:R-:W-:Y:S01]  /*2c5d0*/  STL [R1+0xd44], R109 ;  /* 0x000d446d01007387 */ /* 0x000fe20000100800 */
[----:B------:R-:W-:Y:S01]  /*2c5e0*/  @!P6 FMUL R97, R97, 16777216 ;  /* 0x4b8000006161e820 */ /* 0x000fe20000400000 */
[C---:B------:R-:W-:Y:S02]  /*2c5f0*/  FMUL R102, R5.reuse, R101 ;  /* 0x0000006505667220 */ /* 0x040fe40000400000 */
        /* <DEDUP_REMOVED lines=265> */
[----:B--2---:R-:W-:Y:S01]  /*2d690*/  @!P6 FMUL R8, R8, 16777216 ;  /* 0x4b8000000808e820 */ /* 0x004fe20000400000 */
        /* <DEDUP_REMOVED lines=8> */
[----:B---3--:R-:W-:Y:S01]  /*2d720*/  @!P6 FMUL R6, R6, 16777216 ;  /* 0x4b8000000606e820 */ /* 0x008fe20000400000 */
[C---:B------:R-:W-:Y:S02]  /*2d730*/  FMUL R10, R5.reuse, R9 ;  /* 0x00000009050a7220 */ /* 0x040fe40000400000 */
[----:B------:R-:W-:Y:S01]  /*2d740*/  STL [R1+0xa08], R16 ;  /* 0x000a081001007387 */ /* 0x000fe20000100800 */
[C---:B------:R-:W-:Y:S01]  /*2d750*/  FMUL R9, R5.reuse, R8 ;  /* 0x0000000805097220 */ /* 0x040fe20000400000 */
[C---:B------:R-:W-:Y:S02]  /*2d760*/  FMUL R8, R5.reuse, R244 ;  /* 0x000000f405087220 */ /* 0x040fe40000400000 */
[----:B------:R-:W-:Y:S01]  /*2d770*/  STL [R1+0xa00], R15 ;  /* 0x000a000f01007387 */ /* 0x000fe20000100800 */
[----:B------:R-:W-:-:S03]  /*2d780*/  FMUL R7, R5, R7 ;  /* 0x0000000705077220 */ /* 0x000fc60000400000 */
[----:B------:R-:W-:Y:S01]  /*2d790*/  STL [R1+0x9e8], R14 ;  /* 0x0009e80e01007387 */ /* 0x000fe20000100800 */
[----:B------:R-:W-:Y:S01]  /*2d7a0*/  @!P6 FMUL R250, R250, 16777216 ;  /* 0x4b800000fafae820 */ /* 0x000fe20000400000 */
[----:B------:R-:W-:Y:S02]  /*2d7b0*/  FMUL R6, R5, R6 ;  /* 0x0000000605067220 */ /* 0x000fe40000400000 */
[----:B------:R-:W-:Y:S01]  /*2d7c0*/  STL [R1+0x9b8], R13 ;  /* 0x0009b80d01007387 */ /* 0x000fe20000100800 */
[----:B------:R-:W-:-:S03]  /*2d7d0*/  @!P6 FMUL R251, R251, 16777216 ;  /* 0x4b800000fbfbe820 */ /* 0x000fc60000400000 */
[----:B------:R-:W-:Y:S01]  /*2d7e0*/  STL [R1+0x5a8], R12 ;  /* 0x0005a80c01007387 */ /* 0x000fe20000100800 */
[----:B------:R-:W-:-:S03]  /*2d7f0*/  @!P6 FMUL R249, R249, 16777216 ;  /* 0x4b800000f9f9e820 */ /* 0x000fc60000400000 */
[----:B------:R-:W-:Y:S04]  /*2d800*/  STL [R1+0x5a0], R11 ;  /* 0x0005a00b01007387 */ /* 0x000fe80000100800 */
[----:B------:R-:W-:Y:S04]  /*2d810*/  STL [R1+0x598], R10 ;  /* 0x0005980a01007387 */ /* 0x000fe80000100800 */
[----:B------:R-:W-:Y:S01]  /*2d820*/  STL [R1+0x590], R9 ;  /* 0x0005900901007387 */ /* 0x000fe20000100800 */
[----:B------:R-:W-:-:S03]  /*2d830*/  @!P6 FMUL R0, R0, 16777216 ;  /* 0x4b8000000000e820 */ /* 0x000fc60000400000 */
[----:B------:R0:W-:Y:S04]  /*2d840*/  STL [R1+0x568], R8 ;  /* 0x0005680801007387 */ /* 0x0001e80000100800 */
[----:B------:R1:W-:Y:S04]  /*2d850*/  STL [R1+0x560], R7 ;  /* 0x0005600701007387 */ /* 0x0003e80000100800 */
[----:B------:R2:W-:Y:S01]  /*2d860*/  STL [R1+0x558], R6 ;  /* 0x0005580601007387 */ /* 0x0005e20000100800 */
[C---:B0-----:R-:W-:Y:S01]  /*2d870*/  FMUL R8, R5.reuse, R250 ;  /* 0x000000fa05087220 */ /* 0x041fe20000400000 */
[----:B-1----:R-:W-:-:S04]  /*2d880*/  FMUL R7, R5, R251 ;  /* 0x000000fb05077220 */ /* 0x002fc80000400000 */
[----:B------:R0:W-:Y:S01]  /*2d890*/  STL [R1+0x550], R8 ;  /* 0x0005500801007387 */ /* 0x0001e20000100800 */
[----:B--2---:R-:W-:-:S03]  /*2d8a0*/  FMUL R6, R5, R249 ;  /* 0x000000f905067220 */ /* 0x004fc60000400000 */
[----:B------:R1:W-:Y:S01]  /*2d8b0*/  STL [R1+0x528], R7 ;  /* 0x0005280701007387 */ /* 0x0003e20000100800 */
[----:B------:R-:W-:-:S03]  /*2d8c0*/  FMUL R250, R5, R0 ;  /* 0x0000000005fa7220 */ /* 0x000fc60000400000 */
[----:B------:R2:W-:Y:S04]  /*2d8d0*/  STL [R1+0x520], R6 ;  /* 0x0005200601007387 */ /* 0x0005e80000100800 */
[----:B------:R-:W3:Y:S04]  /*2d8e0*/  LDL.LU R0, [R1+0x864] ;  /* 0x0008640001007983 */ /* 0x000ee80000300800 */
[----:B------:R-:W4:Y:S04]  /*2d8f0*/  LDL.LU R125, [R1+0x85c] ;  /* 0x00085c00017d7983 */ /* 0x000f280000300800 */
        /* <DEDUP_REMOVED lines=93> */
[----:B------:R-:W3:Y:S01]  /*2ded0*/  LDL.LU R33, [R1+0x164] ;  /* 0x0001640001217983 */ /* 0x000ee20000300800 */
[----:B------:R-:W-:-:S03]  /*2dee0*/  @!P6 FMUL R248, R248, 16777216 ;  /* 0x4b800000f8f8e820 */ /* 0x000fc60000400000 */
[----:B------:R-:W3:Y:S04]  /*2def0*/  LDL.LU R32, [R1+0x15c] ;  /* 0x00015c0001207983 */ /* 0x000ee80000300800 */
[----:B------:R-:W3:Y:S01]  /*2df00*/  LDL.LU R31, [R1+0x154] ;  /* 0x00015400011f7983 */ /* 0x000ee20000300800 */
[----:B------:R-:W-:-:S03]  /*2df10*/  FMUL R248, R5, R248 ;  /* 0x000000f805f87220 */ /* 0x000fc60000400000 */
        /* <DEDUP_REMOVED lines=25> */
[----:B0-----:R-:W3:Y:S04]  /*2e0b0*/  LDL.LU R8, [R1+0x84] ;  /* 0x0000840001087983 */ /* 0x001ee80000300800 */
[----:B-1----:R-:W3:Y:S04]  /*2e0c0*/  LDL.LU R7, [R1+0x7c] ;  /* 0x00007c0001077983 */ /* 0x002ee80000300800 */
[----:B--2---:R-:W2:Y:S04]  /*2e0d0*/  LDL.LU R6, [R1+0x74] ;  /* 0x0000740001067983 */ /* 0x004ea80000300800 */
[----:B------:R-:W2:Y:S01]  /*2e0e0*/  LDL.LU R249, [R1+0x6c] ;  /* 0x00006c0001f97983 */ /* 0x000ea20000300800 */
[C---:B------:R-:W-:Y:S01]  /*2e0f0*/  FSETP.GEU.AND P4, PT, |R4|.reuse, 1.175494350822287508e-38, PT ;  /* 0x008000000400780b */ /* 0x040fe20003f8e200 */
[----:B------:R-:W-:-:S12]  /*2e100*/  @P0 FMUL R4, R4, 0.25 ;  /* 0x3e80000004040820 */ /* 0x000fd80000400000 */
[----:B------:R-:W-:-:S06]  /*2e110*/  @!P4 FMUL R4, R4, 16777216 ;  /* 0x4b8000000404c820 */ /* 0x000fcc0000400000 */
[----:B------:R-:W0:Y:S01]  /*2e120*/  MUFU.RCP R4, R4 ;  /* 0x0000000400047308 */ /* 0x000e220000001000 */
[----:B----4-:R-:W-:Y:S01]  /*2e130*/  @!P4 FMUL R125, R125, 16777216 ;  /* 0x4b8000007d7dc820 */ /* 0x010fe20000400000 */
[----:B---3--:R-:W-:Y:S01]  /*2e140*/  @!P4 FMUL R124, R124, 16777216 ;  /* 0x4b8000007c7cc820 */ /* 0x008fe20000400000 */
[----:B------:R-:W-:Y:S01]  /*2e150*/  @!P4 FMUL R127, R127, 16777216 ;  /* 0x4b8000007f7fc820 */ /* 0x000fe20000400000 */
[----:B------:R-:W-:Y:S01]  /*2e160*/  @!P4 FMUL R126, R126, 16777216 ;  /* 0x4b8000007e7ec820 */ /* 0x000fe20000400000 */
[----:B------:R-:W-:Y:S01]  /*2e170*/  MOV R251, R252 ;  /* 0x000000fc00fb7202 */ /* 0x000fe20000000f00 */
[----:B------:R-:W-:Y:S01]  /*2e180*/  @!P4 FMUL R121, R121, 16777216 ;  /* 0x4b8000007979c820 */ /* 0x000fe20000400000 */
[----:B------:R-:W3:Y:S01]  /*2e190*/  LDL.LU R252, [R1+0x58] ;  /* 0x0000580001fc7983 */ /* 0x000ee20000300800 */
[----:B------:R-:W-:Y:S01]  /*2e1a0*/  @!P4 FMUL R120, R120, 16777216 ;  /* 0x4b8000007878c820 */ /* 0x000fe20000400000 */
[----:B------:R-:W-:Y:S01]  /*2e1b0*/  @!P4 FMUL R123, R123, 16777216 ;  /* 0x4b8000007b7bc820 */ /* 0x000fe20000400000 */
[C---:B0-----:R-:W-:Y:S01]  /*2e1c0*/  FMUL R125, R4.reuse, R125 ;  /* 0x0000007d047d7220 */ /* 0x041fe20000400000 */
[C---:B------:R-:W-:Y:S01]  /*2e1d0*/  FMUL R124, R4.reuse, R124 ;  /* 0x0000007c047c7220 */ /* 0x040fe20000400000 */
[C---:B------:R-:W-:Y:S01]  /*2e1e0*/  FMUL R127, R4.reuse, R127 ;  /* 0x0000007f047f7220 */ /* 0x040fe20000400000 */
[----:B------:R-:W-:-:S02]  /*2e1f0*/  FMUL R126, R4, R126 ;  /* 0x0000007e047e7220 */ /* 0x000fc40000400000 */
[----:B------:R0:W-:Y:S01]  /*2e200*/  STL [R1+0xd20], R125 ;  /* 0x000d207d01007387 */ /* 0x0001e20000100800 */
[----:B------:R-:W-:Y:S01]  /*2e210*/  FMUL R121, R4, R121 ;  /* 0x0000007904797220 */ /* 0x000fe20000400000 */
[----:B------:R-:W-:Y:S01]  /*2e220*/  @!P4 FMUL R122, R122, 16777216 ;  /* 0x4b8000007a7ac820 */ /* 0x000fe20000400000 */
[C---:B------:R-:W-:Y:S01]  /*2e230*/  FMUL R120, R4.reuse, R120 ;  /* 0x0000007804787220 */ /* 0x040fe20000400000 */
[----:B------:R-:W-:Y:S01]  /*2e240*/  @!P4 FMUL R117, R117, 16777216 ;  /* 0x4b8000007575c820 */ /* 0x000fe20000400000 */
[----:B0-----:R-:W4:Y:S04]  /*2e250*/  LDL.LU R125, [R1+0xfa8] ;  /* 0x000fa800017d7983 */ /* 0x001f280000300800 */
[----:B------:R0:W-:Y:S01]  /*2e260*/  STL [R1+0xd1c], R124 ;  /* 0x000d1c7c01007387 */ /* 0x0001e20000100800 */
[----:B------:R-:W-:Y:S01]  /*2e270*/  FMUL R123, R4, R123 ;  /* 0x0000007b047b7220 */ /* 0x000fe20000400000 */
[----:B------:R-:W-:Y:S01]  /*2e280*/  @!P4 FMUL R116, R116, 16777216 ;  /* 0x4b8000007474c820 */ /* 0x000fe20000400000 */
[C---:B------:R-:W-:Y:S01]  /*2e290*/  FMUL R122, R4.reuse, R122 ;  /* 0x0000007a047a7220 */ /* 0x040fe20000400000 */
[----:B0-----:R-:W4:Y:S04]  /*2e2a0*/  LDL.LU R124, [R1+0xfa4] ;  /* 0x000fa400017c7983 */ /* 0x001f280000300800 */
[----:B------:R0:W-:Y:S01]  /*2e2b0*/  STL [R1+0xd18], R127 ;  /* 0x000d187f01007387 */ /* 0x0001e20000100800 */
[----:B------:R-:W-:Y:S01]  /*2e2c0*/  @!P4 FMUL R119, R119, 16777216 ;  /* 0x4b8000007777c820 */ /* 0x000fe20000400000 */
[----:B------:R-:W-:-:S02]  /*2e2d0*/  FMUL R117, R4, R117 ;  /* 0x0000007504757220 */ /* 0x000fc40000400000 */
[----:B0-----:R-:W4:Y:S04]  /*2e2e0*/  LDL.LU R127, [R1+0xfa0] ;  /* 0x000fa000017f7983 */ /* 0x001f280000300800 */
[----:B------:R0:W-:Y:S01]  /*2e2f0*/  STL [R1+0xd14], R126 ;  /* 0x000d147e01007387 */ /* 0x0001e20000100800 */
[----:B------:R-:W-:Y:S01]  /*2e300*/  @!P4 FMUL R118, R118, 16777216 ;  /* 0x4b8000007676c820 */ /* 0x000fe20000400000 */
[C---:B------:R-:W-:Y:S02]  /*2e310*/  FMUL R116, R4.reuse, R116 ;  /* 0x0000007404747220 */ /* 0x040fe40000400000 */
        /* <DEDUP_REMOVED lines=354> */
[C---:B------:R-:W-:Y:S01]  /*2f940*/  FMUL R29, R4.reuse, R29 ;  /* 0x0000001d041d7220 */ /* 0x040fe20000400000 */
[----:B------:R-:W-:-:S02]  /*2f950*/  FMUL R5, R4, R5 ;  /* 0x0000000504057220 */ /* 0x000fc40000400000 */
[----:B0-----:R-:W4:Y:S04]  /*2f960*/  LDL.LU R35, [R1+0xe38] ;  /* 0x000e380001237983 */ /* 0x001f280000300800 */
[----:B------:R0:W-:Y:S01]  /*2f970*/  STL [R1+0x580], R34 ;  /* 0x0005802201007387 */ /* 0x0001e20000100800 */
[----:B------:R-:W-:-:S03]  /*2f980*/  @!P4 FMUL R247, R247, 16777216 ;  /* 0x4b800000f7f7c820 */ /* 0x000fc60000400000 */
[----:B0-----:R-:W4:Y:S04]  /*2f990*/  LDL.LU R34, [R1+0xe34] ;  /* 0x000e340001227983 */ /* 0x001f280000300800 */
[----:B------:R0:W-:Y:S04]  /*2f9a0*/  STL [R1+0x578], R33 ;  /* 0x0005782101007387 */ /* 0x0001e80000100800 */
[----:B0-----:R-:W4:Y:S04]  /*2f9b0*/  LDL.LU R33, [R1+0xe30] ;  /* 0x000e300001217983 */ /* 0x001f280000300800 */
[----:B------:R0:W-:Y:S01]  /*2f9c0*/  STL [R1+0x570], R32 ;  /* 0x0005702001007387 */ /* 0x0001e20000100800 */
[----:B------:R-:W-:-:S03]  /*2f9d0*/  @!P4 FMUL R22, R22, 16777216 ;  /* 0x4b8000001616c820 */ /* 0x000fc60000400000 */
[----:B0-----:R-:W4:Y:S04]  /*2f9e0*/  LDL.LU R32, [R1+0xe2c] ;  /* 0x000e2c0001207983 */ /* 0x001f280000300800 */
[----:B------:R0:W-:Y:S01]  /*2f9f0*/  STL [R1+0x548], R31 ;  /* 0x0005481f01007387 */ /* 0x0001e20000100800 */
[----:B------:R-:W-:Y:S01]  /*2fa00*/  @!P4 FMUL R19, R19, 16777216 ;  /* 0x4b8000001313c820 */ /* 0x000fe20000400000 */
[----:B------:R-:W-:Y:S02]  /*2fa10*/  @!P4 FMUL R18, R18, 16777216 ;  /* 0x4b8000001212c820 */ /* 0x000fe40000400000 */
        /* <DEDUP_REMOVED lines=11> */
[----:B0-----:R-:W-:Y:S01]  /*2fad0*/  FMUL R5, R4, R247 ;  /* 0x000000f704057220 */ /* 0x001fe20000400000 */
[----:B------:R-:W-:-:S04]  /*2fae0*/  @!P4 FMUL R10, R10, 16777216 ;  /* 0x4b8000000a0ac820 */ /* 0x000fc80000400000 */
[----:B------:R0:W-:Y:S04]  /*2faf0*/  STL [R1+0x518], R5 ;  /* 0x0005180501007387 */ /* 0x0001e80000100800 */
[----:B------:R-:W-:Y:S01]  /*2fb00*/  STL [R1+0x510], R22 ;  /* 0x0005101601007387 */ /* 0x000fe20000100800 */
[C---:B0-----:R-:W-:Y:S01]  /*2fb10*/  FMUL R5, R4.reuse, R18 ;  /* 0x0000001204057220 */ /* 0x041fe20000400000 */
[C---:B------:R-:W-:Y:S01]  /*2fb20*/  FMUL R18, R4.reuse, R15 ;  /* 0x0000000f04127220 */ /* 0x040fe20000400000 */
[C---:B------:R-:W-:Y:S01]  /*2fb30*/  FMUL R15, R4.reuse, R14 ;  /* 0x0000000e040f7220 */ /* 0x040fe20000400000 */
[----:B------:R-:W-:Y:S01]  /*2fb40*/  STL [R1+0x508], R19 ;  /* 0x0005081301007387 */ /* 0x000fe20000100800 */
[C---:B------:R-:W-:Y:S01]  /*2fb50*/  FMUL R14, R4.reuse, R11 ;  /* 0x0000000b040e7220 */ /* 0x040fe20000400000 */
[----:B------:R-:W-:-:S02]  /*2fb60*/  FMUL R11, R4, R10 ;  /* 0x0000000a040b7220 */ /* 0x000fc40000400000 */
[----:B------:R0:W-:Y:S01]  /*2fb70*/  STL [R1+0x500], R5 ;  /* 0x0005000501007387 */ /* 0x0001e20000100800 */
[----:B------:R-:W-:-:S03]  /*2fb80*/  @!P4 FMUL R244, R244, 16777216 ;  /* 0x4b800000f4f4c820 */ /* 0x000fc60000400000 */
[----:B0-----:R-:W4:Y:S04]  /*2fb90*/  LDL.LU R5, [R1+0x86c] ;  /* 0x00086c0001057983 */ /* 0x001f280000300800 */
[----:B------:R0:W-:Y:S04]  /*2fba0*/  STL [R1+0x4f8], R18 ;  /* 0x0004f81201007387 */ /* 0x0001e80000100800 */
[----:B------:R1:W-:Y:S01]  /*2fbb0*/  STL [R1+0x4f0], R15 ;  /* 0x0004f00f01007387 */ /* 0x0003e20000100800 */
[----:B------:R-:W-:-:S03]  /*2fbc0*/  FMUL R10, R4, R244 ;  /* 0x000000f4040a7220 */ /* 0x000fc60000400000 */
[----:B------:R-:W4:Y:S04]  /*2fbd0*/  LDL.LU R22, [R1+0x868] ;  /* 0x0008680001167983 */ /* 0x000f280000300800 */
[----:B------:R2:W-:Y:S04]  /*2fbe0*/  STL [R1+0x4e8], R14 ;  /* 0x0004e80e01007387 */ /* 0x0005e80000100800 */
[----:B------:R3:W-:Y:S01]  /*2fbf0*/  STL [R1+0x4e0], R11 ;  /* 0x0004e00b01007387 */ /* 0x0007e20000100800 */
[----:B------:R-:W-:-:S03]  /*2fc00*/  @!P4 FMUL R28, R28, 16777216 ;  /* 0x4b8000001c1cc820 */ /* 0x000fc60000400000 */
[----:B------:R-:W4:Y:S01]  /*2fc10*/  LDL.LU R19, [R1+0x60] ;  /* 0x0000600001137983 */ /* 0x000f220000300800 */
[----:B------:R-:W-:-:S03]  /*2fc20*/  @!P4 FMUL R27, R27, 16777216 ;  /* 0x4b8000001b1bc820 */ /* 0x000fc60000400000 */
[----:B------:R3:W-:Y:S01]  /*2fc30*/  STL [R1+0x4d8], R10 ;  /* 0x0004d80a01007387 */ /* 0x0007e20000100800 */
[----:B------:R-:W-:Y:S01]  /*2fc40*/  @!P4 FMUL R26, R26, 16777216 ;  /* 0x4b8000001a1ac820 */ /* 0x000fe20000400000 */
[----:B------:R-:W-:Y:S02]  /*2fc50*/  FMUL R28, R4, R28 ;  /* 0x0000001c041c7220 */ /* 0x000fe40000400000 */
[----:B0-----:R-:W4:Y:S01]  /*2fc60*/  LDL.LU R18, [R1+0x50] ;  /* 0x0000500001127983 */ /* 0x001f220000300800 */
[----:B------:R-:W-:-:S03]  /*2fc70*/  @!P4 FMUL R25, R25, 16777216 ;  /* 0x4b8000001919c820 */ /* 0x000fc60000400000 */
[----:B-1----:R-:W4:Y:S01]  /*2fc80*/  LDL.LU R15, [R1+0x48] ;  /* 0x00004800010f7983 */ /* 0x002f220000300800 */
[----:B------:R-:W-:-:S03]  /*2fc90*/  FMUL R27, R4, R27 ;  /* 0x0000001b041b7220 */ /* 0x000fc60000400000 */
[----:B--2---:R-:W2:Y:S01]  /*2fca0*/  LDL.LU R14, [R1+0x40] ;  /* 0x00004000010e7983 */ /* 0x004ea20000300800 */
[----:B------:R-:W-:-:S03]  /*2fcb0*/  IMAD.MOV.U32 R247, RZ, RZ, R251 ;  /* 0x000000fffff77224 */ /* 0x000fc600078e00fb */
[----:B---3--:R-:W3:Y:S01]  /*2fcc0*/  LDL.LU R11, [R1+0x38] ;  /* 0x00003800010b7983 */ /* 0x008ee20000300800 */
[----:B------:R-:W-:Y:S01]  /*2fcd0*/  @!P4 FMUL R24, R24, 16777216 ;  /* 0x4b8000001818c820 */ /* 0x000fe20000400000 */
[----:B------:R-:W-:Y:S02]  /*2fce0*/  FMUL R26, R4, R26 ;  /* 0x0000001a041a7220 */ /* 0x000fe40000400000 */
[----:B------:R-:W3:Y:S01]  /*2fcf0*/  LDL.LU R10, [R1+0x30] ;  /* 0x00003000010a7983 */ /* 0x000ee20000300800 */
[----:B------:R-:W-:-:S03]  /*2fd00*/  @!P4 FMUL R23, R23, 16777216 ;  /* 0x4b8000001717c820 */ /* 0x000fc60000400000 */
[----:B------:R-:W3:Y:S01]  /*2fd10*/  LDL.LU R244, [R1+0x28] ;  /* 0x0000280001f47983 */ /* 0x000ee20000300800 */
[----:B------:R-:W-:-:S03]  /*2fd20*/  FMUL R25, R4, R25 ;  /* 0x0000001904197220 */ /* 0x000fc60000400000 */
[----:B------:R-:W3:Y:S01]  /*2fd30*/  LDL.LU R251, [R1+0x20] ;  /* 0x0000200001fb7983 */ /* 0x000ee20000300800 */
[----:B------:R-:W-:-:S03]  /*2fd40*/  @!P4 FMUL R21, R21, 16777216 ;  /* 0x4b8000001515c820 */ /* 0x000fc60000400000 */
[----:B------:R0:W-:Y:S01]  /*2fd50*/  STL [R1+0x470], R28 ;  /* 0x0004701c01007387 */ /* 0x0001e20000100800 */
[----:B------:R-:W-:Y:S01]  /*2fd60*/  FMUL R24, R4, R24 ;  /* 0x0000001804187220 */ /* 0x000fe20000400000 */
[----:B------:R-:W-:Y:S01]  /*2fd70*/  @!P4 FMUL R20, R20, 16777216 ;  /* 0x4b8000001414c820 */ /* 0x000fe20000400000 */
[C---:B------:R-:W-:Y:S01]  /*2fd80*/  FMUL R23, R4.reuse, R23 ;  /* 0x0000001704177220 */ /* 0x040fe20000400000 */
[----:B------:R-:W-:Y:S01]  /*2fd90*/  @!P4 FMUL R17, R17, 16777216 ;  /* 0x4b8000001111c820 */ /* 0x000fe20000400000 */
[----:B0-----:R-:W3:Y:S04]  /*2fda0*/  LDL.LU R28, [R1+0xe1c] ;  /* 0x000e1c00011c7983 */ /* 0x001ee80000300800 */
[----:B------:R0:W-:Y:S01]  /*2fdb0*/  STL [R1+0x468], R27 ;  /* 0x0004681b01007387 */ /* 0x0001e20000100800 */
[----:B------:R-:W-:Y:S01]  /*2fdc0*/  FMUL R21, R4, R21 ;  /* 0x0000001504157220 */ /* 0x000fe20000400000 */
[----:B------:R-:W-:Y:S01]  /*2fdd0*/  @!P4 FMUL R16, R16, 16777216 ;  /* 0x4b8000001010c820 */ /* 0x000fe20000400000 */
[C---:B------:R-:W-:Y:S01]  /*2fde0*/  FMUL R20, R4.reuse, R20 ;  /* 0x0000001404147220 */ /* 0x040fe20000400000 */
[----:B0-----:R-:W3:Y:S04]  /*2fdf0*/  LDL.LU R27, [R1+0xe18] ;  /* 0x000e1800011b7983 */ /* 0x001ee80000300800 */
[----:B------:R0:W-:Y:S01]  /*2fe00*/  STL [R1+0x460], R26 ;  /* 0x0004601a01007387 */ /* 0x0001e20000100800 */
[----:B------:R-:W-:Y:S01]  /*2fe10*/  @!P4 FMUL R13, R13, 16777216 ;  /* 0x4b8000000d0dc820 */ /* 0x000fe20000400000 */
[----:B------:R-:W-:-:S02]  /*2fe20*/  FMUL R17, R4, R17 ;  /* 0x0000001104117220 */ /* 0x000fc40000400000 */
[----:B0-----:R-:W3:Y:S04]  /*2fe30*/  LDL.LU R26, [R1+0xe14] ;  /* 0x000e1400011a7983 */ /* 0x001ee80000300800 */
[----:B------:R0:W-:Y:S01]  /*2fe40*/  STL [R1+0x458], R25 ;  /* 0x0004581901007387 */ /* 0x0001e20000100800 */
[----:B------:R-:W-:Y:S01]  /*2fe50*/  @!P4 FMUL R12, R12, 16777216 ;  /* 0x4b8000000c0cc820 */ /* 0x000fe20000400000 */
[C---:B------:R-:W-:Y:S02]  /*2fe60*/  FMUL R16, R4.reuse, R16 ;  /* 0x0000001004107220 */ /* 0x040fe40000400000 */
        /* <DEDUP_REMOVED lines=22> */
[C---:B------:R-:W-:Y:S01]  /*2ffd0*/  FMUL R6, R4.reuse, R6 ;  /* 0x0000000604067220 */ /* 0x040fe20000400000 */
[----:B------:R-:W-:Y:S02]  /*2ffe0*/  FMUL R249, R4, R249 ;  /* 0x000000f904f97220 */ /* 0x000fe40000400000 */
[----:B0-----:R-:W3:Y:S04]  /*2fff0*/  LDL.LU R16, [R1+0xdf8] ;  /* 0x000df80001107983 */ /* 0x001ee80000300800 */
[----:B------:R0:W-:Y:S04]  /*30000*/  STL [R1+0xa0], R13 ;  /* 0x0000a00d01007387 */ /* 0x0001e80000100800 */
        /* <DEDUP_REMOVED lines=12> */
[----:B0-----:R-:W3:Y:S01]  /*300d0*/  LDL.LU R249, [R1+0xddc] ;  /* 0x000ddc0001f97983 */ /* 0x001ee20000300800 */
[C---:B------:R-:W-:Y:S01]  /*300e0*/  FSETP.GEU.AND P1, PT, |R3|.reuse, 1.175494350822287508e-38, PT ;  /* 0x008000000300780b */ /* 0x040fe20003f2e200 */
[----:B------:R-:W-:Y:S01]  /*300f0*/  @P3 FMUL R3, R3, 0.25 ;  /* 0x3e80000003033820 */ /* 0x000fe20000400000 */
[----:B------:R-:W-:Y:S01]  /*30100*/  @!P4 FMUL R0, R0, 16777216 ;  /* 0x4b8000000000c820 */ /* 0x000fe20000400000 */
[----:B------:R-:W-:-:S03]  /*30110*/  @!P4 FMUL R252, R252, 16777216 ;  /* 0x4b800000fcfcc820 */ /* 0x000fc60000400000 */
[C---:B------:R-:W-:Y:S01]  /*30120*/  FMUL R0, R4.reuse, R0 ;  /* 0x0000000004007220 */ /* 0x040fe20000400000 */
[----:B------:R-:W-:-:S06]  /*30130*/  FMUL R252, R4, R252 ;  /* 0x000000fc04fc7220 */ /* 0x000fcc0000400000 */
[----:B------:R-:W-:Y:S01]  /*30140*/  @!P1 FMUL R3, R3, 16777216 ;  /* 0x4b80000003039820 */ /* 0x000fe20000400000 */
[----:B------:R-:W-:-:S03]  /*30150*/  FSETP.GEU.AND P5, PT, |R2|, 1.175494350822287508e-38, PT ;  /* 0x008000000200780b */ /* 0x000fc60003fae200 */
[----:B------:R0:W1:Y:S01]  /*30160*/  MUFU.RCP R4, R3 ;  /* 0x0000000300047308 */ /* 0x0000620000001000 */
[----:B------:R-:W-:Y:S01]  /*30170*/  @!P1 FMUL R247, R247, 16777216 ;  /* 0x4b800000f7f79820 */ /* 0x000fe20000400000 */
[----:B------:R-:W-:-:S04]  /*30180*/  @P2 FMUL R2, R2, 0.25 ;  /* 0x3e80000002022820 */ /* 0x000fc80000400000 */
[----:B0-----:R-:W-:-:S04]  /*30190*/  MOV R3, R247 ;  /* 0x000000f700037202 */ /* 0x001fc80000000f00 */
[----:B----4-:R-:W-:Y:S01]  /*301a0*/  @!P5 FMUL R22, R22, 16777216 ;  /* 0x4b8000001616d820 */ /* 0x010fe20000400000 */
[----:B------:R-:W-:Y:S01]  /*301b0*/  @!P5 FMUL R2, R2, 16777216 ;  /* 0x4b8000000202d820 */ /* 0x000fe20000400000 */
[----:B------:R-:W-:-:S03]  /*301c0*/  @!P1 FMUL R19, R19, 16777216 ;  /* 0x4b80000013139820 */ /* 0x000fc60000400000 */
[----:B------:R0:W4:Y:S01]  /*301d0*/  MUFU.RCP R247, R2 ;  /* 0x0000000200f77308 */ /* 0x0001220000001000 */
[----:B-1----:R-:W-:Y:S01]  /*301e0*/  FMUL R3, R4, R3 ;  /* 0x0000000304037220 */ /* 0x002fe20000400000 */
[----:B0-----:R-:W-:Y:S02]  /*301f0*/  MOV R2, R22 ;  /* 0x0000001600027202 */ /* 0x001fe40000000f00 */
[----:B------:R-:W4:Y:S01]  /*30200*/  LDL.LU R22, [R1+0xdd8] ;  /* 0x000dd80001167983 */ /* 0x000f220000300800 */
[----:B------:R-:W-:-:S03]  /*30210*/  @!P1 FMUL R18, R18, 16777216 ;  /* 0x4b80000012129820 */ /* 0x000fc60000400000 */
[----:B------:R0:W-:Y:S01]  /*30220*/  STL [R1+0xc40], R3 ;  /* 0x000c400301007387 */ /* 0x0001e20000100800 */
[----:B------:R-:W-:Y:S01]  /*30230*/  @!P1 FMUL R15, R15, 16777216 ;  /* 0x4b8000000f0f9820 */ /* 0x000fe20000400000 */
[----:B0-----:R-:W-:Y:S02]  /*30240*/  FMUL R3, R4, R19 ;  /* 0x0000001304037220 */ /* 0x001fe40000400000 */
[----:B------:R-:W4:Y:S04]  /*30250*/  LDL.LU R19, [R1+0xdd4] ;  /* 0x000dd40001137983 */ /* 0x000f280000300800 */
[----:B------:R0:W-:Y:S01]  /*30260*/  STL [R1+0xc3c], R3 ;  /* 0x000c3c0301007387 */ /* 0x0001e20000100800 */
[----:B--2---:R-:W-:Y:S01]  /*30270*/  @!P1 FMUL R14, R14, 16777216 ;  /* 0x4b8000000e0e9820 */ /* 0x004fe20000400000 */
[----:B0-----:R-:W-:-:S02]  /*30280*/  FMUL R3, R4, R18 ;  /* 0x0000001204037220 */ /* 0x001fc40000400000 */
[----:B------:R-:W2:Y:S04]  /*30290*/  LDL.LU R18, [R1+0xdd0] ;  /* 0x000dd00001127983 */ /* 0x000ea80000300800 */
[----:B------:R0:W-:Y:S01]  /*302a0*/  STL [R1+0xc38], R3 ;  /* 0x000c380301007387 */ /* 0x0001e20000100800 */
[----:B---3--:R-:W-:Y:S01]  /*302b0*/  @!P1 FMUL R11, R11, 16777216 ;  /* 0x4b8000000b0b9820 */ /* 0x008fe20000400000 */
[----:B0-----:R-:W-:Y:S02]  /*302c0*/  FMUL R3, R4, R15 ;  /* 0x0000000f04037220 */ /* 0x001fe40000400000 */
[----:B------:R-:W3:Y:S04]  /*302d0*/  LDL.LU R15, [R1+0xdcc] ;  /* 0x000dcc00010f7983 */ /* 0x000ee80000300800 */
[----:B------:R0:W-:Y:S01]  /*302e0*/  STL [R1+0xc30], R3 ;  /* 0x000c300301007387 */ /* 0x0001e20000100800 */
[----:B------:R-:W-:Y:S01]  /*302f0*/  @!P1 FMUL R10, R10, 16777216 ;  /* 0x4b8000000a0a9820 */ /* 0x000fe20000400000 */
[----:B0-----:R-:W-:-:S02]  /*30300*/  FMUL R3, R4, R14 ;  /* 0x0000000e04037220 */ /* 0x001fc40000400000 */
[----:B------:R-:W2:Y:S04]  /*30310*/  LDL.LU R14, [R1+0xdc8] ;  /* 0x000dc800010e7983 */ /* 0x000ea80000300800 */
[----:B------:R0:W-:Y:S01]  /*30320*/  STL [R1+0xc10], R3 ;  /* 0x000c100301007387 */ /* 0x0001e20000100800 */
[----:B------:R-:W-:Y:S01]  /*30330*/  @!P1 FMUL R244, R244, 16777216 ;  /* 0x4b800000f4f49820 */ /* 0x000fe20000400000 */
[C---:B0-----:R-:W-:Y:S02]  /*30340*/  FMUL R3, R4.reuse, R11 ;  /* 0x0000000b04037220 */ /* 0x041fe40000400000 */
[----:B------:R-:W3:Y:S04]  /*30350*/  LDL.LU R11, [R1+0xdc4] ;  /* 0x000dc400010b7983 */ /* 0x000ee80000300800 */
[----:B------:R0:W-:Y:S01]  /*30360*/  STL [R1+0xc0c], R3 ;  /* 0x000c0c0301007387 */ /* 0x0001e20000100800 */
[----:B------:R-:W-:Y:S01]  /*30370*/  @!P1 FMUL R251, R251, 16777216 ;  /* 0x4b800000fbfb9820 */ /* 0x000fe20000400000 */
[----:B0-----:R-:W-:-:S02]  /*30380*/  FMUL R3, R4, R10 ;  /* 0x0000000a04037220 */ /* 0x001fc40000400000 */
[----:B------:R-:W2:Y:S04]  /*30390*/  LDL.LU R10, [R1+0xdc0] ;  /* 0x000dc000010a7983 */ /* 0x000ea80000300800 */
[----:B------:R0:W-:Y:S02]  /*303a0*/  STL [R1+0xc08], R3 ;  /* 0x000c080301007387 */ /* 0x0001e40000100800 */
[C---:B0-----:R-:W-:Y:S02]  /*303b0*/  FMUL R3, R4.reuse, R244 ;  /* 0x000000f404037220 */ /* 0x041fe40000400000 */
[----:B------:R-:W3:Y:S04]  /*303c0*/  LDL.LU R244, [R1+0xdbc] ;  /* 0x000dbc0001f47983 */ /* 0x000ee80000300800 */
[----:B------:R0:W-:Y:S02]  /*303d0*/  STL [R1+0xc00], R3 ;  /* 0x000c000301007387 */ /* 0x0001e40000100800 */
[----:B0-----:R-:W-:-:S02]  /*303e0*/  FMUL R3, R4, R251 ;  /* 0x000000fb04037220 */ /* 0x001fc40000400000 */
[----:B------:R-:W2:Y:S04]  /*303f0*/  LDL.LU R251, [R1+0xdb8] ;  /* 0x000db80001fb7983 */ /* 0x000ea80000300800 */
[----:B------:R0:W-:Y:S01]  /*30400*/  STL [R1+0xbe0], R3 ;  /* 0x000be00301007387 */ /* 0x0001e20000100800 */
[----:B------:R-:W-:Y:S01]  /*30410*/  @!P1 FMUL R20, R20, 16777216 ;  /* 0x4b80000014149820 */ /* 0x000fe20000400000 */
        /* <DEDUP_REMOVED lines=10> */
[----:B------:R-:W-:-:S04]  /*304c0*/  @!P1 FMUL R7, R7, 16777216 ;  /* 0x4b80000007079820 */ /* 0x000fc80000400000 */
[C---:B0-----:R-:W-:Y:S01]  /*304d0*/  FMUL R3, R4.reuse, R7 ;  /* 0x0000000704037220 */ /* 0x041fe20000400000 */
[----:B------:R-:W-:Y:S01]  /*304e0*/  FMUL R7, R4, R8 ;  /* 0x0000000804077220 */ /* 0x000fe20000400000 */
[----:B------:R-:W-:-:S04]  /*304f0*/  @!P1 FMUL R6, R6, 16777216 ;  /* 0x4b80000006069820 */ /* 0x000fc80000400000 */
[----:B------:R-:W-:Y:S01]  /*30500*/  FMUL R6, R4, R6 ;  /* 0x0000000604067220 */ /* 0x000fe20000400000 */
[----:B------:R-:W-:-:S04]  /*30510*/  @!P1 FMUL R249, R249, 16777216 ;  /* 0x4b800000f9f99820 */ /* 0x000fc80000400000 */
[----:B------:R-:W-:-:S05]  /*30520*/  FMUL R249, R4, R249 ;  /* 0x000000f904f97220 */ /* 0x000fca0000400000 */
[----:B------:R-:W-:Y:S04]  /*30530*/  STL [R1+0xbdc], R249 ;  /* 0x000bdcf901007387 */ /* 0x000fe80000100800 */
[----:B------:R0:W-:Y:S04]  /*30540*/  STL [R1+0xbd8], R6 ;  /* 0x000bd80601007387 */ /* 0x0001e80000100800 */
[----:B------:R1:W-:Y:S04]  /*30550*/  STL [R1+0xbd0], R3 ;  /* 0x000bd00301007387 */ /* 0x0003e80000100800 */
[----:B------:R1:W-:Y:S01]  /*30560*/  STL [R1+0xbb0], R7 ;  /* 0x000bb00701007387 */ /* 0x0003e20000100800 */
[C---:B0-----:R-:W-:Y:S01]  /*30570*/  FMUL R6, R4.reuse, R9 ;  /* 0x0000000904067220 */ /* 0x041fe20000400000 */
[----:B-1----:R-:W-:-:S04]  /*30580*/  FMUL R3, R4, R12 ;  /* 0x0000000c04037220 */ /* 0x002fc80000400000 */
[----:B------:R0:W-:Y:S01]  /*30590*/  STL [R1+0xbac], R6 ;  /* 0x000bac0601007387 */ /* 0x0001e20000100800 */
[----:B------:R-:W-:-:S03]  /*305a0*/  FMUL R7, R4, R13 ;  /* 0x0000000d04077220 */ /* 0x000fc60000400000 */
[----:B------:R1:W-:Y:S04]  /*305b0*/  STL [R1+0xba8], R3 ;  /* 0x000ba80301007387 */ /* 0x0003e80000100800 */
[----:B------:R1:W-:Y:S01]  /*305c0*/  STL [R1+0xba0], R7 ;  /* 0x000ba00701007387 */ /* 0x0003e20000100800 */
[C---:B0-----:R-:W-:Y:S01]  /*305d0*/  FMUL R6, R4.reuse, R16 ;  /* 0x0000001004067220 */ /* 0x041fe20000400000 */
[----:B-1----:R-:W-:-:S04]  /*305e0*/  FMUL R3, R4, R17 ;  /* 0x0000001104037220 */ /* 0x002fc80000400000 */
[----:B------:R0:W-:Y:S01]  /*305f0*/  STL [R1+0xb80], R6 ;  /* 0x000b800601007387 */ /* 0x0001e20000100800 */
[----:B------:R-:W-:-:S03]  /*30600*/  FMUL R7, R4, R20 ;  /* 0x0000001404077220 */ /* 0x000fc60000400000 */
[----:B------:R1:W-:Y:S01]  /*30610*/  STL [R1+0xb7c], R3 ;  /* 0x000b7c0301007387 */ /* 0x0003e20000100800 */
[----:B------:R-:W-:-:S03]  /*30620*/  @!P1 FMUL R29, R29, 16777216 ;  /* 0x4b8000001d1d9820 */ /* 0x000fc60000400000 */
[----:B------:R4:W-:Y:S01]  /*30630*/  STL [R1+0xb78], R7 ;  /* 0x000b780701007387 */ /* 0x0009e20000100800 */
[C---:B0-----:R-:W-:Y:S01]  /*30640*/  FMUL R6, R4.reuse, R21 ;  /* 0x0000001504067220 */ /* 0x041fe20000400000 */
[----:B-1----:R-:W-:-:S04]  /*30650*/  FMUL R3, R4, R24 ;  /* 0x0000001804037220 */ /* 0x002fc80000400000 */
[----:B------:R0:W-:Y:S01]  /*30660*/  STL [R1+0x68], R6 ;  /* 0x0000680601007387 */ /* 0x0001e20000100800 */
[----:B----4-:R-:W-:-:S03]  /*30670*/  FMUL R7, R4, R25 ;  /* 0x0000001904077220 */ /* 0x010fc60000400000 */
[----:B------:R1:W-:Y:S04]  /*30680*/  STL [R1+0x60], R3 ;  /* 0x0000600301007387 */ /* 0x0003e80000100800 */
[----:B------:R-:W-:Y:S01]  /*30690*/  STL [R1+0x58], R7 ;  /* 0x0000580701007387 */ /* 0x000fe20000100800 */
[----:B0-----:R-:W-:-:S03]  /*306a0*/  FMUL R6, R4, R28 ;  /* 0x0000001c04067220 */ /* 0x001fc60000400000 */
[----:B------:R-:W4:Y:S01]  /*306b0*/  LDL.LU R20, [R1+0x64] ;  /* 0x0000640001147983 */ /* 0x000f220000300800 */
[----:B-1----:R-:W-:-:S03]  /*306c0*/  FMUL R3, R4, R29 ;  /* 0x0000001d04037220 */ /* 0x002fc60000400000 */
[----:B------:R0:W-:Y:S04]  /*306d0*/  STL [R1+0x50], R6 ;  /* 0x0000500601007387 */ /* 0x0001e80000100800 */
[----:B------:R-:W3:Y:S04]  /*306e0*/  LDL.LU R16, [R1+0x5c] ;  /* 0x00005c0001107983 */ /* 0x000ee80000300800 */
[----:B------:R1:W-:Y:S04]  /*306f0*/  STL [R1+0x48], R3 ;  /* 0x0000480301007387 */ /* 0x0003e80000100800 */
[----:B------:R-:W2:Y:S04]  /*30700*/  LDL.LU R12, [R1+0x4c] ;  /* 0x00004c00010c7983 */ /* 0x000ea80000300800 */
[----:B------:R-:W2:Y:S01]  /*30710*/  LDL.LU R8, [R1+0x44] ;  /* 0x0000440001087983 */ /* 0x000ea20000300800 */
[----:B0-----:R-:W-:-:S03]  /*30720*/  F2FP.BF16.F32.PACK_AB R6, R252, R0 ;  /* 0x00000000fc06723e */ /* 0x001fc600000010ff */
[----:B------:R-:W2:Y:S04]  /*30730*/  LDL.LU R249, [R1+0x3c] ;  /* 0x00003c0001f97983 */ /* 0x000ea80000300800 */
[----:B-1----:R-:W2:Y:S04]  /*30740*/  LDL.LU R3, [R1+0x34] ;  /* 0x0000340001037983 */ /* 0x002ea80000300800 */
[----:B------:R-:W2:Y:S04]  /*30750*/  LDL.LU R252, [R1+0xdb4] ;  /* 0x000db40001fc7983 */ /* 0x000ea80000300800 */
[----:B------:R-:W2:Y:S01]  /*30760*/  LDL.LU R0, [R1+0xdb0] ;  /* 0x000db00001007983 */ /* 0x000ea20000300800 */
        /* <DEDUP_REMOVED lines=105> */
[C---:B------:R-:W-:Y:S01]  /*30e00*/  FMUL R2, R247.reuse, R2 ;  /* 0x00000002f7027220 */ /* 0x040fe20000400000 */
[----:B------:R-:W-:Y:S01]  /*30e10*/  FMUL R246, R247, R246 ;  /* 0x000000f6f7f67220 */ /* 0x000fe20000400000 */
[C---:B------:R-:W-:Y:S01]  /*30e20*/  FMUL R5, R4.reuse, R5 ;  /* 0x0000000504057220 */ /* 0x040fe20000400000 */
        /* <DEDUP_REMOVED lines=102> */
[----:B------:R-:W-:Y:S01]  /*31490*/  FMUL R243, R4, R243 ;  /* 0x000000f304f37220 */ /* 0x000fe20000400000 */
[----:B------:R-:W-:-:S02]  /*314a0*/  F2FP.BF16.F32.PACK_AB R4, R246, R2 ;  /* 0x00000002f604723e */ /* 0x000fc400000010ff */
[----:B------:R-:W-:Y:S02]  /*314b0*/  F2FP.BF16.F32.PACK_AB R7, R250, R248 ;  /* 0x000000f8fa07723e */ /* 0x000fe400000010ff */
[----:B------:R-:W2:Y:S04]  /*314c0*/  LDL.LU R250, [R1+0xdac] ;  /* 0x000dac0001fa7983 */ /* 0x000ea80000300800 */
[----:B------:R-:W2:Y:S01]  /*314d0*/  LDL.LU R248, [R1+0xda8] ;  /* 0x000da80001f87983 */ /* 0x000ea20000300800 */
[----:B----4-:R-:W-:-:S04]  /*314e0*/  @!P5 FMUL R20, R20, 16777216 ;  /* 0x4b8000001414d820 */ /* 0x010fc80000400000 */
[----:B------:R-:W-:Y:S01]  /*314f0*/  FMUL R2, R247, R20 ;  /* 0x00000014f7027220 */ /* 0x000fe20000400000 */
[----:B---3--:R-:W-:-:S04]  /*31500*/  @!P5 FMUL R16, R16, 16777216 ;  /* 0x4b8000001010d820 */ /* 0x008fc80000400000 */
[----:B------:R0:W-:Y:S01]  /*31510*/  STL [R1+0x40], R2 ;  /* 0x0000400201007387 */ /* 0x0001e20000100800 */
[----:B------:R-:W-:Y:S01]  /*31520*/  FMUL R16, R247, R16 ;  /* 0x00000010f7107220 */ /* 0x000fe20000400000 */
[----:B--2---:R-:W-:Y:S01]  /*31530*/  @!P5 FMUL R12, R12, 16777216 ;  /* 0x4b8000000c0cd820 */ /* 0x004fe20000400000 */
[----:B------:R-:W-:-:S03]  /*31540*/  @!P5 FMUL R8, R8, 16777216 ;  /* 0x4b8000000808d820 */ /* 0x000fc60000400000 */
[----:B------:R-:W-:Y:S01]  /*31550*/  FMUL R12, R247, R12 ;  /* 0x0000000cf70c7220 */ /* 0x000fe20000400000 */
[----:B------:R-:W-:Y:S01]  /*31560*/  @!P5 FMUL R249, R249, 16777216 ;  /* 0x4b800000f9f9d820 */ /* 0x000fe20000400000 */
[C---:B0-----:R-:W-:Y:S01]  /*31570*/  FMUL R2, R247.reuse, R8 ;  /* 0x00000008f7027220 */ /* 0x041fe20000400000 */
[----:B------:R-:W-:Y:S02]  /*31580*/  STL [R1+0x38], R16 ;  /* 0x0000381001007387 */ /* 0x000fe40000100800 */
[C---:B------:R-:W-:Y:S01]  /*31590*/  FMUL R8, R247.reuse, R249 ;  /* 0x000000f9f7087220 */ /* 0x040fe20000400000 */
[----:B------:R-:W-:Y:S01]  /*315a0*/  @!P5 FMUL R252, R252, 16777216 ;  /* 0x4b800000fcfcd820 */ /* 0x000fe20000400000 */
[----:B------:R-:W-:Y:S04]  /*315b0*/  STL [R1+0x30], R12 ;  /* 0x0000300c01007387 */ /* 0x000fe80000100800 */
[----:B------:R0:W-:Y:S04]  /*315c0*/  STL [R1+0x28], R2 ;  /* 0x0000280201007387 */ /* 0x0001e80000100800 */
[----:B------:R-:W-:Y:S01]  /*315d0*/  STL [R1+0x20], R8 ;  /* 0x0000200801007387 */ /* 0x000fe20000100800 */
[----:B0-----:R-:W-:-:S03]  /*315e0*/  FMUL R2, R247, R252 ;  /* 0x000000fcf7027220 */ /* 0x001fc60000400000 */
[----:B------:R-:W2:Y:S01]  /*315f0*/  LDL.LU R252, [R1+0xda4] ;  /* 0x000da40001fc7983 */ /* 0x000ea20000300800 */
[----:B------:R-:W-:Y:S01]  /*31600*/  @!P5 FMUL R3, R3, 16777216 ;  /* 0x4b8000000303d820 */ /* 0x000fe20000400000 */
[----:B------:R-:W-:-:S03]  /*31610*/  @!P5 FMUL R0, R0, 16777216 ;  /* 0x4b8000000000d820 */ /* 0x000fc60000400000 */
[----:B------:R-:W-:Y:S01]  /*31620*/  FMUL R3, R247, R3 ;  /* 0x00000003f7037220 */ /* 0x000fe20000400000 */
[----:B------:R-:W-:-:S04]  /*31630*/  @!P5 FMUL R251, R251, 16777216 ;  /* 0x4b800000fbfbd820 */ /* 0x000fc80000400000 */
[----:B------:R0:W-:Y:S02]  /*31640*/  STL [R1+0xc], R3 ;  /* 0x00000c0301007387 */ /* 0x0001e40000100800 */
[C---:B0-----:R-:W-:Y:S02]  /*31650*/  FMUL R3, R247.reuse, R0 ;  /* 0x00000000f7037220 */ /* 0x041fe40000400000 */
[----:B------:R-:W3:Y:S04]  /*31660*/  LDL.LU R0, [R1+0xda0] ;  /* 0x000da00001007983 */ /* 0x000ee80000300800 */
[----:B------:R0:W-:Y:S04]  /*31670*/  STL [R1+0x8], R2 ;  /* 0x0000080201007387 */ /* 0x0001e80000100800 */
[----:B------:R-:W-:Y:S01]  /*31680*/  STL [R1+0x4], R3 ;  /* 0x0000040301007387 */ /* 0x000fe20000100800 */
[----:B0-----:R-:W-:-:S05]  /*31690*/  FMUL R2, R247, R251 ;  /* 0x000000fbf7027220 */ /* 0x001fca0000400000 */
[----:B------:R0:W-:Y:S04]  /*316a0*/  STL [R1], R2 ;  /* 0x0000000201007387 */ /* 0x0001e80000100800 */
[----:B------:R-:W4:Y:S04]  /*316b0*/  LDL.LU R231, [R1+0x1c] ;  /* 0x00001c0001e77983 */ /* 0x000f280000300800 */
[----:B------:R-:W3:Y:S04]  /*316c0*/  LDL.LU R227, [R1+0x18] ;  /* 0x0000180001e37983 */ /* 0x000ee80000300800 */
[----:B------:R-:W4:Y:S04]  /*316d0*/  LDL.LU R223, [R1+0x14] ;  /* 0x0000140001df7983 */ /* 0x000f280000300800 */
[----:B------:R-:W4:Y:S01]  /*316e0*/  LDL.LU R249, [R1+0x10] ;  /* 0x0000100001f97983 */ /* 0x000f220000300800 */
[----:B------:R-:W-:Y:S01]  /*316f0*/  F2FP.BF16.F32.PACK_AB R5, R245, R5 ;  /* 0x00000005f505723e */ /* 0x000fe200000010ff */
[----:B------:R-:W-:Y:S01]  /*31700*/  @!P5 FMUL R10, R10, 16777216 ;  /* 0x4b8000000a0ad820 */ /* 0x000fe20000400000 */
[----:B------:R-:W-:-:S03]  /*31710*/  @!P5 FMUL R11, R11, 16777216 ;  /* 0x4b8000000b0bd820 */ /* 0x000fc60000400000 */
[C---:B------:R-:W-:Y:S01]  /*31720*/  FMUL R29, R247.reuse, R10 ;  /* 0x0000000af71d7220 */ /* 0x040fe20000400000 */
[----:B------:R-:W-:Y:S01]  /*31730*/  FMUL R28, R247, R11 ;  /* 0x0000000bf71c7220 */ /* 0x000fe20000400000 */
[----:B------:R-:W-:Y:S02]  /*31740*/  IADD3 R11, R235, -R242, RZ ;  /* 0x800000f2eb0b7210 */ /* 0x000fe40007ffe0ff */
[----:B------:R-:W-:Y:S01]  /*31750*/  IADD3 R10, R236, -R238, RZ ;  /* 0x800000eeec0a7210 */ /* 0x000fe20007ffe0ff */
[----:B------:R-:W-:Y:S01]  /*31760*/  @!P5 FMUL R14, R14, 16777216 ;  /* 0x4b8000000e0ed820 */ /* 0x000fe20000400000 */
[----:B------:R-:W-:Y:S01]  /*31770*/  @!P5 FMUL R15, R15, 16777216 ;  /* 0x4b8000000f0fd820 */ /* 0x000fe20000400000 */
[----:B0-----:R-:W-:Y:S01]  /*31780*/  MOV R2, 0x3dc6b27f ;  /* 0x3dc6b27f00027802 */ /* 0x001fe20000000f00 */
[----:B------:R-:W-:Y:S01]  /*31790*/  FADD R11, R11, -1 ;  /* 0xbf8000000b0b7421 */ /* 0x000fe20000000000 */
[----:B------:R-:W-:Y:S01]  /*317a0*/  FADD R10, R10, -1 ;  /* 0xbf8000000a0a7421 */ /* 0x000fe20000000000 */
[C---:B------:R-:W-:Y:S01]  /*317b0*/  FMUL R25, R247.reuse, R14 ;  /* 0x0000000ef7197220 */ /* 0x040fe20000400000 */
[----:B------:R-:W-:Y:S01]  /*317c0*/  FMUL R24, R247, R15 ;  /* 0x0000000ff7187220 */ /* 0x000fe20000400000 */
[-C--:B------:R-:W-:Y:S01]  /*317d0*/  FFMA.FTZ R15, R11, R2.reuse, -0.16845393180847167969 ;  /* 0xbe2c7f300b0f7423 */ /* 0x080fe20000010002 */
[----:B------:R-:W-:Y:S01]  /*317e0*/  FFMA.FTZ R14, R10, R2, -0.16845393180847167969 ;  /* 0xbe2c7f300a0e7423 */ /* 0x000fe20000010002 */
[----:B------:R-:W-:Y:S01]  /*317f0*/  @!P5 FMUL R160, R160, 16777216 ;  /* 0x4b800000a0a0d820 */ /* 0x000fe20000400000 */
[----:B------:R-:W-:Y:S01]  /*31800*/  @!P5 FMUL R161, R161, 16777216 ;  /* 0x4b800000a1a1d820 */ /* 0x000fe20000400000 */
[----:B------:R-:W-:Y:S01]  /*31810*/  FFMA.FTZ R15, R11, R15, 0.1716887056827545166 ;  /* 0x3e2fcf2a0b0f7423 */ /* 0x000fe2000001000f */
[----:B------:R-:W-:Y:S01]  /*31820*/  @!P5 FMUL R156, R156, 16777216 ;  /* 0x4b8000009c9cd820 */ /* 0x000fe20000400000 */
[----:B------:R-:W-:Y:S01]  /*31830*/  @!P5 FMUL R157, R157, 16777216 ;  /* 0x4b8000009d9dd820 */ /* 0x000fe20000400000 */
[----:B------:R-:W-:Y:S01]  /*31840*/  @!P5 FMUL R152, R152, 16777216 ;  /* 0x4b8000009898d820 */ /* 0x000fe20000400000 */
[----:B------:R-:W-:Y:S01]  /*31850*/  FFMA.FTZ R15, R11, R15, -0.17900948226451873779 ;  /* 0xbe374e430b0f7423 */ /* 0x000fe2000001000f */
[----:B------:R-:W-:Y:S01]  /*31860*/  FFMA.FTZ R14, R10, R14, 0.1716887056827545166 ;  /* 0x3e2fcf2a0a0e7423 */ /* 0x000fe2000001000e */
[----:B------:R-:W-:Y:S01]  /*31870*/  @!P5 FMUL R153, R153, 16777216 ;  /* 0x4b8000009999d820 */ /* 0x000fe20000400000 */
[C---:B------:R-:W-:Y:S01]  /*31880*/  FMUL R160, R247.reuse, R160 ;  /* 0x000000a0f7a07220 */ /* 0x040fe20000400000 */
[----:B------:R-:W-:Y:S01]  /*31890*/  FMUL R161, R247, R161 ;  /* 0x000000a1f7a17220 */ /* 0x000fe20000400000 */
[----:B------:R-:W-:Y:S01]  /*318a0*/  FFMA.FTZ R15, R11, R15, 0.20512372255325317383 ;  /* 0x3e520bf40b0f7423 */ /* 0x000fe2000001000f */
[----:B------:R-:W-:Y:S01]  /*318b0*/  @!P5 FMUL R148, R148, 16777216 ;  /* 0x4b8000009494d820 */ /* 0x000fe20000400000 */
[----:B------:R-:W-:Y:S01]  /*318c0*/  @!P5 FMUL R149, R149, 16777216 ;  /* 0x4b8000009595d820 */ /* 0x000fe20000400000 */
[C---:B------:R-:W-:Y:S01]  /*318d0*/  FMUL R156, R247.reuse, R156 ;  /* 0x0000009cf79c7220 */ /* 0x040fe20000400000 */
[----:B------:R-:W-:Y:S01]  /*318e0*/  FMUL R157, R247, R157 ;  /* 0x0000009df79d7220 */ /* 0x000fe20000400000 */
[----:B------:R-:W-:Y:S01]  /*318f0*/  FFMA.FTZ R14, R10, R14, -0.17900948226451873779 ;  /* 0xbe374e430a0e7423 */ /* 0x000fe2000001000e */
[----:B------:R-:W-:Y:S01]  /*31900*/  @!P5 FMUL R144, R144, 16777216 ;  /* 0x4b8000009090d820 */ /* 0x000fe20000400000 */
[----:B------:R-:W-:Y:S01]  /*31910*/  @!P5 FMUL R145, R145, 16777216 ;  /* 0x4b8000009191d820 */ /* 0x000fe20000400000 */
[C---:B------:R-:W-:Y:S01]  /*31920*/  FMUL R152, R247.reuse, R152 ;  /* 0x00000098f7987220 */ /* 0x040fe20000400000 */
[----:B------:R-:W-:Y:S01]  /*31930*/  FMUL R153, R247, R153 ;  /* 0x00000099f7997220 */ /* 0x000fe20000400000 */
[----:B------:R-:W-:Y:S01]  /*31940*/  STL.64 [R1+0x1070], R166 ;  /* 0x001070a601007387 */ /* 0x000fe20000100a00 */
[----:B------:R-:W-:Y:S01]  /*31950*/  FFMA.FTZ R15, R11, R15, -0.24046532809734344482 ;  /* 0xbe763c8b0b0f7423 */ /* 0x000fe2000001000f */
[----:B------:R-:W-:Y:S01]  /*31960*/  @!P5 FMUL R140, R140, 16777216 ;  /* 0x4b8000008c8cd820 */ /* 0x000fe20000400000 */
[----:B------:R-:W-:Y:S01]  /*31970*/  @!P5 FMUL R141, R141, 16777216 ;  /* 0x4b8000008d8dd820 */ /* 0x000fe20000400000 */
[----:B------:R-:W-:Y:S01]  /*31980*/  STL.64 [R1+0x1068], R160 ;  /* 0x001068a001007387 */ /* 0x000fe20000100a00 */
[C---:B------:R-:W-:Y:S01]  /*31990*/  FMUL R148, R247.reuse, R148 ;  /* 0x00000094f7947220 */ /* 0x040fe20000400000 */
[----:B------:R-:W-:Y:S01]  /*319a0*/  FMUL R149, R247, R149 ;  /* 0x00000095f7957220 */ /* 0x000fe20000400000 */
[----:B------:R-:W-:Y:S01]  /*319b0*/  FFMA.FTZ R14, R10, R14, 0.20512372255325317383 ;  /* 0x3e520bf40a0e7423 */ /* 0x000fe2000001000e */
[----:B------:R-:W-:Y:S01]  /*319c0*/  STL.64 [R1+0x1060], R162 ;  /* 0x001060a201007387 */ /* 0x000fe20000100a00 */
[----:B------:R-:W-:Y:S01]  /*319d0*/  @!P5 FMUL R136, R136, 16777216 ;  /* 0x4b8000008888d820 */ /* 0x000fe20000400000 */
[----:B------:R-:W-:Y:S01]  /*319e0*/  @!P5 FMUL R137, R137, 16777216 ;  /* 0x4b8000008989d820 */ /* 0x000fe20000400000 */
[C---:B------:R-:W-:Y:S01]  /*319f0*/  FMUL R144, R247.reuse, R144 ;  /* 0x00000090f7907220 */ /* 0x040fe20000400000 */
[----:B------:R-:W-:Y:S01]  /*31a00*/  STL.64 [R1+0x1058], R156 ;  /* 0x0010589c01007387 */ /* 0x000fe20000100a00 */
[----:B------:R-:W-:Y:S01]  /*31a10*/  FMUL R145, R247, R145 ;  /* 0x00000091f7917220 */ /* 0x000fe20000400000 */
[----:B------:R-:W-:Y:S01]  /*31a20*/  FFMA.FTZ R15, R11, R15, 0.28857114911079406738 ;  /* 0x3e93bf990b0f7423 */ /* 0x000fe2000001000f */
[----:B------:R-:W-:Y:S01]  /*31a30*/  @!P5 FMUL R132, R132, 16777216 ;  /* 0x4b8000008484d820 */ /* 0x000fe20000400000 */
[----:B------:R-:W-:Y:S01]  /*31a40*/  STL.64 [R1+0x1050], R158 ;  /* 0x0010509e01007387 */ /* 0x000fe20000100a00 */
        /* <DEDUP_REMOVED lines=10> */
[----:B------:R-:W-:Y:S01]  /*31af0*/  FFMA.FTZ R15, R11, R15, -0.36067417263984680176 ;  /* 0xbeb8aa490b0f7423 */ /* 0x000fe2000001000f */
[----:B------:R-:W-:Y:S01]  /*31b00*/  STL.64 [R1+0x1038], R148 ;  /* 0x0010389401007387 */ /* 0x000fe20000100a00 */
[----:B------:R-:W-:Y:S01]  /*31b10*/  @!P5 FMUL R124, R124, 16777216 ;  /* 0x4b8000007c7cd820 */ /* 0x000fe20000400000 */
[----:B------:R-:W-:Y:S01]  /*31b20*/  @!P5 FMUL R125, R125, 16777216 ;  /* 0x4b8000007d7dd820 */ /* 0x000fe20000400000 */
[----:B------:R-:W-:Y:S01]  /*31b30*/  @!P5 FMUL R120, R120, 16777216 ;  /* 0x4b8000007878d820 */ /* 0x000fe20000400000 */
[----:B------:R-:W-:Y:S01]  /*31b40*/  STL.64 [R1+0x1030], R150 ;  /* 0x0010309601007387 */ /* 0x000fe20000100a00 */
[C---:B------:R-:W-:Y:S01]  /*31b50*/  FMUL R132, R247.reuse, R132 ;  /* 0x00000084f7847220 */ /* 0x040fe20000400000 */
[----:B------:R-:W-:Y:S01]  /*31b60*/  FMUL R133, R247, R133 ;  /* 0x00000085f7857220 */ /* 0x000fe20000400000 */
[----:B------:R-:W-:Y:S01]  /*31b70*/  @!P5 FMUL R121, R121, 16777216 ;  /* 0x4b8000007979d820 */ /* 0x000fe20000400000 */
[----:B------:R-:W-:Y:S01]  /*31b80*/  STL.64 [R1+0x1028], R144 ;  /* 0x0010289001007387 */ /* 0x000fe20000100a00 */
[----:B------:R-:W-:Y:S01]  /*31b90*/  FFMA.FTZ R14, R10, R14, 0.28857114911079406738 ;  /* 0x3e93bf990a0e7423 */ /* 0x000fe2000001000e */
[C---:B------:R-:W-:Y:S01]  /*31ba0*/  FMUL R128, R247.reuse, R128 ;  /* 0x00000080f7807220 */ /* 0x040fe20000400000 */
[----:B------:R-:W-:Y:S01]  /*31bb0*/  FMUL R129, R247, R129 ;  /* 0x00000081f7817220 */ /* 0x000fe20000400000 */
[----:B------:R-:W-:Y:S01]  /*31bc0*/  STL.64 [R1+0x1020], R146 ;  /* 0x0010209201007387 */ /* 0x000fe20000100a00 */
[----:B------:R-:W-:Y:S01]  /*31bd0*/  FFMA.FTZ R15, R11, R15, 0.48089820146560668945 ;  /* 0x3ef6384a0b0f7423 */ /* 0x000fe2000001000f */
[----:B------:R-:W-:Y:S01]  /*31be0*/  @!P5 FMUL R116, R116, 16777216 ;  /* 0x4b8000007474d820 */ /* 0x000fe20000400000 */
[----:B------:R-:W-:Y:S01]  /*31bf0*/  @!P5 FMUL R117, R117, 16777216 ;  /* 0x4b8000007575d820 */ /* 0x000fe20000400000 */
[----:B------:R-:W-:Y:S01]  /*31c00*/  STL.64 [R1+0x1018], R140 ;  /* 0x0010188c01007387 */ /* 0x000fe20000100a00 */
[C---:B------:R-:W-:Y:S01]  /*31c10*/  FMUL R124, R247.reuse, R124 ;  /* 0x0000007cf77c7220 */ /* 0x040fe20000400000 */
[----:B------:R-:W-:Y:S01]  /*31c20*/  FMUL R125, R247, R125 ;  /* 0x0000007df77d7220 */ /* 0x000fe20000400000 */
[----:B------:R-:W-:Y:S01]  /*31c30*/  @!P5 FMUL R114, R114, 16777216 ;  /* 0x4b8000007272d820 */ /* 0x000fe20000400000 */
[----:B------:R-:W-:Y:S01]  /*31c40*/  STL.64 [R1+0x1010], R142 ;  /* 0x0010108e01007387 */ /* 0x000fe20000100a00 */
[----:B------:R-:W-:Y:S01]  /*31c50*/  FFMA.FTZ R14, R10, R14, -0.36067417263984680176 ;  /* 0xbeb8aa490a0e7423 */ /* 0x000fe2000001000e */
[----:B------:R-:W-:Y:S01]  /*31c60*/  @!P5 FMUL R115, R115, 16777216 ;  /* 0x4b8000007373d820 */ /* 0x000fe20000400000 */
[C---:B------:R-:W-:Y:S01]  /*31c70*/  FMUL R120, R247.reuse, R120 ;  /* 0x00000078f7787220 */ /* 0x040fe20000400000 */
[----:B------:R-:W-:Y:S01]  /*31c80*/  STL.64 [R1+0x1008], R136 ;  /* 0x0010088801007387 */ /* 0x000fe20000100a00 */
[----:B------:R-:W-:Y:S01]  /*31c90*/  FMUL R121, R247, R121 ;  /* 0x00000079f7797220 */ /* 0x000fe20000400000 */
[----:B------:R-:W-:Y:S01]  /*31ca0*/  FFMA.FTZ R15, R11, R15, -0.72134751081466674805 ;  /* 0xbf38aa3b0b0f7423 */ /* 0x000fe2000001000f */
[----:B------:R-:W-:Y:S01]  /*31cb0*/  @!P5 FMUL R110, R110, 16777216 ;  /* 0x4b8000006e6ed820 */ /* 0x000fe20000400000 */
[----:B------:R-:W-:Y:S01]  /*31cc0*/  STL.64 [R1+0x1000], R138 ;  /* 0x0010008a01007387 */ /* 0x000fe20000100a00 */
[----:B------:R-:W-:Y:S01]  /*31cd0*/  @!P5 FMUL R111, R111, 16777216 ;  /* 0x4b8000006f6fd820 */ /* 0x000fe20000400000 */
        /* <DEDUP_REMOVED lines=11> */
[----:B------:R-:W-:Y:S01]  /*31d90*/  FMUL R15, R11, R15 ;  /* 0x0000000f0b0f7220 */ /* 0x000fe20000400000 */
[----:B------:R-:W-:Y:S01]  /*31da0*/  @!P5 FMUL R103, R103, 16777216 ;  /* 0x4b8000006767d820 */ /* 0x000fe20000400000 */
[C---:B------:R-:W-:Y:S01]  /*31db0*/  FMUL R110, R247.reuse, R110 ;  /* 0x0000006ef76e7220 */ /* 0x040fe20000400000 */
[----:B------:R-:W-:Y:S01]  /*31dc0*/  STL.64 [R1+0xfe0], R130 ;  /* 0x000fe08201007387 */ /* 0x000fe20000100a00 */
[----:B------:R-:W-:Y:S01]  /*31dd0*/  FMUL R111, R247, R111 ;  /* 0x0000006ff76f7220 */ /* 0x000fe20000400000 */
[----:B------:R-:W-:Y:S01]  /*31de0*/  @!P5 FMUL R98, R98, 16777216 ;  /* 0x4b8000006262d820 */ /* 0x000fe20000400000 */
[----:B------:R-:W-:Y:S01]  /*31df0*/  @!P5 FMUL R99, R99, 16777216 ;  /* 0x4b8000006363d820 */ /* 0x000fe20000400000 */
[----:B------:R-:W-:Y:S01]  /*31e00*/  STL.64 [R1+0xfd8], R124 ;  /* 0x000fd87c01007387 */ /* 0x000fe20000100a00 */
[----:B------:R-:W-:Y:S01]  /*31e10*/  FFMA.FTZ R14, R10, R14, -0.72134751081466674805 ;  /* 0xbf38aa3b0a0e7423 */ /* 0x000fe2000001000e */
[C---:B------:R-:W-:Y:S01]  /*31e20*/  FMUL R106, R247.reuse, R106 ;  /* 0x0000006af76a7220 */ /* 0x040fe20000400000 */
[----:B------:R-:W-:Y:S01]  /*31e30*/  FMUL R107, R247, R107 ;  /* 0x0000006bf76b7220 */ /* 0x000fe20000400000 */
[----:B------:R-:W-:Y:S01]  /*31e40*/  STL.64 [R1+0xfd0], R126 ;  /* 0x000fd07e01007387 */ /* 0x000fe20000100a00 */
[----:B------:R-:W-:Y:S01]  /*31e50*/  FMUL R15, R11, R15 ;  /* 0x0000000f0b0f7220 */ /* 0x000fe20000400000 */
[----:B------:R-:W-:Y:S01]  /*31e60*/  @!P5 FMUL R94, R94, 16777216 ;  /* 0x4b8000005e5ed820 */ /* 0x000fe20000400000 */
[----:B------:R-:W-:Y:S01]  /*31e70*/  @!P5 FMUL R95, R95, 16777216 ;  /* 0x4b8000005f5fd820 */ /* 0x000fe20000400000 */
[----:B------:R-:W-:Y:S01]  /*31e80*/  STL.64 [R1+0xfc8], R120 ;  /* 0x000fc87801007387 */ /* 0x000fe20000100a00 */
[C---:B------:R-:W-:Y:S01]  /*31e90*/  FMUL R102, R247.reuse, R102 ;  /* 0x00000066f7667220 */ /* 0x040fe20000400000 */
[----:B------:R-:W-:Y:S01]  /*31ea0*/  FMUL R103, R247, R103 ;  /* 0x00000067f7677220 */ /* 0x000fe20000400000 */
[----:B------:R-:W-:Y:S01]  /*31eb0*/  @!P5 FMUL R18, R18, 16777216 ;  /* 0x4b8000001212d820 */ /* 0x000fe20000400000 */
[----:B------:R-:W-:Y:S01]  /*31ec0*/  STL.64 [R1+0xfc0], R122 ;  /* 0x000fc07a01007387 */ /* 0x000fe20000100a00 */
[----:B------:R-:W-:Y:S01]  /*31ed0*/  @!P5 FMUL R90, R90, 16777216 ;  /* 0x4b8000005a5ad820 */ /* 0x000fe20000400000 */
[----:B------:R-:W-:Y:S01]  /*31ee0*/  @!P5 FMUL R91, R91, 16777216 ;  /* 0x4b8000005b5bd820 */ /* 0x000fe20000400000 */
[C---:B------:R-:W-:Y:S01]  /*31ef0*/  FMUL R98, R247.reuse, R98 ;  /* 0x00000062f7627220 */ /* 0x040fe20000400000 */
[----:B------:R-:W-:Y:S01]  /*31f00*/  STL.64 [R1+0xfb8], R116 ;  /* 0x000fb87401007387 */ /* 0x000fe20000100a00 */
[----:B------:R-:W-:Y:S01]  /*31f10*/  FMUL R14, R10, R14 ;  /* 0x0000000e0a0e7220 */ /* 0x000fe20000400000 */
[----:B------:R-:W-:Y:S01]  /*31f20*/  FMUL R99, R247, R99 ;  /* 0x00000063f7637220 */ /* 0x000fe20000400000 */
[----:B------:R-:W-:Y:S01]  /*31f30*/  @!P5 FMUL R86, R86, 16777216 ;  /* 0x4b8000005656d820 */ /* 0x000fe20000400000 */
[----:B------:R-:W-:Y:S01]  /*31f40*/  STL.64 [R1+0xfb0], R118 ;  /* 0x000fb07601007387 */ /* 0x000fe20000100a00 */
[----:B------:R-:W-:Y:S01]  /*31f50*/  FFMA.FTZ R11, R11, 1.4426950216293334961, R15 ;  /* 0x3fb8aa3b0b0b7823 */ /* 0x000fe2000001000f */
[----:B------:R-:W-:Y:S01]  /*31f60*/  @!P5 FMUL R87, R87, 16777216 ;  /* 0x4b8000005757d820 */ /* 0x000fe20000400000 */
[C---:B------:R-:W-:Y:S01]  /*31f70*/  FMUL R94, R247.reuse, R94 ;  /* 0x0000005ef75e7220 */ /* 0x040fe20000400000 */
[----:B------:R-:W-:Y:S01]  /*31f80*/  STL.64 [R1+0xfa8], R114 ;  /* 0x000fa87201007387 */ /* 0x000fe20000100a00 */
[----:B------:R-:W-:Y:S01]  /*31f90*/  FMUL R95, R247, R95 ;  /* 0x0000005ff75f7220 */ /* 0x000fe20000400000 */
[----:B------:R-:W-:Y:S01]  /*31fa0*/  @!P5 FMUL R82, R82, 16777216 ;  /* 0x4b8000005252d820 */ /* 0x000fe20000400000 */
[----:B------:R-:W-:Y:S01]  /*31fb0*/  @!P5 FMUL R83, R83, 16777216 ;  /* 0x4b8000005353d820 */ /* 0x000fe20000400000 */
[----:B------:R-:W-:Y:S01]  /*31fc0*/  STL.64 [R1+0xfa0], R112 ;  /* 0x000fa07001007387 */ /* 0x000fe20000100a00 */
[C---:B------:R-:W-:Y:S01]  /*31fd0*/  FMUL R21, R247.reuse, R18 ;  /* 0x00000012f7157220 */ /* 0x040fe20000400000 */
        /* <DEDUP_REMOVED lines=12> */
[C---:B------:R-:W-:Y:S01]  /*320a0*/  FMUL R82, R247.reuse, R82 ;  /* 0x00000052f7527220 */ /* 0x040fe20000400000 */
[----:B------:R-:W-:Y:S01]  /*320b0*/  FMUL R83, R247, R83 ;  /* 0x00000053f7537220 */ /* 0x000fe20000400000 */
[----:B------:R-:W-:Y:S01]  /*320c0*/  STL.64 [R1+0xf80], R104 ;  /* 0x000f806801007387 */ /* 0x000fe20000100a00 */
[----:B------:R-:W-:Y:S01]  /*320d0*/  @!P5 FMUL R70, R70, 16777216 ;  /* 0x4b8000004646d820 */ /* 0x000fe20000400000 */
[----:B------:R-:W-:Y:S01]  /*320e0*/  @!P5 FMUL R71, R71, 16777216 ;  /* 0x4b8000004747d820 */ /* 0x000fe20000400000 */
[----:B------:R-:W-:Y:S01]  /*320f0*/  @!P5 FMUL R66, R66, 16777216 ;  /* 0x4b8000004242d820 */ /* 0x000fe20000400000 */
[----:B------:R-:W-:Y:S01]  /*32100*/  STL.64 [R1+0xf78], R102 ;  /* 0x000f786601007387 */ /* 0x000fe20000100a00 */
[----:B------:R-:W-:Y:S01]  /*32110*/  FFMA.FTZ R10, R10, 1.4426950216293334961, R14 ;  /* 0x3fb8aa3b0a0a7823 */ /* 0x000fe2000001000e */
[C---:B------:R-:W-:Y:S01]  /*32120*/  FMUL R78, R247.reuse, R78 ;  /* 0x0000004ef74e7220 */ /* 0x040fe20000400000 */
[----:B------:R-:W-:Y:S01]  /*32130*/  FMUL R79, R247, R79 ;  /* 0x0000004ff74f7220 */ /* 0x000fe20000400000 */
[----:B------:R-:W-:Y:S01]  /*32140*/  STL.64 [R1+0xf70], R100 ;  /* 0x000f706401007387 */ /* 0x000fe20000100a00 */
[----:B------:R-:W-:Y:S01]  /*32150*/  @!P5 FMUL R67, R67, 16777216 ;  /* 0x4b8000004343d820 */ /* 0x000fe20000400000 */
[C---:B------:R-:W-:Y:S01]  /*32160*/  FMUL R74, R247.reuse, R74 ;  /* 0x0000004af74a7220 */ /* 0x040fe20000400000 */
[----:B------:R-:W-:Y:S01]  /*32170*/  FMUL R75, R247, R75 ;  /* 0x0000004bf74b7220 */ /* 0x000fe20000400000 */
[----:B------:R-:W-:Y:S04]  /*32180*/  STL.64 [R1+0xf68], R98 ;  /* 0x000f686201007387 */ /* 0x000fe80000100a00 */
[----:B--2---:R0:W-:Y:S01]  /*32190*/  STSM.16.M88.4 [R252], R4 ;  /* 0x00000004fc007844 */ /* 0x0041e20000000200 */
[----:B------:R-:W-:Y:S01]  /*321a0*/  @!P5 FMUL R62, R62, 16777216 ;  /* 0x4b8000003e3ed820 */ /* 0x000fe20000400000 */
[----:B------:R-:W-:Y:S01]  /*321b0*/  @!P5 FMUL R63, R63, 16777216 ;  /* 0x4b8000003f3fd820 */ /* 0x000fe20000400000 */
[C---:B------:R-:W-:Y:S01]  /*321c0*/  FMUL R70, R247.reuse, R70 ;  /* 0x00000046f7467220 */ /* 0x040fe20000400000 */
[----:B------:R-:W-:Y:S01]  /*321d0*/  FMUL R71, R247, R71 ;  /* 0x00000047f7477220 */ /* 0x000fe20000400000 */
[----:B------:R-:W-:Y:S01]  /*321e0*/  @!P5 FMUL R58, R58, 16777216 ;  /* 0x4b8000003a3ad820 */ /* 0x000fe20000400000 */
[----:B------:R-:W-:Y:S01]  /*321f0*/  @!P5 FMUL R59, R59, 16777216 ;  /* 0x4b8000003b3bd820 */ /* 0x000fe20000400000 */
[----:B------:R-:W-:Y:S01]  /*32200*/  FMUL R66, R247, R66 ;  /* 0x00000042f7427220 */ /* 0x000fe20000400000 */
[----:B------:R-:W-:Y:S01]  /*32210*/  @!P5 FMUL R54, R54, 16777216 ;  /* 0x4b8000003636d820 */ /* 0x000fe20000400000 */
[----:B------:R-:W-:Y:S01]  /*32220*/  @!P5 FMUL R55, R55, 16777216 ;  /* 0x4b8000003737d820 */ /* 0x000fe20000400000 */
[----:B------:R-:W-:Y:S01]  /*32230*/  @!P5 FMUL R50, R50, 16777216 ;  /* 0x4b8000003232d820 */ /* 0x000fe20000400000 */
[----:B------:R-:W-:Y:S01]  /*32240*/  @!P5 FMUL R51, R51, 16777216 ;  /* 0x4b8000003333d820 */ /* 0x000fe20000400000 */
[----:B------:R-:W-:Y:S01]  /*32250*/  @!P5 FMUL R46, R46, 16777216 ;  /* 0x4b8000002e2ed820 */ /* 0x000fe20000400000 */
[----:B------:R-:W-:Y:S01]  /*32260*/  @!P5 FMUL R47, R47, 16777216 ;  /* 0x4b8000002f2fd820 */ /* 0x000fe20000400000 */
[----:B------:R-:W-:Y:S01]  /*32270*/  ISETP.GE.U32.AND P1, PT, R235, 0x7f800000, PT ;  /* 0x7f800000eb00780c */ /* 0x000fe20003f26070 */
[----:B------:R-:W-:Y:S01]  /*32280*/  @!P5 FMUL R42, R42, 16777216 ;  /* 0x4b8000002a2ad820 */ /* 0x000fe20000400000 */
[----:B0-----:R-:W-:Y:S01]  /*32290*/  IADD3 R7, R237, -R239, RZ ;  /* 0x800000efed077210 */ /* 0x001fe20007ffe0ff */
[----:B------:R-:W-:Y:S01]  /*322a0*/  IMAD.IADD R6, R232, 0x1, -R240 ;  /* 0x00000001e8067824 */ /* 0x000fe200078e0af0 */
[----:B------:R-:W-:Y:S01]  /*322b0*/  STL.64 [R1+0xf60], R96 ;  /* 0x000f606001007387 */ /* 0x000fe20000100a00 */
[C---:B------:R-:W-:Y:S01]  /*322c0*/  FMUL R67, R247.reuse, R67 ;  /* 0x00000043f7437220 */ /* 0x040fe20000400000 */
[----:B------:R-:W-:Y:S01]  /*322d0*/  FMUL R62, R247, R62 ;  /* 0x0000003ef73e7220 */ /* 0x000fe20000400000 */
[----:B------:R-:W-:Y:S01]  /*322e0*/  FADD R7, R7, -1 ;  /* 0xbf80000007077421 */ /* 0x000fe20000000000 */
[----:B------:R-:W-:Y:S01]  /*322f0*/  FADD R6, R6, -1 ;  /* 0xbf80000006067421 */ /* 0x000fe20000000000 */
[----:B------:R-:W-:Y:S01]  /*32300*/  FMUL R63, R247, R63 ;  /* 0x0000003ff73f7220 */ /* 0x000fe20000400000 */
[----:B------:R-:W0:Y:S01]  /*32310*/  LDC.64 R4, c[0x0][0x270] ;  /* 0x00009c00ff047b82 */ /* 0x000e220000000a00 */
[-C--:B------:R-:W-:Y:S01]  /*32320*/  FFMA.FTZ R3, R7, R2.reuse, -0.16845393180847167969 ;  /* 0xbe2c7f3007037423 */ /* 0x080fe20000010002 */
[----:B------:R-:W-:-:S04]  /*32330*/  FFMA.FTZ R2, R6, R2, -0.16845393180847167969 ;  /* 0xbe2c7f3006027423 */ /* 0x000fc80000010002 */
[C---:B------:R-:W-:Y:S01]  /*32340*/  FFMA.FTZ R2, R6.reuse, R2, 0.1716887056827545166 ;  /* 0x3e2fcf2a06027423 */ /* 0x040fe20000010002 */
[----:B------:R-:W-:Y:S01]  /*32350*/  FFMA.FTZ R3, R7, R3, 0.1716887056827545166 ;  /* 0x3e2fcf2a07037423 */ /* 0x000fe20000010003 */
[C---:B------:R-:W-:Y:S01]  /*32360*/  FMUL R58, R247.reuse, R58 ;  /* 0x0000003af73a7220 */ /* 0x040fe20000400000 */
[----:B------:R-:W-:Y:S01]  /*32370*/  FMUL R59, R247, R59 ;  /* 0x0000003bf73b7220 */ /* 0x000fe20000400000 */
[C---:B------:R-:W-:Y:S01]  /*32380*/  FFMA.FTZ R2, R6.reuse, R2, -0.17900948226451873779 ;  /* 0xbe374e4306027423 */ /* 0x040fe20000010002 */
[----:B------:R-:W-:Y:S01]  /*32390*/  FFMA.FTZ R3, R7, R3, -0.17900948226451873779 ;  /* 0xbe374e4307037423 */ /* 0x000fe20000010003 */
[C---:B------:R-:W-:Y:S01]  /*323a0*/  FMUL R54, R247.reuse, R54 ;  /* 0x00000036f7367220 */ /* 0x040fe20000400000 */
[----:B------:R-:W-:Y:S01]  /*323b0*/  FMUL R55, R247, R55 ;  /* 0x00000037f7377220 */ /* 0x000fe20000400000 */
[----:B------:R-:W-:Y:S01]  /*323c0*/  FFMA.FTZ R2, R6, R2, 0.20512372255325317383 ;  /* 0x3e520bf406027423 */ /* 0x000fe20000010002 */
[----:B------:R-:W-:Y:S01]  /*323d0*/  FFMA.FTZ R3, R7, R3, 0.20512372255325317383 ;  /* 0x3e520bf407037423 */ /* 0x000fe20000010003 */
[----:B------:R-:W-:Y:S01]  /*323e0*/  @!P5 FMUL R43, R43, 16777216 ;  /* 0x4b8000002b2bd820 */ /* 0x000fe20000400000 */
[----:B------:R-:W-:Y:S01]  /*323f0*/  ISETP.GE.U32.AND P2, PT, R236, 0x7f800000, PT ;  /* 0x7f800000ec00780c */ /* 0x000fe20003f46070 */
[----:B------:R-:W-:Y:S01]  /*32400*/  FFMA.FTZ R2, R6, R2, -0.24046532809734344482 ;  /* 0xbe763c8b06027423 */ /* 0x000fe20000010002 */
[----:B------:R-:W-:Y:S01]  /*32410*/  FFMA.FTZ R3, R7, R3, -0.24046532809734344482 ;  /* 0xbe763c8b07037423 */ /* 0x000fe20000010003 */
[----:B------:R-:W-:Y:S01]  /*32420*/  @!P5 FMUL R38, R38, 16777216 ;  /* 0x4b8000002626d820 */ /* 0x000fe20000400000 */
[----:B------:R-:W-:Y:S01]  /*32430*/  @!P5 FMUL R39, R39, 16777216 ;  /* 0x4b8000002727d820 */ /* 0x000fe20000400000 */
[----:B------:R-:W-:Y:S01]  /*32440*/  FFMA.FTZ R2, R6, R2, 0.28857114911079406738 ;  /* 0x3e93bf9906027423 */ /* 0x000fe20000010002 */
[----:B------:R-:W-:Y:S01]  /*32450*/  FFMA.FTZ R3, R7, R3, 0.28857114911079406738 ;  /* 0x3e93bf9907037423 */ /* 0x000fe20000010003 */
[----:B------:R-:W-:Y:S01]  /*32460*/  @!P5 FMUL R34, R34, 16777216 ;  /* 0x4b8000002222d820 */ /* 0x000fe20000400000 */
[----:B---3--:R-:W-:Y:S01]  /*32470*/  FADD R10, R227, R10 ;  /* 0x0000000ae30a7221 */ /* 0x008fe20000000000 */
[C---:B------:R-:W-:Y:S01]  /*32480*/  FFMA.FTZ R2, R6.reuse, R2, -0.36067417263984680176 ;  /* 0xbeb8aa4906027423 */ /* 0x040fe20000010002 */
[----:B------:R-:W-:Y:S01]  /*32490*/  FFMA.FTZ R3, R7, R3, -0.36067417263984680176 ;  /* 0xbeb8aa4907037423 */ /* 0x000fe20000010003 */
[C---:B------:R-:W-:Y:S01]  /*324a0*/  FMUL R50, R247.reuse, R50 ;  /* 0x00000032f7327220 */ /* 0x040fe20000400000 */
[----:B------:R-:W-:Y:S01]  /*324b0*/  FMUL R51, R247, R51 ;  /* 0x00000033f7337220 */ /* 0x000fe20000400000 */
[C---:B------:R-:W-:Y:S01]  /*324c0*/  FFMA.FTZ R2, R6.reuse, R2, 0.48089820146560668945 ;  /* 0x3ef6384a06027423 */ /* 0x040fe20000010002 */
[----:B------:R-:W-:Y:S01]  /*324d0*/  FFMA.FTZ R3, R7, R3, 0.48089820146560668945 ;  /* 0x3ef6384a07037423 */ /* 0x000fe20000010003 */
[C---:B------:R-:W-:Y:S01]  /*324e0*/  FMUL R46, R247.reuse, R46 ;  /* 0x0000002ef72e7220 */ /* 0x040fe20000400000 */
[----:B------:R-:W-:Y:S01]  /*324f0*/  FMUL R47, R247, R47 ;  /* 0x0000002ff72f7220 */ /* 0x000fe20000400000 */
[C---:B------:R-:W-:Y:S01]  /*32500*/  FFMA.FTZ R2, R6.reuse, R2, -0.72134751081466674805 ;  /* 0xbf38aa3b06027423 */ /* 0x040fe20000010002 */
[----:B------:R-:W-:Y:S01]  /*32510*/  FFMA.FTZ R3, R7, R3, -0.72134751081466674805 ;  /* 0xbf38aa3b07037423 */ /* 0x000fe20000010003 */
[----:B------:R-:W-:Y:S01]  /*32520*/  @!P5 FMUL R35, R35, 16777216 ;  /* 0x4b8000002323d820 */ /* 0x000fe20000400000 */
[----:B------:R-:W-:Y:S01]  /*32530*/  FMUL R42, R247, R42 ;  /* 0x0000002af72a7220 */ /* 0x000fe20000400000 */
[----:B------:R-:W-:Y:S01]  /*32540*/  FMUL R2, R6, R2 ;  /* 0x0000000206027220 */ /* 0x000fe20000400000 */
[----:B------:R-:W-:Y:S01]  /*32550*/  FMUL R3, R7, R3 ;  /* 0x0000000307037220 */ /* 0x000fe20000400000 */
[----:B------:R-:W-:Y:S01]  /*32560*/  @!P5 FMUL R30, R30, 16777216 ;  /* 0x4b8000001e1ed820 */ /* 0x000fe20000400000 */
[----:B------:R-:W-:Y:S01]  /*32570*/  @!P5 FMUL R31, R31, 16777216 ;  /* 0x4b8000001f1fd820 */ /* 0x000fe20000400000 */
[----:B------:R-:W-:Y:S01]  /*32580*/  FMUL R2, R6, R2 ;  /* 0x0000000206027220 */ /* 0x000fe20000400000 */
[----:B------:R-:W-:Y:S01]  /*32590*/  FMUL R3, R7, R3 ;  /* 0x0000000307037220 */ /* 0x000fe20000400000 */
[----:B------:R-:W-:Y:S01]  /*325a0*/  @!P5 FMUL R26, R26, 16777216 ;  /* 0x4b8000001a1ad820 */ /* 0x000fe20000400000 */
[----:B------:R-:W-:Y:S01]  /*325b0*/  @!P5 FMUL R27, R27, 16777216 ;  /* 0x4b8000001b1bd820 */ /* 0x000fe20000400000 */
[----:B------:R-:W-:Y:S01]  /*325c0*/  FFMA.FTZ R6, R6, 1.4426950216293334961, R2 ;  /* 0x3fb8aa3b06067823 */ /* 0x000fe20000010002 */
[----:B------:R-:W-:Y:S01]  /*325d0*/  FFMA.FTZ R7, R7, 1.4426950216293334961, R3 ;  /* 0x3fb8aa3b07077823 */ /* 0x000fe20000010003 */
[----:B------:R-:W-:Y:S01]  /*325e0*/  STL.64 [R1+0xf58], R94 ;  /* 0x000f585e01007387 */ /* 0x000fe20000100a00 */
[----:B------:R-:W-:Y:S01]  /*325f0*/  FMUL R43, R247, R43 ;  /* 0x0000002bf72b7220 */ /* 0x000fe20000400000 */
[----:B----4-:R-:W-:Y:S01]  /*32600*/  FADD R15, R249, R6 ;  /* 0x00000006f90f7221 */ /* 0x010fe20000000000 */
[----:B------:R-:W1:Y:S01]  /*32610*/  LDC.64 R2, c[0x0][0x228] ;  /* 0x00008a00ff027b82 */ /* 0x000e620000000a00 */
[----:B------:R-:W2:Y:S01]  /*32620*/  S2R R249, SR_CTAID.X ;  /* 0x0000000000f97919 */ /* 0x000ea20000002500 */
[----:B------:R-:W-:-:S02]  /*32630*/  FADD R18, R223, R7 ;  /* 0x00000007df127221 */ /* 0x000fc40000000000 */
[----:B------:R-:W3:Y:S01]  /*32640*/  S2R R223, SR_TID.X ;  /* 0x0000000000df7919 */ /* 0x000ee20000002100 */
[----:B------:R-:W-:Y:S01]  /*32650*/  @!P5 FMUL R22, R22, 16777216 ;  /* 0x4b8000001616d820 */ /* 0x000fe20000400000 */
[----:B------:R-:W-:Y:S01]  /*32660*/  @!P5 FMUL R23, R23, 16777216 ;  /* 0x4b8000001717d820 */ /* 0x000fe20000400000 */
[----:B------:R-:W-:Y:S01]  /*32670*/  @!P5 FMUL R250, R250, 16777216 ;  /* 0x4b800000fafad820 */ /* 0x000fe20000400000 */
[----:B------:R-:W-:Y:S01]  /*32680*/  STL.64 [R1+0xf50], R92 ;  /* 0x000f505c01007387 */ /* 0x000fe20000100a00 */
        /* <DEDUP_REMOVED lines=19> */
[----:B------:R-:W0:Y:S01]  /*327c0*/  S2R R227, SR_CTAID.Y ;  /* 0x0000000000e37919 */ /* 0x000e220000002600 */
[C---:B------:R-:W-:Y:S01]  /*327d0*/  FMUL R38, R247.reuse, R38 ;  /* 0x00000026f7267220 */ /* 0x040fe20000400000 */
[C---:B------:R-:W-:Y:S01]  /*327e0*/  FMUL R39, R247.reuse, R39 ;  /* 0x00000027f7277220 */ /* 0x040fe20000400000 */
[C---:B------:R-:W-:Y:S01]  /*327f0*/  FMUL R34, R247.reuse, R34 ;  /* 0x00000022f7227220 */ /* 0x040fe20000400000 */
[----:B------:R-:W-:Y:S01]  /*32800*/  STL.64 [R1+0xf28], R82 ;  /* 0x000f285201007387 */ /* 0x000fe20000100a00 */
[----:B------:R-:W-:Y:S01]  /*32810*/  FMUL R35, R247, R35 ;  /* 0x00000023f7237220 */ /* 0x000fe20000400000 */
        /* <DEDUP_REMOVED lines=32> */
[C---:B------:R-:W-:Y:S01]  /*32a20*/  FMUL R30, R247.reuse, R30 ;  /* 0x0000001ef71e7220 */ /* 0x040fe20000400000 */
[----:B------:R-:W-:Y:S01]  /*32a30*/  FMUL R31, R247, R31 ;  /* 0x0000001ff71f7220 */ /* 0x000fe20000400000 */
[----:B------:R-:W-:Y:S01]  /*32a40*/  STL.64 [R1+0xee0], R64 ;  /* 0x000ee04001007387 */ /* 0x000fe20000100a00 */
[----:B--2---:R-:W-:Y:S01]  /*32a50*/  SHF.L.U32 R249, R249, 0x7, RZ ;  /* 0x00000007f9f97819 */ /* 0x004fe200000006ff */
[C---:B------:R-:W-:Y:S01]  /*32a60*/  FMUL R26, R247.reuse, R26 ;  /* 0x0000001af71a7220 */ /* 0x040fe20000400000 */
[C---:B------:R-:W-:Y:S01]  /*32a70*/  FMUL R27, R247.reuse, R27 ;  /* 0x0000001bf71b7220 */ /* 0x040fe20000400000 */
[----:B------:R-:W-:Y:S01]  /*32a80*/  STL.64 [R1+0xed8], R62 ;  /* 0x000ed83e01007387 */ /* 0x000fe20000100a00 */
[C---:B------:R-:W-:Y:S01]  /*32a90*/  FMUL R22, R247.reuse, R22 ;  /* 0x00000016f7167220 */ /* 0x040fe20000400000 */
[C---:B------:R-:W-:Y:S01]  /*32aa0*/  FMUL R23, R247.reuse, R23 ;  /* 0x00000017f7177220 */ /* 0x040fe20000400000 */
[----:B------:R-:W-:Y:S01]  /*32ab0*/  @P1 MOV R7, 0x7f800000 ;  /* 0x7f80000000071802 */ /* 0x000fe20000000f00 */
[----:B------:R-:W-:Y:S01]  /*32ac0*/  STL.64 [R1+0xed0], R60 ;  /* 0x000ed03c01007387 */ /* 0x000fe20000100a00 */
[C---:B------:R-:W-:Y:S01]  /*32ad0*/  FMUL R20, R247.reuse, R19 ;  /* 0x00000013f7147220 */ /* 0x040fe20000400000 */
[----:B------:R-:W-:Y:S01]  /*32ae0*/  @P2 MOV R6, 0x7f800000 ;  /* 0x7f80000000062802 */ /* 0x000fe20000000f00 */
[----:B------:R-:W-:Y:S01]  /*32af0*/  FMUL R245, R247, R248 ;  /* 0x000000f8f7f57220 */ /* 0x000fe20000400000 */
[----:B------:R-:W-:Y:S01]  /*32b00*/  STL.64 [R1+0xec8], R58 ;  /* 0x000ec83a01007387 */ /* 0x000fe20000100a00 */
[----:B------:R-:W-:Y:S01]  /*32b10*/  ISETP.GE.U32.AND P5, PT, R237, 0x7f800000, PT ;  /* 0x7f800000ed00780c */ /* 0x000fe20003fa6070 */
[----:B------:R-:W-:Y:S01]  /*32b20*/  FMUL R244, R247, R244 ;  /* 0x000000f4f7f47220 */ /* 0x000fe20000400000 */
[----:B---3--:R-:W-:Y:S01]  /*32b30*/  LOP3.LUT R223, R249, 0x7f, R223, 0xf8, !PT ;  /* 0x0000007ff9df7812 */ /* 0x008fe200078ef8df */
[----:B------:R-:W-:Y:S01]  /*32b40*/  STL.64 [R1+0xec0], R56 ;  /* 0x000ec03801007387 */ /* 0x000fe20000100a00 */
[----:B------:R-:W-:Y:S01]  /*32b50*/  FADD R19, R231, R11 ;  /* 0x0000000be7137221 */ /* 0x000fe20000000000 */
[----:B------:R-:W-:Y:S01]  /*32b60*/  @P2 FFMA.FTZ R10, R236, R6, +INF ;  /* 0x7f800000ec0a2423 */ /* 0x000fe20000010006 */
[----:B0-----:R-:W-:Y:S01]  /*32b70*/  IMAD R4, R227, R4, RZ ;  /* 0x00000004e3047224 */ /* 0x001fe200078e02ff */
[----:B------:R-:W-:Y:S01]  /*32b80*/  STL.64 [R1+0xeb8], R54 ;  /* 0x000eb83601007387 */ /* 0x000fe20000100a00 */
[----:B------:R-:W-:Y:S01]  /*32b90*/  @P1 FFMA.FTZ R19, R235, R7, +INF ;  /* 0x7f800000eb131423 */ /* 0x000fe20000010007 */
[----:B------:R-:W-:-:S02]  /*32ba0*/  IMAD R5, R223, R5, RZ ;  /* 0x00000005df057224 */ /* 0x000fc400078e02ff */
[----:B------:R-:W-:Y:S01]  /*32bb0*/  FMUL R8, R247, R221 ;  /* 0x000000ddf7087220 */ /* 0x000fe20000400000 */
[----:B------:R-:W-:Y:S01]  /*32bc0*/  STL.64 [R1+0xeb0], R52 ;  /* 0x000eb03401007387 */ /* 0x000fe20000100a00 */
[----:B------:R-:W-:Y:S01]  /*32bd0*/  ISETP.GE.U32.AND P4, PT, R232, 0x7f800000, PT ;  /* 0x7f800000e800780c */ /* 0x000fe20003f86070 */
[----:B------:R-:W0:Y:S02]  /*32be0*/  LDC R221, c[0x0][0x278] ;  /* 0x00009e00ffdd7b82 */ /* 0x000e240000000800 */
[----:B------:R-:W-:Y:S04]  /*32bf0*/  STL.64 [R1+0xea8], R50 ;  /* 0x000ea83201007387 */ /* 0x000fe80000100a00 */
[----:B------:R-:W-:Y:S01]  /*32c00*/  STL.64 [R1+0xea0], R48 ;  /* 0x000ea03001007387 */ /* 0x000fe20000100a00 */
[----:B------:R-:W-:Y:S01]  /*32c10*/  @P5 MOV R6, 0x7f800000 ;  /* 0x7f80000000065802 */ /* 0x000fe20000000f00 */
[----:B------:R-:W2:Y:S02]  /*32c20*/  LDC R11, c[0x0][0x278] ;  /* 0x00009e00ff0b7b82 */ /* 0x000ea40000000800 */
[----:B------:R-:W-:Y:S04]  /*32c30*/  STL.64 [R1+0xe98], R46 ;  /* 0x000e982e01007387 */ /* 0x000fe80000100a00 */
[----:B------:R-:W-:Y:S01]  /*32c40*/  STL.64 [R1+0xe90], R44 ;  /* 0x000e902c01007387 */ /* 0x000fe20000100a00 */
[----:B------:R-:W-:Y:S01]  /*32c50*/  SHF.L.U32 R7, R4, 0x1, RZ ;  /* 0x0000000104077819 */ /* 0x000fe200000006ff */
[----:B------:R-:W3:Y:S02]  /*32c60*/  LDC R14, c[0x0][0x278] ;  /* 0x00009e00ff0e7b82 */ /* 0x000ee40000000800 */
[----:B------:R-:W-:Y:S04]  /*32c70*/  STL.64 [R1+0xe88], R42 ;  /* 0x000e882a01007387 */ /* 0x000fe80000100a00 */
[----:B------:R-:W-:Y:S01]  /*32c80*/  STL.64 [R1+0xe80], R40 ;  /* 0x000e802801007387 */ /* 0x000fe20000100a00 */
[----:B------:R-:W-:Y:S01]  /*32c90*/  @P5 FFMA.FTZ R18, R237, R6, +INF ;  /* 0x7f800000ed125423 */ /* 0x000fe20000010006 */
[----:B------:R-:W4:Y:S02]  /*32ca0*/  LDC R223, c[0x0][0x278] ;  /* 0x00009e00ffdf7b82 */ /* 0x000f240000000800 */
[----:B------:R-:W-:Y:S04]  /*32cb0*/  STL.64 [R1+0xe78], R38 ;  /* 0x000e782601007387 */ /* 0x000fe80000100a00 */
[----:B------:R-:W-:Y:S01]  /*32cc0*/  STL.64 [R1+0xe70], R36 ;  /* 0x000e702401007387 */ /* 0x000fe20000100a00 */
[----:B------:R-:W-:Y:S01]  /*32cd0*/  FMUL R12, R247, R225 ;  /* 0x000000e1f70c7220 */ /* 0x000fe20000400000 */
[----:B------:R-:W-:-:S02]  /*32ce0*/  @P4 IMAD.MOV.U32 R6, RZ, RZ, 0x7f800000 ;  /* 0x7f800000ff064424 */ /* 0x000fc400078e00ff */
[----:B------:R-:W-:Y:S01]  /*32cf0*/  FMUL R16, R247, R229 ;  /* 0x000000e5f7107220 */ /* 0x000fe20000400000 */
[----:B------:R-:W-:Y:S01]  /*32d00*/  STL.64 [R1+0xe68], R34 ;  /* 0x000e682201007387 */ /* 0x000fe20000100a00 */
[----:B------:R-:W-:-:S04]  /*32d10*/  IMAD.HI R4, R4, 0x2, RZ ;  /* 0x0000000204047827 */ /* 0x000fc800078e02ff */
[----:B------:R-:W-:Y:S01]  /*32d20*/  @P4 FFMA.FTZ R15, R232, R6, +INF ;  /* 0x7f800000e80f4423 */ /* 0x000fe20000010006 */
[----:B------:R-:W4:Y:S01]  /*32d30*/  LDC R225, c[0x0][0x278] ;  /* 0x00009e00ffe17b82 */ /* 0x000f220000000800 */
[----:B------:R-:W-:Y:S04]  /*32d40*/  STL.64 [R1+0xe60], R32 ;  /* 0x000e602001007387 */ /* 0x000fe80000100a00 */
[----:B------:R-:W-:Y:S03]  /*32d50*/  STL.64 [R1+0xe58], R30 ;  /* 0x000e581e01007387 */ /* 0x000fe60000100a00 */
        /* <DEDUP_REMOVED lines=8> */
[----:B------:R-:W-:Y:S01]  /*32de0*/  STL.64 [R1+0xe28], R244 ;  /* 0x000e28f401007387 */ /* 0x000fe20000100a00 */
[----:B------:R-:W-:-:S02]  /*32df0*/  FSETP.NEU.AND P0, PT, R235, RZ, PT ;  /* 0x000000ffeb00720b */ /* 0x000fc40003f0d000 */
[----:B------:R-:W4:Y:S01]  /*32e00*/  LDC R235, c[0x0][0x278] ;  /* 0x00009e00ffeb7b82 */ /* 0x000f220000000800 */
[----:B------:R-:W-:Y:S04]  /*32e10*/  STL [R1+0xa2c], R19 ;  /* 0x000a2c1301007387 */ /* 0x000fe80000100800 */
[----:B------:R1:W-:Y:S01]  /*32e20*/  STL [R1+0xa28], R10 ;  /* 0x000a280a01007387 */ /* 0x0003e20000100800 */
[----:B------:R-:W-:Y:S02]  /*32e30*/  FSETP.NEU.AND P2, PT, R237, RZ, PT ;  /* 0x000000ffed00720b */ /* 0x000fe40003f4d000 */
[----:B------:R-:W-:Y:S01]  /*32e40*/  FSETP.NEU.AND P1, PT, R232, RZ, PT ;  /* 0x000000ffe800720b */ /* 0x000fe20003f2d000 */
[----:B------:R-:W4:Y:S01]  /*32e50*/  LDC R248, c[0x0][0x278] ;  /* 0x00009e00fff87b82 */ /* 0x000f220000000800 */
[C---:B-1----:R-:W-:Y:S01]  /*32e60*/  SHF.L.U32 R10, R5.reuse, 0x1, RZ ;  /* 0x00000001050a7819 */ /* 0x042fe200000006ff */
[----:B------:R1:W-:Y:S06]  /*32e70*/  STL [R1+0xa24], R18 ;  /* 0x000a241201007387 */ /* 0x0003ec0000100800 */
[----:B------:R-:W4:Y:S01]  /*32e80*/  LDC R19, c[0x0][0x278] ;  /* 0x00009e00ff137b82 */ /* 0x000f220000000800 */
[----:B------:R-:W-:Y:S01]  /*32e90*/  IADD3 R2, P5, P6, R10, R2, R7 ;  /* 0x000000020a027210 */ /* 0x000fe20007ebe007 */
[----:B------:R-:W-:-:S06]  /*32ea0*/  IMAD.HI R5, R5, 0x2, RZ ;  /* 0x0000000205057827 */ /* 0x000fcc00078e02ff */
[----:B------:R-:W1:Y:S01]  /*32eb0*/  LDC R10, c[0x0][0x278] ;  /* 0x00009e00ff0a7b82 */ /* 0x000e620000000800 */
[----:B------:R-:W-:-:S07]  /*32ec0*/  IADD3.X R3, R5, R3, R4, P5, P6 ;  /* 0x0000000305037210 */ /* 0x000fce0002fec404 */
[----:B------:R-:W4:Y:S01]  /*32ed0*/  LDC R7, c[0x0][0x278] ;  /* 0x00009e00ff077b82 */ /* 0x000f220000000800 */
[----:B0-----:R-:W-:-:S07]  /*32ee0*/  SHF.L.U32 R4, R221, 0x1, RZ ;  /* 0x00000001dd047819 */ /* 0x001fce00000006ff */
[----:B------:R-:W0:Y:S01]  /*32ef0*/  LDC R5, c[0x0][0x278] ;  /* 0x00009e00ff057b82 */ /* 0x000e220000000800 */
[-C--:B--2---:R-:W-:Y:S02]  /*32f00*/  LEA RZ, P5, R11, R2.reuse, 0x8 ;  /* 0x000000020bff7211 */ /* 0x084fe400078a40ff */
[-C--:B---3--:R-:W-:Y:S02]  /*32f10*/  LEA RZ, P6, R14, R2.reuse, 0x9 ;  /* 0x000000020eff7211 */ /* 0x088fe400078c48ff */
[----:B------:R-:W-:-:S03]  /*32f20*/  IADD3 R92, P4, R4, R2, RZ ;  /* 0x00000002045c7210 */ /* 0x000fc60007f9e0ff */
[----:B------:R-:W2:Y:S01]  /*32f30*/  LDC R11, c[0x0][0x278] ;  /* 0x00009e00ff0b7b82 */ /* 0x000ea20000000800 */
[----:B-1----:R-:W-:-:S07]  /*32f40*/  LEA.HI.X.SX32 R93, R10, R3, 0x1, P4 ;  /* 0x000000030a5d7211 */ /* 0x002fce00020f0eff */
[----:B------:R-:W1:Y:S01]  /*32f50*/  LDC R14, c[0x0][0x278] ;  /* 0x00009e00ff0e7b82 */ /* 0x000e620000000800 */
[----:B------:R3:W-:Y:S04]  /*32f60*/  STL [R1+0xa20], R15 ;  /* 0x000a200f01007387 */ /* 0x0007e80000100800 */
[----:B------:R4:W-:Y:S03]  /*32f70*/  STL.64 [R1+0x438], R92 ;  /* 0x0004385c01007387 */ /* 0x0009e60000100a00 */
[----:B------:R-:W1:Y:S01]  /*32f80*/  LDC R18, c[0x0][0x278] ;  /* 0x00009e00ff127b82 */ /* 0x000e620000000800 */
[----:B0-----:R-:W-:-:S07]  /*32f90*/  SHF.L.U32 R5, R5, 0x2, RZ ;  /* 0x0000000205057819 */ /* 0x001fce00000006ff */
[----:B---3--:R-:W0:Y:S01]  /*32fa0*/  LDC R15, c[0x0][0x278] ;  /* 0x00009e00ff0f7b82 */ /* 0x008e220000000800 */
[----:B----4-:R-:W-:-:S04]  /*32fb0*/  LEA R92, P4, R7, R2, 0x2 ;  /* 0x00000002075c7211 */ /* 0x010fc800078810ff */
[-C--:B------:R-:W-:Y:S02]  /*32fc0*/  LEA.HI.X.SX32 R93, R4, R3.reuse, 0x1, P4 ;  /* 0x00000003045d7211 */ /* 0x080fe400020f0eff */
[----:B------:R-:W-:Y:S01]  /*32fd0*/  LEA R6, P4, R6, R2, 0x3 ;  /* 0x0000000206067211 */ /* 0x000fe200078818ff */
[----:B------:R-:W3:Y:S03]  /*32fe0*/  LDC R221, c[0x0][0x278] ;  /* 0x00009e00ffdd7b82 */ /* 0x000ee60000000800 */
[----:B------:R-:W-:Y:S01]  /*32ff0*/  LEA.HI.X.SX32 R7, R5, R3, 0x1, P4 ;  /* 0x0000000305077211 */ /* 0x000fe200020f0eff */
[----:B------:R-:W-:Y:S01]  /*33000*/  STL.64 [R1+0x430], R92 ;  /* 0x0004305c01007387 */ /* 0x000fe20000100a00 */
[----:B--2---:R-:W-:-:S03]  /*33010*/  SHF.L.U32 R4, R11, 0x3, RZ ;  /* 0x000000030b047819 */ /* 0x004fc600000006ff */
[----:B------:R1:W-:Y:S01]  /*33020*/  STL.64 [R1+0x420], R6 ;  /* 0x0004200601007387 */ /* 0x0003e20000100a00 */
[----:B------:R-:W2:Y:S08]  /*33030*/  LDC R232, c[0x0][0x278] ;  /* 0x00009e00ffe87b82 */ /* 0x000eb00000000800 */
[----:B------:R-:W4:Y:S01]  /*33040*/  LDC R237, c[0x0][0x278] ;  /* 0x00009e00ffed7b82 */ /* 0x000f220000000800 */
[----:B-1----:R-:W-:-:S04]  /*33050*/  LEA R6, P4, R14, R2, 0x4 ;  /* 0x000000020e067211 */ /* 0x002fc800078820ff */
[----:B------:R-:W-:-:S03]  /*33060*/  LEA.HI.X.SX32 R7, R4, R3, 0x1, P4 ;  /* 0x0000000304077211 */ /* 0x000fc600020f0eff */
[----:B------:R-:W1:Y:S01]  /*33070*/  LDC R242, c[0x0][0x278] ;  /* 0x00009e00fff27b82 */ /* 0x000e620000000800 */
[----:B0-----:R-:W-:Y:S01]  /*33080*/  SHF.L.U32 R5, R15, 0x4, RZ ;  /* 0x000000040f057819 */ /* 0x001fe200000006ff */
[----:B------:R0:W-:Y:S01]  /*33090*/  STL.64 [R1+0x400], R6 ;  /* 0x0004000601007387 */ /* 0x0001e20000100a00 */
[----:B------:R-:W-:-:S05]  /*330a0*/  SHF.L.U32 R4, R19, 0x5, RZ ;  /* 0x0000000513047819 */ /* 0x000fca00000006ff */
[----:B------:R-:W1:Y:S01]  /*330b0*/  LDC R238, c[0x0][0x278] ;  /* 0x00009e00ffee7b82 */ /* 0x000e620000000800 */
[----:B------:R-:W-:Y:S02]  /*330c0*/  FSETP.NEU.AND P3, PT, R236, RZ, PT ;  /* 0x000000ffec00720b */ /* 0x000fe40003f6d000 */
[----:B0-----:R-:W-:-:S05]  /*330d0*/  LEA R6, P4, R18, R2, 0x5 ;  /* 0x0000000212067211 */ /* 0x001fca00078828ff */
[----:B------:R-:W0:Y:S01]  /*330e0*/  LDC R231, c[0x0][0x278] ;  /* 0x00009e00ffe77b82 */ /* 0x000e220000000800 */
[----:B------:R-:W-:Y:S02]  /*330f0*/  LEA.HI.X.SX32 R7, R5, R3, 0x1, P4 ;  /* 0x0000000305077211 */ /* 0x000fe400020f0eff */
[----:B------:R-:W-:-:S05]  /*33100*/  LEA R10, P4, R223, R2, 0x6 ;  /* 0x00000002df0a7211 */ /* 0x000fca00078830ff */
[----:B------:R-:W0:Y:S01]  /*33110*/  LDC R236, c[0x0][0x278] ;  /* 0x00009e00ffec7b82 */ /* 0x000e220000000800 */
[----:B------:R3:W-:Y:S01]  /*33120*/  STL.64 [R1+0x3c0], R6 ;  /* 0x0003c00601007387 */ /* 0x0007e20000100a00 */
[----:B------:R-:W-:Y:S02]  /*33130*/  LEA.HI.X.SX32 R11, R4, R3, 0x1, P4 ;  /* 0x00000003040b7211 */ /* 0x000fe400020f0eff */
[----:B------:R-:W-:-:S04]  /*33140*/  LEA R18, P4, R229, R2, 0x7 ;  /* 0x00000002e5127211 */ /* 0x000fc800078838ff */
[----:B------:R-:W0:Y:S01]  /*33150*/  LDC R14, c[0x0][0x278] ;  /* 0x00009e00ff0e7b82 */ /* 0x000e220000000800 */
[----:B---3--:R-:W-:Y:S01]  /*33160*/  SHF.L.U32 R7, R225, 0x6, RZ ;  /* 0x00000006e1077819 */ /* 0x008fe200000006ff */
[----:B------:R-:W-:-:S06]  /*33170*/  IMAD.SHL.U32 R6, R227, 0x80, RZ ;  /* 0x00000080e3067824 */ /* 0x000fcc00078e00ff */
[----:B------:R-:W3:Y:S01]  /*33180*/  LDC R240, c[0x0][0x278] ;  /* 0x00009e00fff07b82 */ /* 0x000ee20000000800 */
[-C--:B------:R-:W-:Y:S01]  /*33190*/  LEA.HI.X.SX32 R19, R7, R3.reuse, 0x1, P4 ;  /* 0x0000000307137211 */ /* 0x080fe200020f0eff */
[----:B------:R-:W-:Y:S01]  /*331a0*/  IMAD R4, R235, 0x204, RZ ;  /* 0x00000204eb047824 */ /* 0x000fe200078e02ff */
[----:B------:R-:W-:-:S05]  /*331b0*/  LEA.HI.X.SX32 R7, R6, R3, 0x1, P5 ;  /* 0x0000000306077211 */ /* 0x000fca00028f0eff */
[----:B------:R-:W3:Y:S01]  /*331c0*/  LDC R239, c[0x0][0x278] ;  /* 0x00009e00ffef7b82 */ /* 0x000ee20000000800 */
[----:B------:R-:W-:Y:S01]  /*331d0*/  IMAD R5, R221, 0x202, RZ ;  /* 0x00000202dd057824 */ /* 0x000fe200078e02ff */
[----:B------:R2:W-:Y:S06]  /*331e0*/  STL.64 [R1+0x340], R10 ;  /* 0x0003400a01007387 */ /* 0x0005ec0000100a00 */
[----:B------:R-:W3:Y:S01]  /*331f0*/  LDC R249, c[0x0][0x278] ;  /* 0x00009e00fff97b82 */ /* 0x000ee20000000800 */
[----:B------:R4:W-:Y:S01]  /*33200*/  STL.64 [R1+0x240], R18 ;  /* 0x0002401201007387 */ /* 0x0009e20000100a00 */
[----:B------:R-:W-:Y:S01]  /*33210*/  IADD3 RZ, P5, R4, R2, RZ ;  /* 0x0000000204ff7210 */ /* 0x000fe20007fbe0ff */
[----:B------:R-:W-:-:S02]  /*33220*/  IMAD R4, R248, 0x102, RZ ;  /* 0x00000102f8047824 */ /* 0x000fc400078e02ff */
[----:B------:R1:W-:Y:S01]  /*33230*/  STL [R1+0x96c], R7 ;  /* 0x00096c0701007387 */ /* 0x0003e20000100800 */
[----:B--2---:R-:W-:Y:S02]  /*33240*/  SHF.L.U32 R10, R232, 0x8, RZ ;  /* 0x00000008e80a7819 */ /* 0x004fe400000006ff */
[----:B------:R-:W-:Y:S01]  /*33250*/  IADD3 RZ, P4, R5, R2, RZ ;  /* 0x0000000205ff7210 */ /* 0x000fe20007f9e0ff */
[C---:B------:R-:W-:Y:S01]  /*33260*/  FMUL R246, R247.reuse, R250 ;  /* 0x000000faf7f67220 */ /* 0x040fe20000400000 */
[C---:B------:R-:W-:Y:S01]  /*33270*/  FMUL R164, R247.reuse, R164 ;  /* 0x000000a4f7a47220 */ /* 0x040fe20000400000 */
[C---:B------:R-:W-:Y:S01]  /*33280*/  FMUL R165, R247.reuse, R165 ;  /* 0x000000a5f7a57220 */ /* 0x040fe20000400000 */
[----:B------:R-:W-:Y:S01]  /*33290*/  FMUL R168, R247, R168 ;  /* 0x000000a8f7a87220 */ /* 0x000fe20000400000 */
[----:B----4-:R-:W2:Y:S01]  /*332a0*/  LDC R19, c[0x0][0x278] ;  /* 0x00009e00ff137b82 */ /* 0x010ea20000000800 */
[----:B-1----:R-:W-:Y:S02]  /*332b0*/  IMAD R7, R237, 0x101, RZ ;  /* 0x00000101ed077824 */ /* 0x002fe400078e02ff */
        /* <DEDUP_REMOVED lines=30> */
[-C--:B------:R-:W-:Y:S01]  /*334a0*/  LEA.HI.X.SX32 R5, R10, R3.reuse, 0x1, P6 ;  /* 0x000000030a057211 */ /* 0x080fe200030f0eff */
[----:B------:R-:W1:Y:S01]  /*334b0*/  LDC R247, c[0x0][0x278] ;  /* 0x00009e00fff77b82 */ /* 0x000e620000000800 */
[----:B------:R-:W-:Y:S01]  /*334c0*/  IMAD R10, R242, 0x81, RZ ;  /* 0x00000081f20a7824 */ /* 0x000fe200078e02ff */
[----:B------:R-:W-:Y:S01]  /*334d0*/  LEA.HI.X.SX32 R99, R7, R3, 0x1, P4 ;  /* 0x0000000307637211 */ /* 0x000fe200020f0eff */
[----:B------:R-:W-:Y:S01]  /*334e0*/  IMAD R6, R238, 0x82, RZ ;  /* 0x00000082ee067824 */ /* 0x000fe200078e02ff */
[----:B------:R-:W-:Y:S01]  /*334f0*/  IADD3 R92, P4, R4, R2, RZ ;  /* 0x00000002045c7210 */ /* 0x000fe20007f9e0ff */
[----:B0-----:R-:W-:-:S03]  /*33500*/  IMAD R11, R231, 0x206, RZ ;  /* 0x00000206e70b7824 */ /* 0x001fc600078e02ff */
[----:B------:R-:W0:Y:S01]  /*33510*/  LDC R221, c[0x0][0x278] ;  /* 0x00009e00ffdd7b82 */ /* 0x000e220000000800 */
[----:B------:R-:W-:Y:S01]  /*33520*/  IMAD R18, R236, 0x41, RZ ;  /* 0x00000041ec127824 */ /* 0x000fe200078e02ff */
[----:B------:R-:W-:Y:S01]  /*33530*/  LEA.HI.X.SX32 R93, R10, R3, 0x1, P4 ;  /* 0x000000030a5d7211 */ /* 0x000fe200020f0eff */
[----:B------:R4:W-:Y:S01]  /*33540*/  STL [R1+0xa14], R5 ;  /* 0x000a140501007387 */ /* 0x0009e20000100800 */
[----:B------:R-:W-:-:S04]  /*33550*/  IADD3 R98, P4, R6, R2, RZ ;  /* 0x0000000206627210 */ /* 0x000fc80007f9e0ff */
[----:B------:R-:W0:Y:S01]  /*33560*/  LDC R229, c[0x0][0x278] ;  /* 0x00009e00ffe57b82 */ /* 0x000e220000000800 */
[----:B------:R-:W-:Y:S01]  /*33570*/  IADD3 RZ, P6, R11, R2, RZ ;  /* 0x000000020bff7210 */ /* 0x000fe20007fde0ff */
[----:B---3--:R-:W-:Y:S01]  /*33580*/  IMAD R11, R240, 0x103, RZ ;  /* 0x00000103f00b7824 */ /* 0x008fe200078e02ff */
[----:B------:R3:W-:Y:S01]  /*33590*/  STL [R1+0xa0c], R99 ;  /* 0x000a0c6301007387 */ /* 0x0007e20000100800 */
[----:B----4-:R-:W-:-:S04]  /*335a0*/  IMAD R5, R14, 0x104, RZ ;  /* 0x000001040e057824 */ /* 0x010fc800078e02ff */
[----:B------:R-:W4:Y:S01]  /*335b0*/  LDC R232, c[0x0][0x278] ;  /* 0x00009e00ffe87b82 */ /* 0x000f220000000800 */
[----:B------:R-:W-:Y:S02]  /*335c0*/  IMAD R14, R239, 0x20a, RZ ;  /* 0x0000020aef0e7824 */ /* 0x000fe400078e02ff */
[----:B------:R-:W-:Y:S01]  /*335d0*/  IMAD R15, R249, 0x208, RZ ;  /* 0x00000208f90f7824 */ /* 0x000fe200078e02ff */
[-C--:B------:R-:W-:Y:S01]  /*335e0*/  LEA.HI.X.SX32 R101, R4, R3.reuse, 0x1, P5 ;  /* 0x0000000304657211 */ /* 0x080fe200028f0eff */
[----:B------:R2:W-:Y:S01]  /*335f0*/  STL.64 [R1+0x960], R92 ;  /* 0x0009605c01007387 */ /* 0x0005e20000100a00 */
[-C--:B---3--:R-:W-:Y:S02]  /*33600*/  LEA.HI.X.SX32 R99, R18, R3.reuse, 0x1, P4 ;  /* 0x0000000312637211 */ /* 0x088fe400020f0eff */
[----:B------:R-:W3:Y:S01]  /*33610*/  LDC R231, c[0x0][0x278] ;  /* 0x00009e00ffe77b82 */ /* 0x000ee20000000800 */
[----:B------:R-:W-:Y:S02]  /*33620*/  LEA.HI.X.SX32 R11, R11, R3, 0x1, P6 ;  /* 0x000000030b0b7211 */ /* 0x000fe400030f0eff */
[----:B------:R-:W-:-:S02]  /*33630*/  IADD3 RZ, P4, R14, R2, RZ ;  /* 0x000000020eff7210 */ /* 0x000fc40007f9e0ff */
[----:B------:R-:W-:-:S03]  /*33640*/  IADD3 RZ, P6, R15, R2, RZ ;  /* 0x000000020fff7210 */ /* 0x000fc60007fde0ff */
[----:B------:R-:W3:Y:S01]  /*33650*/  LDC R18, c[0x0][0x278] ;  /* 0x00009e00ff127b82 */ /* 0x000ee20000000800 */
[----:B--2---:R-:W-:-:S04]  /*33660*/  IADD3 R92, P5, R5, R2, RZ ;  /* 0x00000002055c7210 */ /* 0x004fc80007fbe0ff */
[----:B------:R-:W-:-:S03]  /*33670*/  LEA.HI.X.SX32 R93, R6, R3, 0x1, P5 ;  /* 0x00000003065d7211 */ /* 0x000fc600028f0eff */
[----:B------:R-:W2:Y:S01]  /*33680*/  LDC R14, c[0x0][0x278] ;  /* 0x00009e00ff0e7b82 */ /* 0x000ea20000000800 */
[----:B------:R-:W-:-:S07]  /*33690*/  IMAD R6, R19, 0x105, RZ ;  /* 0x0000010513067824 */ /* 0x000fce00078e02ff */
[----:B------:R-:W2:Y:S08]  /*336a0*/  LDC R15, c[0x0][0x278] ;  /* 0x00009e00ff0f7b82 */ /* 0x000eb00000000800 */
[----:B------:R-:W2:Y:S01]  /*336b0*/  LDC R223, c[0x0][0x278] ;  /* 0x00009e00ffdf7b82 */ /* 0x000ea20000000800 */
[----:B-1----:R-:W-:-:S07]  /*336c0*/  IMAD R7, R247, 0x20c, RZ ;  /* 0x0000020cf7077824 */ /* 0x002fce00078e02ff */
[----:B------:R-:W1:Y:S01]  /*336d0*/  LDC R225, c[0x0][0x278] ;  /* 0x00009e00ffe17b82 */ /* 0x000e620000000800 */
[----:B0-----:R-:W-:-:S07]  /*336e0*/  IMAD R4, R221, 0x106, RZ ;  /* 0x00000106dd047824 */ /* 0x001fce00078e02ff */
[----:B------:R-:W0:Y:S01]  /*336f0*/  LDC R19, c[0x0][0x278] ;  /* 0x00009e00ff137b82 */ /* 0x000e220000000800 */
[----:B------:R-:W-:Y:S01]  /*33700*/  STL [R1+0xa04], R101 ;  /* 0x000a046501007387 */ /* 0x000fe20000100800 */
[----:B------:R-:W-:-:S03]  /*33710*/  IADD3 RZ, P5, R7, R2, RZ ;  /* 0x0000000207ff7210 */ /* 0x000fc60007fbe0ff */
[----:B------:R3:W-:Y:S01]  /*33720*/  STL [R1+0xa1c], R11 ;  /* 0x000a1c0b01007387 */ /* 0x0007e20000100800 */
[----:B------:R-:W-:Y:S02]  /*33730*/  LEA.HI.X.SX32 R97, R5, R3, 0x1, P6 ;  /* 0x0000000305617211 */ /* 0x000fe400030f0eff */
[----:B------:R-:W0:Y:S01]  /*33740*/  LDC R221, c[0x0][0x278] ;  /* 0x00009e00ffdd7b82 */ /* 0x000e220000000800 */
[----:B------:R-:W-:Y:S01]  /*33750*/  STL.64 [R1+0x238], R98 ;  /* 0x0002386201007387 */ /* 0x000fe20000100a00 */
[----:B----4-:R-:W-:-:S03]  /*33760*/  IMAD R7, R232, 0x210, RZ ;  /* 0x00000210e8077824 */ /* 0x010fc600078e02ff */
[----:B------:R4:W-:Y:S01]  /*33770*/  STL.64 [R1+0x958], R92 ;  /* 0x0009585c01007387 */ /* 0x0009e20000100a00 */
[----:B---3--:R-:W-:Y:S02]  /*33780*/  IMAD R11, R229, 0x83, RZ ;  /* 0x00000083e50b7824 */ /* 0x008fe400078e02ff */
[----:B------:R-:W3:Y:S01]  /*33790*/  LDC R227, c[0x0][0x278] ;  /* 0x00009e00ffe37b82 */ /* 0x000ee20000000800 */
[----:B------:R-:W-:Y:S01]  /*337a0*/  IMAD R10, R231, 0x20e, RZ ;  /* 0x0000020ee70a7824 */ /* 0x000fe200078e02ff */
[----:B------:R-:W-:-:S06]  /*337b0*/  LEA.HI.X.SX32 R95, R6, R3, 0x1, P4 ;  /* 0x00000003065f7211 */ /* 0x000fcc00020f0eff */
[----:B------:R-:W3:Y:S01]  /*337c0*/  LDC R232, c[0x0][0x278] ;  /* 0x00009e00ffe87b82 */ /* 0x000ee20000000800 */
[----:B----4-:R-:W-:-:S04]  /*337d0*/  IADD3 R92, P6, R4, R2, RZ ;  /* 0x00000002045c7210 */ /* 0x010fc80007fde0ff */
[----:B------:R-:W-:-:S03]  /*337e0*/  LEA.HI.X.SX32 R93, R11, R3, 0x1, P6 ;  /* 0x000000030b5d7211 */ /* 0x000fc600030f0eff */
[----:B------:R-:W4:Y:S01]  /*337f0*/  LDC R229, c[0x0][0x278] ;  /* 0x00009e00ffe57b82 */ /* 0x000f220000000800 */
[-C--:B------:R-:W-:Y:S01]  /*33800*/  IADD3 RZ, P6, R7, R2.reuse, RZ ;  /* 0x0000000207ff7210 */ /* 0x080fe20007fde0ff */
[----:B------:R-:W-:Y:S01]  /*33810*/  IMAD R7, R18, 0x42, RZ ;  /* 0x0000004212077824 */ /* 0x000fe200078e02ff */
[----:B------:R-:W-:Y:S01]  /*33820*/  STL [R1+0x9ec], R97 ;  /* 0x0009ec6101007387 */ /* 0x000fe20000100800 */
[----:B------:R-:W-:Y:S01]  /*33830*/  IADD3 RZ, P4, R10, R2, RZ ;  /* 0x000000020aff7210 */ /* 0x000fe20007f9e0ff */
[----:B--2---:R-:W-:Y:S01]  /*33840*/  IMAD R10, R14, 0x107, RZ ;  /* 0x000001070e0a7824 */ /* 0x004fe200078e02ff */
[----:B------:R-:W-:Y:S01]  /*33850*/  LEA.HI.X.SX32 R73, R4, R3, 0x1, P5 ;  /* 0x0000000304497211 */ /* 0x000fe200028f0eff */
[----:B------:R-:W-:Y:S01]  /*33860*/  STL [R1+0x9bc], R95 ;  /* 0x0009bc5f01007387 */ /* 0x000fe20000100800 */
[----:B------:R-:W2:Y:S01]  /*33870*/  LDC R231, c[0x0][0x278] ;  /* 0x00009e00ffe77b82 */ /* 0x000ea20000000800 */
[----:B------:R-:W-:Y:S02]  /*33880*/  IMAD R11, R15, 0x21, RZ ;  /* 0x000000210f0b7824 */ /* 0x000fe400078e02ff */
[----:B------:R0:W-:Y:S01]  /*33890*/  STL.64 [R1+0x950], R92 ;  /* 0x0009505c01007387 */ /* 0x0001e20000100a00 */
[----:B------:R-:W-:-:S02]  /*338a0*/  IMAD R6, R223, 0x84, RZ ;  /* 0x00000084df067824 */ /* 0x000fc400078e02ff */
[----:B-1----:R-:W-:Y:S02]  /*338b0*/  IMAD R5, R225, 0x108, RZ ;  /* 0x00000108e1057824 */ /* 0x002fe400078e02ff */
[----:B------:R-:W1:Y:S01]  /*338c0*/  LDC R237, c[0x0][0x278] ;  /* 0x00009e00ffed7b82 */ /* 0x000e620000000800 */
[----:B0-----:R-:W-:Y:S01]  /*338d0*/  IMAD R14, R19, 0x214, RZ ;  /* 0x00000214130e7824 */ /* 0x001fe200078e02ff */
[----:B------:R-:W-:Y:S02]  /*338e0*/  LEA.HI.X.SX32 R19, R10, R3, 0x1, P4 ;  /* 0x000000030a137211 */ /* 0x000fe400020f0eff */
[----:B------:R-:W-:-:S04]  /*338f0*/  IADD3 R92, P5, R7, R2, RZ ;  /* 0x00000002075c7210 */ /* 0x000fc80007fbe0ff */
[----:B------:R-:W0:Y:S01]  /*33900*/  LDC R236, c[0x0][0x278] ;  /* 0x00009e00ffec7b82 */ /* 0x000e220000000800 */
[-C--:B------:R-:W-:Y:S02]  /*33910*/  IADD3 R72, P4, R6, R2.reuse, RZ ;  /* 0x0000000206487210 */ /* 0x080fe40007f9e0ff */
[----:B------:R-:W-:Y:S02]  /*33920*/  LEA.HI.X.SX32 R93, R11, R3, 0x1, P5 ;  /* 0x000000030b5d7211 */ /* 0x000fe400028f0eff */
[----:B------:R-:W-:-:S03]  /*33930*/  IADD3 R18, P5, R5, R2, RZ ;  /* 0x0000000205127210 */ /* 0x000fc60007fbe0ff */
[----:B------:R-:W0:Y:S01]  /*33940*/  LDC R240, c[0x0][0x278] ;  /* 0x00009e00fff07b82 */ /* 0x000e220000000800 */
[----:B------:R3:W-:Y:S01]  /*33950*/  STL [R1+0x994], R73 ;  /* 0x0009944901007387 */ /* 0x0007e20000100800 */
[----:B------:R-:W-:-:S03]  /*33960*/  IMAD R4, R221, 0x216, RZ ;  /* 0x00000216dd047824 */ /* 0x000fc600078e02ff */
[----:B------:R4:W-:Y:S03]  /*33970*/  STL [R1+0x5bc], R19 ;  /* 0x0005bc1301007387 */ /* 0x0009e60000100800 */
[----:B------:R-:W0:Y:S01]  /*33980*/  LDC R235, c[0x0][0x278] ;  /* 0x00009e00ffeb7b82 */ /* 0x000e220000000800 */
[-C--:B---3--:R-:W-:Y:S02]  /*33990*/  LEA.HI.X.SX32 R73, R7, R3.reuse, 0x1, P4 ;  /* 0x0000000307497211 */ /* 0x088fe400020f0eff */
[----:B------:R-:W-:-:S05]  /*339a0*/  LEA.HI.X.SX32 R7, R5, R3, 0x1, P6 ;  /* 0x0000000305077211 */ /* 0x000fca00030f0eff */
[----:B------:R-:W3:Y:S01]  /*339b0*/  LDC R239, c[0x0][0x278] ;  /* 0x00009e00ffef7b82 */ /* 0x000ee20000000800 */
[----:B----4-:R-:W-:Y:S01]  /*339c0*/  LEA.HI.X.SX32 R19, R6, R3, 0x1, P5 ;  /* 0x0000000306137211 */ /* 0x010fe200028f0eff */
[----:B------:R-:W-:Y:S01]  /*339d0*/  IMAD R15, R227, 0x212, RZ ;  /* 0x00000212e30f7824 */ /* 0x000fe200078e02ff */
[----:B------:R-:W-:Y:S01]  /*339e0*/  STL.64 [R1+0x338], R92 ;  /* 0x0003385c01007387 */ /* 0x000fe20000100a00 */
[----:B------:R-:W-:-:S03]  /*339f0*/  IADD3 RZ, P6, R4, R2, RZ ;  /* 0x0000000204ff7210 */ /* 0x000fc60007fde0ff */
[----:B------:R-:W-:Y:S01]  /*33a00*/  STL.64 [R1+0x230], R72 ;  /* 0x0002304801007387 */ /* 0x000fe20000100a00 */
[----:B------:R-:W4:Y:S03]  /*33a10*/  LDC R238, c[0x0][0x278] ;  /* 0x00009e00ffee7b82 */ /* 0x000f260000000800 */
[----:B------:R-:W-:Y:S01]  /*33a20*/  STL.64 [R1+0x948], R18 ;  /* 0x0009481201007387 */ /* 0x000fe20000100a00 */
[----:B------:R-:W-:Y:S01]  /*33a30*/  IADD3 RZ, P4, R15, R2, RZ ;  /* 0x000000020fff7210 */ /* 0x000fe20007f9e0ff */
[----:B------:R-:W-:Y:S02]  /*33a40*/  IMAD R4, R232, 0x10a, RZ ;  /* 0x0000010ae8047824 */ /* 0x000fe400078e02ff */
[----:B------:R1:W-:Y:S01]  /*33a50*/  STL [R1+0x5b4], R7 ;  /* 0x0005b40701007387 */ /* 0x0003e20000100800 */
[----:B--2---:R-:W-:Y:S01]  /*33a60*/  IMAD R10, R231, 0x85, RZ ;  /* 0x00000085e70a7824 */ /* 0x004fe200078e02ff */
[----:B------:R-:W2:Y:S01]  /*33a70*/  LDC R247, c[0x0][0x278] ;  /* 0x00009e00fff77b82 */ /* 0x000ea20000000800 */
[----:B-1----:R-:W-:-:S02]  /*33a80*/  IMAD R6, R237, 0x86, RZ ;  /* 0x00000086ed067824 */ /* 0x002fc400078e02ff */
[----:B------:R-:W-:Y:S01]  /*33a90*/  IMAD R7, R229, 0x109, RZ ;  /* 0x00000109e5077824 */ /* 0x000fe200078e02ff */
[----:B------:R-:W-:-:S04]  /*33aa0*/  IADD3 RZ, P5, R14, R2, RZ ;  /* 0x000000020eff7210 */ /* 0x000fc80007fbe0ff */
[----:B------:R-:W1:Y:S01]  /*33ab0*/  LDC R227, c[0x0][0x278] ;  /* 0x00009e00ffe37b82 */ /* 0x000e620000000800 */
[----:B------:R-:W-:Y:S02]  /*33ac0*/  LEA.HI.X.SX32 R89, R7, R3, 0x1, P4 ;  /* 0x0000000307597211 */ /* 0x000fe400020f0eff */
[----:B------:R-:W-:Y:S01]  /*33ad0*/  IADD3 R72, P4, R4, R2, RZ ;  /* 0x0000000204487210 */ /* 0x000fe20007f9e0ff */
[----:B0-----:R-:W-:-:S04]  /*33ae0*/  IMAD R18, R236, 0x43, RZ ;  /* 0x00000043ec127824 */ /* 0x001fc800078e02ff */
[----:B------:R-:W0:Y:S01]  /*33af0*/  LDC R248, c[0x0][0x278] ;  /* 0x00009e00fff87b82 */ /* 0x000e220000000800 */
[----:B------:R-:W-:Y:S01]  /*33b00*/  LEA.HI.X.SX32 R73, R10, R3, 0x1, P4 ;  /* 0x000000030a497211 */ /* 0x000fe200020f0eff */
[----:B------:R-:W-:Y:S01]  /*33b10*/  IMAD R14, R240, 0x21a, RZ ;  /* 0x0000021af00e7824 */ /* 0x000fe200078e02ff */
[----:B------:R-:W-:Y:S01]  /*33b20*/  IADD3 R88, P4, R6, R2, RZ ;  /* 0x0000000206587210 */ /* 0x000fe20007f9e0ff */
[----:B------:R-:W-:Y:S01]  /*33b30*/  IMAD R11, R235, 0x10b, RZ ;  /* 0x0000010beb0b7824 */ /* 0x000fe200078e02ff */
[----:B------:R4:W-:Y:S03]  /*33b40*/  STL [R1+0x5ac], R89 ;  /* 0x0005ac5901007387 */ /* 0x0009e60000100800 */
[----:B------:R-:W0:Y:S01]  /*33b50*/  LDC R242, c[0x0][0x278] ;  /* 0x00009e00fff27b82 */ /* 0x000e220000000800 */
[----:B---3--:R-:W-:-:S07]  /*33b60*/  IMAD R15, R239, 0x218, RZ ;  /* 0x00000218ef0f7824 */ /* 0x008fce00078e02ff */
[----:B------:R-:W3:Y:S01]  /*33b70*/  LDC R249, c[0x0][0x278] ;  /* 0x00009e00fff97b82 */ /* 0x000ee20000000800 */
[-C--:B----4-:R-:W-:Y:S02]  /*33b80*/  LEA.HI.X.SX32 R89, R18, R3.reuse, 0x1, P4 ;  /* 0x0000000312597211 */ /* 0x090fe400020f0eff */
[----:B------:R-:W-:Y:S02]  /*33b90*/  IADD3 RZ, P4, R14, R2, RZ ;  /* 0x000000020eff7210 */ /* 0x000fe40007f9e0ff */
[----:B------:R-:W-:-:S03]  /*33ba0*/  LEA.HI.X.SX32 R11, R11, R3, 0x1, P6 ;  /* 0x000000030b0b7211 */ /* 0x000fc600030f0eff */
[----:B------:R-:W4:Y:S01]  /*33bb0*/  LDC R14, c[0x0][0x278] ;  /* 0x00009e00ff0e7b82 */ /* 0x000f220000000800 */
[----:B------:R-:W-:Y:S01]  /*33bc0*/  IADD3 RZ, P6, R15, R2, RZ ;  /* 0x000000020fff7210 */ /* 0x000fe20007fde0ff */
[----:B------:R-:W-:-:S06]  /*33bd0*/  IMAD R5, R238, 0x10c, RZ ;  /* 0x0000010cee057824 */ /* 0x000fcc00078e02ff */
[----:B------:R-:W4:Y:S01]  /*33be0*/  LDC R18, c[0x0][0x278] ;  /* 0x00009e00ff127b82 */ /* 0x000f220000000800 */
[----:B------:R-:W-:-:S07]  /*33bf0*/  LEA.HI.X.SX32 R91, R4, R3, 0x1, P5 ;  /* 0x00000003045b7211 */ /* 0x000fce00028f0eff */
[----:B------:R-:W4:Y:S01]  /*33c00*/  LDC R19, c[0x0][0x278] ;  /* 0x00009e00ff137b82 */ /* 0x000f220000000800 */
[----:B------:R2:W-:Y:S07]  /*33c10*/  STL.64 [R1+0x940], R72 ;  /* 0x0009404801007387 */ /* 0x0005ee0000100a00 */
[----:B------:R-:W4:Y:S08]  /*33c20*/  LDC R250, c[0x0][0x278] ;  /* 0x00009e00fffa7b82 */ /* 0x000f300000000800 */
[----:B------:R-:W4:Y:S01]  /*33c30*/  LDC R15, c[0x0][0x278] ;  /* 0x00009e00ff0f7b82 */ /* 0x000f220000000800 */
[----:B--2---:R-:W-:Y:S01]  /*33c40*/  IADD3 R72, P5, R5, R2, RZ ;  /* 0x0000000205487210 */ /* 0x004fe20007fbe0ff */
[----:B------:R-:W-:Y:S01]  /*33c50*/  IMAD R4, R247, 0x10e, RZ ;  /* 0x0000010ef7047824 */ /* 0x000fe200078e02ff */
[----:B------:R-:W-:Y:S02]  /*33c60*/  STL [R1+0x5a4], R91 ;  /* 0x0005a45b01007387 */ /* 0x000fe40000100800 */
[----:B------:R-:W-:-:S03]  /*33c70*/  LEA.HI.X.SX32 R73, R6, R3, 0x1, P5 ;  /* 0x0000000306497211 */ /* 0x000fc600028f0eff */
[----:B------:R-:W2:Y:S01]  /*33c80*/  LDC R221, c[0x0][0x278] ;  /* 0x00009e00ffdd7b82 */ /* 0x000ea20000000800 */
[----:B------:R0:W-:Y:S01]  /*33c90*/  STL [R1+0x59c], R11 ;  /* 0x00059c0b01007387 */ /* 0x0001e20000100800 */
[----:B-1----:R-:W-:-:S06]  /*33ca0*/  IMAD R6, R227, 0x10d, RZ ;  /* 0x0000010de3067824 */ /* 0x002fcc00078e02ff */
[----:B------:R-:W1:Y:S01]  /*33cb0*/  LDC R223, c[0x0][0x278] ;  /* 0x00009e00ffdf7b82 */ /* 0x000e620000000800 */
[----:B------:R-:W-:Y:S01]  /*33cc0*/  STL.64 [R1+0x228], R88 ;  /* 0x0002285801007387 */ /* 0x000fe20000100a00 */
[-C--:B------:R-:W-:Y:S01]  /*33cd0*/  LEA.HI.X.SX32 R87, R5, R3.reuse, 0x1, P6 ;  /* 0x0000000305577211 */ /* 0x080fe200030f0eff */
[----:B0-----:R-:W-:Y:S02]  /*33ce0*/  IMAD R11, R248, 0x87, RZ ;  /* 0x00000087f80b7824 */ /* 0x001fe400078e02ff */
[----:B------:R0:W-:Y:S01]  /*33cf0*/  STL.64 [R1+0x938], R72 ;  /* 0x0009384801007387 */ /* 0x0001e20000100a00 */
[----:B------:R-:W-:Y:S02]  /*33d00*/  IMAD R7, R242, 0x21c, RZ ;  /* 0x0000021cf2077824 */ /* 0x000fe400078e02ff */
[----:B---3--:R-:W-:Y:S01]  /*33d10*/  IMAD R10, R249, 0x21e, RZ ;  /* 0x0000021ef90a7824 */ /* 0x008fe200078e02ff */
[----:B------:R-:W-:Y:S01]  /*33d20*/  LEA.HI.X.SX32 R85, R6, R3, 0x1, P4 ;  /* 0x0000000306557211 */ /* 0x000fe200020f0eff */
[----:B------:R-:W3:Y:S01]  /*33d30*/  LDC R229, c[0x0][0x278] ;  /* 0x00009e00ffe57b82 */ /* 0x000ee20000000800 */
[-C--:B------:R-:W-:Y:S01]  /*33d40*/  IADD3 RZ, P5, R7, R2.reuse, RZ ;  /* 0x0000000207ff7210 */ /* 0x080fe20007fbe0ff */
[----:B----4-:R-:W-:Y:S01]  /*33d50*/  IMAD R5, R18, 0x22, RZ ;  /* 0x0000002212057824 */ /* 0x010fe200078e02ff */
[----:B0-----:R-:W-:-:S05]  /*33d60*/  IADD3 R72, P6, R4, R2, RZ ;  /* 0x0000000204487210 */ /* 0x001fca0007fde0ff */
[----:B------:R-:W0:Y:S01]  /*33d70*/  LDC R225, c[0x0][0x278] ;  /* 0x00009e00ffe17b82 */ /* 0x000e220000000800 */
[-C--:B------:R-:W-:Y:S02]  /*33d80*/  IADD3 RZ, P4, R10, R2.reuse, RZ ;  /* 0x000000020aff7210 */ /* 0x080fe40007f9e0ff */
[-C--:B------:R-:W-:Y:S01]  /*33d90*/  LEA.HI.X.SX32 R73, R11, R3.reuse, 0x1, P6 ;  /* 0x000000030b497211 */ /* 0x080fe200030f0eff */
[----:B------:R-:W-:Y:S01]  /*33da0*/  IMAD R11, R14, 0x10f, RZ ;  /* 0x0000010f0e0b7824 */ /* 0x000fe200078e02ff */
[----:B------:R-:W-:Y:S01]  /*33db0*/  STL [R1+0x594], R87 ;  /* 0x0005945701007387 */ /* 0x000fe20000100800 */
[----:B------:R-:W-:Y:S01]  /*33dc0*/  IMAD R10, R19, 0x44, RZ ;  /* 0x00000044130a7824 */ /* 0x000fe200078e02ff */
[-C--:B------:R-:W-:Y:S01]  /*33dd0*/  LEA.HI.X.SX32 R19, R4, R3.reuse, 0x1, P5 ;  /* 0x0000000304137211 */ /* 0x080fe200028f0eff */
[----:B------:R-:W4:Y:S01]  /*33de0*/  LDC R231, c[0x0][0x278] ;  /* 0x00009e00ffe77b82 */ /* 0x000f220000000800 */
[----:B------:R-:W-:Y:S01]  /*33df0*/  STL [R1+0x58c], R85 ;  /* 0x00058c5501007387 */ /* 0x000fe20000100800 */
[----:B------:R-:W-:Y:S01]  /*33e00*/  IMAD R7, R250, 0x220, RZ ;  /* 0x00000220fa077824 */ /* 0x000fe200078e02ff */
[----:B------:R-:W-:Y:S01]  /*33e10*/  LEA.HI.X.SX32 R83, R11, R3, 0x1, P4 ;  /* 0x000000030b537211 */ /* 0x000fe200020f0eff */
[----:B------:R-:W-:Y:S01]  /*33e20*/  IMAD R14, R15, 0x11, RZ ;  /* 0x000000110f0e7824 */ /* 0x000fe200078e02ff */
[----:B------:R1:W-:Y:S01]  /*33e30*/  STL.64 [R1+0x930], R72 ;  /* 0x0009304801007387 */ /* 0x0003e20000100a00 */
[----:B------:R-:W-:-:S02]  /*33e40*/  IADD3 R18, P4, R10, R2, RZ ;  /* 0x000000020a127210 */ /* 0x000fc40007f9e0ff */
[----:B------:R-:W4:Y:S01]  /*33e50*/  LDC R235, c[0x0][0x278] ;  /* 0x00009e00ffeb7b82 */ /* 0x000f220000000800 */
[----:B------:R-:W-:Y:S01]  /*33e60*/  IADD3 RZ, P6, R7, R2, RZ ;  /* 0x0000000207ff7210 */ /* 0x000fe20007fde0ff */
[----:B------:R1:W-:Y:S01]  /*33e70*/  STL [R1+0x584], R19 ;  /* 0x0005841301007387 */ /* 0x0003e20000100800 */
[----:B--2---:R-:W-:-:S05]  /*33e80*/  IMAD R7, R221, 0x88, RZ ;  /* 0x00000088dd077824 */ /* 0x004fca00078e02ff */
[----:B------:R-:W2:Y:S01]  /*33e90*/  LDC R227, c[0x0][0x278] ;  /* 0x00009e00ffe37b82 */ /* 0x000ea20000000800 */
[----:B-1----:R-:W-:Y:S01]  /*33ea0*/  IADD3 R72, P5, R5, R2, RZ ;  /* 0x0000000205487210 */ /* 0x002fe20007fbe0ff */
[----:B------:R-:W-:Y:S01]  /*33eb0*/  IMAD R6, R223, 0x110, RZ ;  /* 0x00000110df067824 */ /* 0x000fe200078e02ff */
[-C--:B------:R-:W-:Y:S02]  /*33ec0*/  LEA.HI.X.SX32 R19, R5, R3.reuse, 0x1, P4 ;  /* 0x0000000305137211 */ /* 0x080fe400020f0eff */
[----:B------:R-:W-:-:S03]  /*33ed0*/  LEA.HI.X.SX32 R73, R14, R3, 0x1, P5 ;  /* 0x000000030e497211 */ /* 0x000fc600028f0eff */
[----:B------:R-:W1:Y:S01]  /*33ee0*/  LDC R232, c[0x0][0x278] ;  /* 0x00009e00ffe87b82 */ /* 0x000e620000000800 */
[----:B------:R-:W-:Y:S07]  /*33ef0*/  STL [R1+0x57c], R83 ;  /* 0x00057c5301007387 */ /* 0x000fee0000100800 */
[----:B------:R-:W1:Y:S01]  /*33f00*/  LDC R238, c[0x0][0x278] ;  /* 0x00009e00ffee7b82 */ /* 0x000e620000000800 */
[----:B------:R3:W-:Y:S04]  /*33f10*/  STL.64 [R1+0x3b8], R72 ;  /* 0x0003b84801007387 */ /* 0x0007e80000100a00 */
[----:B------:R0:W-:Y:S03]  /*33f20*/  STL.64 [R1+0x330], R18 ;  /* 0x0003301201007387 */ /* 0x0001e60000100a00 */
[----:B------:R-:W1:Y:S01]  /*33f30*/  LDC R237, c[0x0][0x278] ;  /* 0x00009e00ffed7b82 */ /* 0x000e620000000800 */
[----:B---3--:R-:W-:-:S07]  /*33f40*/  IADD3 R72, P5, R7, R2, RZ ;  /* 0x0000000207487210 */ /* 0x008fce0007fbe0ff */
[----:B------:R-:W3:Y:S01]  /*33f50*/  LDC R236, c[0x0][0x278] ;  /* 0x00009e00ffec7b82 */ /* 0x000ee20000000800 */
[----:B0-----:R-:W-:Y:S02]  /*33f60*/  IADD3 R18, P4, R6, R2, RZ ;  /* 0x0000000206127210 */ /* 0x001fe40007f9e0ff */
[----:B------:R-:W-:-:S05]  /*33f70*/  LEA.HI.X.SX32 R73, R10, R3, 0x1, P5 ;  /* 0x000000030a497211 */ /* 0x000fca00028f0eff */
[----:B------:R-:W0:Y:S01]  /*33f80*/  LDC R247, c[0x0][0x278] ;  /* 0x00009e00fff77b82 */ /* 0x000e220000000800 */
[-C--:B------:R-:W-:Y:S01]  /*33f90*/  LEA.HI.X.SX32 R19, R7, R3.reuse, 0x1, P4 ;  /* 0x0000000307137211 */ /* 0x080fe200020f0eff */
[----:B------:R-:W-:Y:S01]  /*33fa0*/  IMAD R4, R229, 0x226, RZ ;  /* 0x00000226e5047824 */ /* 0x000fe200078e02ff */
[----:B------:R-:W-:-:S05]  /*33fb0*/  LEA.HI.X.SX32 R7, R6, R3, 0x1, P6 ;  /* 0x0000000306077211 */ /* 0x000fca00030f0eff */
[----:B------:R-:W3:Y:S01]  /*33fc0*/  LDC R240, c[0x0][0x278] ;  /* 0x00009e00fff07b82 */ /* 0x000ee20000000800 */
[----:B------:R-:W-:Y:S01]  /*33fd0*/  IMAD R15, R225, 0x222, RZ ;  /* 0x00000222e10f7824 */ /* 0x000fe200078e02ff */
[----:B------:R-:W-:Y:S01]  /*33fe0*/  STL.64 [R1+0x220], R72 ;  /* 0x0002204801007387 */ /* 0x000fe20000100a00 */
[----:B------:R-:W-:-:S05]  /*33ff0*/  IADD3 RZ, P6, R4, R2, RZ ;  /* 0x0000000204ff7210 */ /* 0x000fca0007fde0ff */
[----:B------:R-:W3:Y:S01]  /*34000*/  LDC R239, c[0x0][0x278] ;  /* 0x00009e00ffef7b82 */ /* 0x000ee20000000800 */
[----:B------:R-:W-:Y:S01]  /*34010*/  STL.64 [R1+0x928], R18 ;  /* 0x0009281201007387 */ /* 0x000fe20000100a00 */
[----:B------:R-:W-:Y:S01]  /*34020*/  IADD3 RZ, P5, R15, R2, RZ ;  /* 0x000000020fff7210 */ /* 0x000fe20007fbe0ff */
[----:B----4-:R-:W-:Y:S02]  /*34030*/  IMAD R4, R235, 0x112, RZ ;  /* 0x00000112eb047824 */ /* 0x010fe400078e02ff */
[----:B------:R4:W-:Y:S01]  /*34040*/  STL [R1+0x574], R7 ;  /* 0x0005740701007387 */ /* 0x0009e20000100800 */
[----:B--2---:R-:W-:Y:S02]  /*34050*/  IMAD R11, R227, 0x224, RZ ;  /* 0x00000224e30b7824 */ /* 0x004fe400078e02ff */
[----:B------:R-:W2:Y:S01]  /*34060*/  LDC R249, c[0x0][0x278] ;  /* 0x00009e00fff97b82 */ /* 0x000ea20000000800 */
[----:B-1----:R-:W-:Y:S02]  /*34070*/  IMAD R10, R232, 0x89, RZ ;  /* 0x00000089e80a7824 */ /* 0x002fe400078e02ff */
[----:B----4-:R-:W-:-:S05]  /*34080*/  IMAD R7, R231, 0x111, RZ ;  /* 0x00000111e7077824 */ /* 0x010fca00078e02ff */
[----:B------:R-:W1:Y:S01]  /*34090*/  LDC R227, c[0x0][0x278] ;  /* 0x00009e00ffe37b82 */ /* 0x000e620000000800 */
[----:B------:R-:W-:Y:S01]  /*340a0*/  IMAD R6, R238, 0x8a, RZ ;  /* 0x0000008aee067824 */ /* 0x000fe200078e02ff */
[----:B------:R-:W-:Y:S02]  /*340b0*/  LEA.HI.X.SX32 R79, R7, R3, 0x1, P5 ;  /* 0x00000003074f7211 */ /* 0x000fe400028f0eff */
[----:B------:R-:W-:Y:S01]  /*340c0*/  IADD3 R72, P5, R4, R2, RZ ;  /* 0x0000000204487210 */ /* 0x000fe20007fbe0ff */
[----:B------:R-:W-:-:S03]  /*340d0*/  IMAD R18, R237, 0x45, RZ ;  /* 0x00000045ed127824 */ /* 0x000fc600078e02ff */
[----:B------:R-:W4:Y:S01]  /*340e0*/  LDC R229, c[0x0][0x278] ;  /* 0x00009e00ffe57b82 */ /* 0x000f220000000800 */
[----:B------:R-:W-:Y:S02]  /*340f0*/  LEA.HI.X.SX32 R73, R10, R3, 0x1, P5 ;  /* 0x000000030a497211 */ /* 0x000fe400028f0eff */
[-C--:B------:R-:W-:Y:S01]  /*34100*/  IADD3 R78, P5, R6, R2.reuse, RZ ;  /* 0x00000002064e7210 */ /* 0x080fe20007fbe0ff */
[----:B0-----:R-:W-:Y:S01]  /*34110*/  IMAD R14, R247, 0x22a, RZ ;  /* 0x0000022af70e7824 */ /* 0x001fe200078e02ff */
[----:B------:R-:W-:-:S03]  /*34120*/  IADD3 RZ, P4, R11, R2, RZ ;  /* 0x000000020bff7210 */ /* 0x000fc60007f9e0ff */
[----:B------:R-:W0:Y:S01]  /*34130*/  LDC R248, c[0x0][0x278] ;  /* 0x00009e00fff87b82 */ /* 0x000e220000000800 */
[----:B---3--:R-:W-:Y:S01]  /*34140*/  IMAD R11, R236, 0x113, RZ ;  /* 0x00000113ec0b7824 */ /* 0x008fe200078e02ff */
[----:B------:R3:W-:Y:S01]  /*34150*/  STL [R1+0x56c], R79 ;  /* 0x00056c4f01007387 */ /* 0x0007e20000100800 */
[----:B------:R-:W-:-:S05]  /*34160*/  IMAD R15, R240, 0x228, RZ ;  /* 0x00000228f00f7824 */ /* 0x000fca00078e02ff */
[----:B------:R-:W4:Y:S01]  /*34170*/  LDC R225, c[0x0][0x278] ;  /* 0x00009e00ffe17b82 */ /* 0x000f220000000800 */
[-C--:B------:R-:W-:Y:S02]  /*34180*/  LEA.HI.X.SX32 R11, R11, R3.reuse, 0x1, P6 ;  /* 0x000000030b0b7211 */ /* 0x080fe400030f0eff */
[----:B---3--:R-:W-:-:S05]  /*34190*/  LEA.HI.X.SX32 R79, R18, R3, 0x1, P5 ;  /* 0x00000003124f7211 */ /* 0x008fca00028f0eff */
[----:B------:R-:W3:Y:S01]  /*341a0*/  LDC R242, c[0x0][0x278] ;  /* 0x00009e00fff27b82 */ /* 0x000ee20000000800 */
[-C--:B------:R-:W-:Y:S01]  /*341b0*/  IADD3 RZ, P5, R14, R2.reuse, RZ ;  /* 0x000000020eff7210 */ /* 0x080fe20007fbe0ff */
[----:B------:R-:W-:Y:S01]  /*341c0*/  IMAD R5, R239, 0x114, RZ ;  /* 0x00000114ef057824 */ /* 0x000fe200078e02ff */
[----:B------:R-:W-:-:S05]  /*341d0*/  IADD3 RZ, P6, R15, R2, RZ ;  /* 0x000000020fff7210 */ /* 0x000fca0007fde0ff */
[----:B------:R-:W3:Y:S01]  /*341e0*/  LDC R18, c[0x0][0x278] ;  /* 0x00009e00ff127b82 */ /* 0x000ee20000000800 */
[----:B------:R-:W-:Y:S01]  /*341f0*/  LEA.HI.X.SX32 R81, R4, R3, 0x1, P4 ;  /* 0x0000000304517211 */ /* 0x000fe200020f0eff */
[----:B------:R2:W-:Y:S06]  /*34200*/  STL.64 [R1+0x920], R72 ;  /* 0x0009204801007387 */ /* 0x0005ec0000100a00 */
[----:B------:R-:W3:Y:S08]  /*34210*/  LDC R14, c[0x0][0x278] ;  /* 0x00009e00ff0e7b82 */ /* 0x000ef00000000800 */
[----:B------:R-:W3:Y:S01]  /*34220*/  LDC R15, c[0x0][0x278] ;  /* 0x00009e00ff0f7b82 */ /* 0x000ee20000000800 */
[----:B--2---:R-:W-:Y:S01]  /*34230*/  IADD3 R72, P4, R5, R2, RZ ;  /* 0x0000000205487210 */ /* 0x004fe20007f9e0ff */
[----:B------:R-:W-:-:S06]  /*34240*/  IMAD R7, R249, 0x22c, RZ ;  /* 0x0000022cf9077824 */ /* 0x000fcc00078e02ff */
[----:B------:R-:W2:Y:S01]  /*34250*/  LDC R19, c[0x0][0x278] ;  /* 0x00009e00ff137b82 */ /* 0x000ea20000000800 */
[-C--:B------:R-:W-:Y:S01]  /*34260*/  LEA.HI.X.SX32 R73, R6, R3.reuse, 0x1, P4 ;  /* 0x0000000306497211 */ /* 0x080fe200020f0eff */
[----:B-1----:R-:W-:Y:S01]  /*34270*/  IMAD R4, R227, 0x116, RZ ;  /* 0x00000116e3047824 */ /* 0x002fe200078e02ff */
[----:B------:R-:W-:Y:S05]  /*34280*/  STL [R1+0x564], R81 ;  /* 0x0005645101007387 */ /* 0x000fea0000100800 */
[----:B------:R-:W1:Y:S01]  /*34290*/  LDC R221, c[0x0][0x278] ;  /* 0x00009e00ffdd7b82 */ /* 0x000e620000000800 */
[----:B------:R3:W-:Y:S01]  /*342a0*/  STL [R1+0x55c], R11 ;  /* 0x00055c0b01007387 */ /* 0x0007e20000100800 */
[----:B------:R-:W-:Y:S01]  /*342b0*/  IADD3 RZ, P4, R7, R2, RZ ;  /* 0x0000000207ff7210 */ /* 0x000fe20007f9e0ff */
[----:B0-----:R-:W-:Y:S01]  /*342c0*/  IMAD R7, R248, 0x230, RZ ;  /* 0x00000230f8077824 */ /* 0x001fe200078e02ff */
[----:B------:R-:W-:Y:S01]  /*342d0*/  LEA.HI.X.SX32 R77, R5, R3, 0x1, P6 ;  /* 0x00000003054d7211 */ /* 0x000fe200030f0eff */
[----:B------:R-:W-:Y:S01]  /*342e0*/  STL.64 [R1+0x218], R78 ;  /* 0x0002184e01007387 */ /* 0x000fe20000100a00 */
[----:B----4-:R-:W-:-:S02]  /*342f0*/  IMAD R6, R225, 0x115, RZ ;  /* 0x00000115e1067824 */ /* 0x010fc400078e02ff */
[----:B---3--:R-:W-:Y:S01]  /*34300*/  IMAD R10, R242, 0x22e, RZ ;  /* 0x0000022ef20a7824 */ /* 0x008fe200078e02ff */
[----:B------:R0:W-:Y:S01]  /*34310*/  STL.64 [R1+0x918], R72 ;  /* 0x0009184801007387 */ /* 0x0001e20000100a00 */
[----:B------:R-:W3:Y:S01]  /*34320*/  LDC R227, c[0x0][0x278] ;  /* 0x00009e00ffe37b82 */ /* 0x000ee20000000800 */
[----:B------:R-:W-:Y:S01]  /*34330*/  IMAD R11, R229, 0x8b, RZ ;  /* 0x0000008be50b7824 */ /* 0x000fe200078e02ff */
[----:B------:R-:W-:-:S06]  /*34340*/  LEA.HI.X.SX32 R75, R6, R3, 0x1, P5 ;  /* 0x00000003064b7211 */ /* 0x000fcc00028f0eff */
[----:B------:R-:W4:Y:S01]  /*34350*/  LDC R223, c[0x0][0x278] ;  /* 0x00009e00ffdf7b82 */ /* 0x000f220000000800 */
[----:B0-----:R-:W-:-:S04]  /*34360*/  IADD3 R72, P6, R4, R2, RZ ;  /* 0x0000000204487210 */ /* 0x001fc80007fde0ff */
[----:B------:R-:W-:-:S03]  /*34370*/  LEA.HI.X.SX32 R73, R11, R3, 0x1, P6 ;  /* 0x000000030b497211 */ /* 0x000fc600030f0eff */
[----:B------:R-:W0:Y:S01]  /*34380*/  LDC R229, c[0x0][0x278] ;  /* 0x00009e00ffe57b82 */ /* 0x000e220000000800 */
[-C--:B------:R-:W-:Y:S01]  /*34390*/  IADD3 RZ, P6, R7, R2.reuse, RZ ;  /* 0x0000000207ff7210 */ /* 0x080fe20007fde0ff */
[----:B------:R-:W-:Y:S01]  /*343a0*/  IMAD R7, R18, 0x46, RZ ;  /* 0x0000004612077824 */ /* 0x000fe200078e02ff */
[-C--:B------:R-:W-:Y:S01]  /*343b0*/  IADD3 RZ, P5, R10, R2.reuse, RZ ;  /* 0x000000020aff7210 */ /* 0x080fe20007fbe0ff */
[----:B------:R-:W-:Y:S01]  /*343c0*/  IMAD R10, R14, 0x117, RZ ;  /* 0x000001170e0a7824 */ /* 0x000fe200078e02ff */
[-C--:B------:R-:W-:Y:S01]  /*343d0*/  LEA.HI.X.SX32 R49, R4, R3.reuse, 0x1, P4 ;  /* 0x0000000304317211 */ /* 0x080fe200020f0eff */
[----:B------:R-:W-:Y:S02]  /*343e0*/  IMAD R11, R15, 0x23, RZ ;  /* 0x000000230f0b7824 */ /* 0x000fe400078e02ff */
[----:B------:R-:W0:Y:S01]  /*343f0*/  LDC R232, c[0x0][0x278] ;  /* 0x00009e00ffe87b82 */ /* 0x000e220000000800 */
[----:B------:R-:W-:Y:S01]  /*34400*/  IADD3 R18, P4, R7, R2, RZ ;  /* 0x0000000207127210 */ /* 0x000fe20007f9e0ff */
[----:B--2---:R-:W-:Y:S01]  /*34410*/  IMAD R6, R19, 0x8c, RZ ;  /* 0x0000008c13067824 */ /* 0x004fe200078e02ff */
[-C--:B------:R-:W-:Y:S01]  /*34420*/  LEA.HI.X.SX32 R71, R10, R3.reuse, 0x1, P5 ;  /* 0x000000030a477211 */ /* 0x080fe200028f0eff */
[----:B------:R-:W-:Y:S01]  /*34430*/  STL [R1+0x554], R77 ;  /* 0x0005544d01007387 */ /* 0x000fe20000100800 */
[----:B------:R-:W-:-:S03]  /*34440*/  LEA.HI.X.SX32 R19, R11, R3, 0x1, P4 ;  /* 0x000000030b137211 */ /* 0x000fc600020f0eff */
[----:B------:R-:W2:Y:S01]  /*34450*/  LDC R231, c[0x0][0x278] ;  /* 0x00009e00ffe77b82 */ /* 0x000ea20000000800 */
[----:B------:R-:W-:Y:S01]  /*34460*/  STL [R1+0x54c], R75 ;  /* 0x00054c4b01007387 */ /* 0x000fe20000100800 */
[----:B-1----:R-:W-:-:S03]  /*34470*/  IMAD R5, R221, 0x118, RZ ;  /* 0x00000118dd057824 */ /* 0x002fc600078e02ff */
[----:B------:R-:W-:Y:S03]  /*34480*/  STL.64 [R1+0x910], R72 ;  /* 0x0009104801007387 */ /* 0x000fe60000100a00 */
[----:B------:R-:W1:Y:S01]  /*34490*/  LDC R237, c[0x0][0x278] ;  /* 0x00009e00ffed7b82 */ /* 0x000e620000000800 */
[----:B------:R3:W-:Y:S01]  /*344a0*/  STL [R1+0x544], R49 ;  /* 0x0005443101007387 */ /* 0x0007e20000100800 */
[----:B------:R-:W-:-:S06]  /*344b0*/  IADD3 R48, P5, R6, R2, RZ ;  /* 0x0000000206307210 */ /* 0x000fcc0007fbe0ff */
[----:B------:R-:W1:Y:S01]  /*344c0*/  LDC R225, c[0x0][0x278] ;  /* 0x00009e00ffe17b82 */ /* 0x000e620000000800 */
[----:B------:R-:W-:Y:S04]  /*344d0*/  STL [R1+0x53c], R71 ;  /* 0x00053c4701007387 */ /* 0x000fe80000100800 */
[----:B------:R4:W-:Y:S03]  /*344e0*/  STL.64 [R1+0x328], R18 ;  /* 0x0003281201007387 */ /* 0x0009e60000100a00 */
[----:B------:R-:W1:Y:S01]  /*344f0*/  LDC R236, c[0x0][0x278] ;  /* 0x00009e00ffec7b82 */ /* 0x000e620000000800 */
[-C--:B---3--:R-:W-:Y:S01]  /*34500*/  LEA.HI.X.SX32 R49, R7, R3.reuse, 0x1, P5 ;  /* 0x0000000307317211 */ /* 0x088fe200028f0eff */
[----:B------:R-:W-:Y:S01]  /*34510*/  IMAD R4, R227, 0x236, RZ ;  /* 0x00000236e3047824 */ /* 0x000fe200078e02ff */
[----:B------:R-:W-:-:S05]  /*34520*/  LEA.HI.X.SX32 R7, R5, R3, 0x1, P6 ;  /* 0x0000000305077211 */ /* 0x000fca00030f0eff */
[----:B------:R-:W3:Y:S01]  /*34530*/  LDC R235, c[0x0][0x278] ;  /* 0x00009e00ffeb7b82 */ /* 0x000ee20000000800 */
[----:B----4-:R-:W-:-:S07]  /*34540*/  IADD3 R18, P4, R5, R2, RZ ;  /* 0x0000000205127210 */ /* 0x010fce0007f9e0ff */
[----:B------:R-:W4:Y:S01]  /*34550*/  LDC R240, c[0x0][0x278] ;  /* 0x00009e00fff07b82 */ /* 0x000f220000000800 */
[----:B------:R-:W-:Y:S01]  /*34560*/  LEA.HI.X.SX32 R19, R6, R3, 0x1, P4 ;  /* 0x0000000306137211 */ /* 0x000fe200020f0eff */
[----:B------:R-:W-:-:S06]  /*34570*/  IMAD R15, R223, 0x232, RZ ;  /* 0x00000232df0f7824 */ /* 0x000fcc00078e02ff */
[----:B------:R-:W4:Y:S01]  /*34580*/  LDC R239, c[0x0][0x278] ;  /* 0x00009e00ffef7b82 */ /* 0x000f220000000800 */
[----:B------:R-:W-:Y:S01]  /*34590*/  STL.64 [R1+0x210], R48 ;  /* 0x0002103001007387 */ /* 0x000fe20000100a00 */
[----:B------:R-:W-:-:S03]  /*345a0*/  IADD3 RZ, P6, R4, R2, RZ ;  /* 0x0000000204ff7210 */ /* 0x000fc60007fde0ff */
[----:B------:R-:W-:Y:S03]  /*345b0*/  STL.64 [R1+0x908], R18 ;  /* 0x0009081201007387 */ /* 0x000fe60000100a00 */
[----:B------:R-:W4:Y:S01]  /*345c0*/  LDC R238, c[0x0][0x278] ;  /* 0x00009e00ffee7b82 */ /* 0x000f220000000800 */
[----:B------:R1:W-:Y:S01]  /*345d0*/  STL [R1+0x534], R7 ;  /* 0x0005340701007387 */ /* 0x0003e20000100800 */
[----:B------:R-:W-:Y:S01]  /*345e0*/  IADD3 RZ, P5, R15, R2, RZ ;  /* 0x000000020fff7210 */ /* 0x000fe20007fbe0ff */
[----:B0-----:R-:W-:Y:S02]  /*345f0*/  IMAD R4, R232, 0x11a, RZ ;  /* 0x0000011ae8047824 */ /* 0x001fe400078e02ff */
[----:B--2---:R-:W-:Y:S02]  /*34600*/  IMAD R10, R231, 0x8d, RZ ;  /* 0x0000008de70a7824 */ /* 0x004fe400078e02ff */
[----:B-1----:R-:W-:Y:S01]  /*34610*/  IMAD R6, R237, 0x8e, RZ ;  /* 0x0000008eed067824 */ /* 0x002fe200078e02ff */
[----:B------:R-:W0:Y:S01]  /*34620*/  LDC R247, c[0x0][0x278] ;  /* 0x00009e00fff77b82 */ /* 0x000e220000000800 */
[----:B------:R-:W-:-:S02]  /*34630*/  IMAD R7, R229, 0x119, RZ ;  /* 0x00000119e5077824 */ /* 0x000fc400078e02ff */
[----:B------:R-:W-:-:S03]  /*34640*/  IMAD R14, R225, 0x234, RZ ;  /* 0x00000234e10e7824 */ /* 0x000fc600078e02ff */
[-C--:B------:R-:W-:Y:S02]  /*34650*/  LEA.HI.X.SX32 R67, R7, R3.reuse, 0x1, P5 ;  /* 0x0000000307437211 */ /* 0x080fe400028f0eff */
[----:B------:R-:W1:Y:S01]  /*34660*/  LDC R227, c[0x0][0x278] ;  /* 0x00009e00ffe37b82 */ /* 0x000e620000000800 */
[-C--:B------:R-:W-:Y:S01]  /*34670*/  IADD3 R48, P5, R4, R2.reuse, RZ ;  /* 0x0000000204307210 */ /* 0x080fe20007fbe0ff */
[----:B------:R-:W-:Y:S01]  /*34680*/  IMAD R18, R236, 0x47, RZ ;  /* 0x00000047ec127824 */ /* 0x000fe200078e02ff */
[-C--:B------:R-:W-:Y:S02]  /*34690*/  IADD3 RZ, P4, R14, R2.reuse, RZ ;  /* 0x000000020eff7210 */ /* 0x080fe40007f9e0ff */
[----:B------:R-:W-:Y:S02]  /*346a0*/  LEA.HI.X.SX32 R49, R10, R3, 0x1, P5 ;  /* 0x000000030a317211 */ /* 0x000fe400028f0eff */
[----:B------:R-:W-:Y:S01]  /*346b0*/  IADD3 R66, P5, R6, R2, RZ ;  /* 0x0000000206427210 */ /* 0x000fe20007fbe0ff */
[----:B------:R-:W2:Y:S01]  /*346c0*/  LDC R248, c[0x0][0x278] ;  /* 0x00009e00fff87b82 */ /* 0x000ea20000000800 */
[----:B---3--:R-:W-:Y:S01]  /*346d0*/  IMAD R11, R235, 0x11b, RZ ;  /* 0x0000011beb0b7824 */ /* 0x008fe200078e02ff */
[----:B------:R3:W-:Y:S01]  /*346e0*/  STL [R1+0x52c], R67 ;  /* 0x00052c4301007387 */ /* 0x0007e20000100800 */
[----:B----4-:R-:W-:-:S02]  /*346f0*/  IMAD R14, R240, 0x23a, RZ ;  /* 0x0000023af00e7824 */ /* 0x010fc400078e02ff */
[----:B------:R-:W-:-:S03]  /*34700*/  IMAD R15, R239, 0x238, RZ ;  /* 0x00000238ef0f7824 */ /* 0x000fc600078e02ff */
        /* <DEDUP_REMOVED lines=12> */
[----:B0-----:R-:W-:Y:S01]  /*347d0*/  IADD3 R48, P4, R5, R2, RZ ;  /* 0x0000000205307210 */ /* 0x001fe20007f9e0ff */
[----:B------:R-:W-:-:S06]  /*347e0*/  IMAD R4, R247, 0x11e, RZ ;  /* 0x0000011ef7047824 */ /* 0x000fcc00078e02ff */
[----:B------:R-:W0:Y:S01]  /*347f0*/  LDC R19, c[0x0][0x278] ;  /* 0x00009e00ff137b82 */ /* 0x000e220000000800 */
[-C--:B------:R-:W-:Y:S01]  /*34800*/  LEA.HI.X.SX32 R49, R6, R3.reuse, 0x1, P4 ;  /* 0x0000000306317211 */ /* 0x080fe200020f0eff */
[----:B------:R-:W-:Y:S06]  /*34810*/  STL [R1+0x524], R69 ;  /* 0x0005244501007387 */ /* 0x000fec0000100800 */
[----:B------:R-:W0:Y:S01]  /*34820*/  LDC R221, c[0x0][0x278] ;  /* 0x00009e00ffdd7b82 */ /* 0x000e220000000800 */
[----:B------:R2:W-:Y:S01]  /*34830*/  STL [R1+0x51c], R11 ;  /* 0x00051c0b01007387 */ /* 0x0005e20000100800 */
[----:B-1----:R-:W-:Y:S01]  /*34840*/  IMAD R6, R227, 0x11d, RZ ;  /* 0x0000011de3067824 */ /* 0x002fe200078e02ff */
[----:B------:R-:W-:-:S02]  /*34850*/  LEA.HI.X.SX32 R65, R5, R3, 0x1, P6 ;  /* 0x0000000305417211 */ /* 0x000fc400030f0eff */
[----:B------:R-:W-:Y:S03]  /*34860*/  STL.64 [R1+0x208], R66 ;  /* 0x0002084201007387 */ /* 0x000fe60000100a00 */
[----:B------:R-:W1:Y:S01]  /*34870*/  LDC R250, c[0x0][0x278] ;  /* 0x00009e00fffa7b82 */ /* 0x000e620000000800 */
[----:B------:R3:W-:Y:S01]  /*34880*/  STL.64 [R1+0x8f8], R48 ;  /* 0x0008f83001007387 */ /* 0x0007e20000100a00 */
[----:B----4-:R-:W-:Y:S02]  /*34890*/  IMAD R7, R242, 0x23c, RZ ;  /* 0x0000023cf2077824 */ /* 0x010fe400078e02ff */
[----:B--2---:R-:W-:Y:S01]  /*348a0*/  IMAD R11, R248, 0x8f, RZ ;  /* 0x0000008ff80b7824 */ /* 0x004fe200078e02ff */
[----:B------:R-:W-:-:S03]  /*348b0*/  LEA.HI.X.SX32 R63, R6, R3, 0x1, P5 ;  /* 0x00000003063f7211 */ /* 0x000fc600028f0eff */
[----:B------:R-:W2:Y:S01]  /*348c0*/  LDC R223, c[0x0][0x278] ;  /* 0x00009e00ffdf7b82 */ /* 0x000ea20000000800 */
[----:B---3--:R-:W-:Y:S01]  /*348d0*/  IMAD R10, R249, 0x23e, RZ ;  /* 0x0000023ef90a7824 */ /* 0x008fe200078e02ff */
[----:B------:R-:W-:-:S06]  /*348e0*/  IADD3 R48, P6, R4, R2, RZ ;  /* 0x0000000204307210 */ /* 0x000fcc0007fde0ff */
[----:B------:R-:W3:Y:S01]  /*348f0*/  LDC R225, c[0x0][0x278] ;  /* 0x00009e00ffe17b82 */ /* 0x000ee20000000800 */
[-C--:B------:R-:W-:Y:S01]  /*34900*/  LEA.HI.X.SX32 R49, R11, R3.reuse, 0x1, P6 ;  /* 0x000000030b317211 */ /* 0x080fe200030f0eff */
[----:B------:R-:W-:Y:S01]  /*34910*/  IMAD R5, R18, 0x12, RZ ;  /* 0x0000001212057824 */ /* 0x000fe200078e02ff */
[-C--:B------:R-:W-:Y:S01]  /*34920*/  IADD3 RZ, P4, R7, R2.reuse, RZ ;  /* 0x0000000207ff7210 */ /* 0x080fe20007f9e0ff */
[----:B------:R-:W-:Y:S01]  /*34930*/  STL [R1+0x514], R65 ;  /* 0x0005144101007387 */ /* 0x000fe20000100800 */
[----:B------:R-:W-:Y:S01]  /*34940*/  IMAD R14, R14, 0x11f, RZ ;  /* 0x0000011f0e0e7824 */ /* 0x000fe200078e02ff */
[----:B------:R-:W-:Y:S01]  /*34950*/  IADD3 RZ, P5, R10, R2, RZ ;  /* 0x000000020aff7210 */ /* 0x000fe20007fbe0ff */
[----:B------:R-:W-:Y:S01]  /*34960*/  IMAD R15, R15, 0x9, RZ ;  /* 0x000000090f0f7824 */ /* 0x000fe200078e02ff */
[----:B------:R-:W-:Y:S01]  /*34970*/  STL [R1+0x50c], R63 ;  /* 0x00050c3f01007387 */ /* 0x000fe20000100800 */
[-C--:B------:R-:W-:Y:S01]  /*34980*/  LEA.HI.X.SX32 R59, R4, R3.reuse, 0x1, P4 ;  /* 0x00000003043b7211 */ /* 0x080fe200020f0eff */
[----:B------:R-:W4:Y:S02]  /*34990*/  LDC R231, c[0x0][0x278] ;  /* 0x00009e00ffe77b82 */ /* 0x000f240000000800 */
[----:B------:R1:W-:Y:S01]  /*349a0*/  STL.64 [R1+0x8f0], R48 ;  /* 0x0008f03001007387 */ /* 0x0003e20000100a00 */
[----:B------:R-:W-:Y:S01]  /*349b0*/  LEA.HI.X.SX32 R61, R14, R3, 0x1, P5 ;  /* 0x000000030e3d7211 */ /* 0x000fe200028f0eff */
[----:B0-----:R-:W-:-:S02]  /*349c0*/  IMAD R6, R19, 0x24, RZ ;  /* 0x0000002413067824 */ /* 0x001fc400078e02ff */
[----:B------:R-:W-:Y:S02]  /*349d0*/  IMAD R11, R221, 0x48, RZ ;  /* 0x00000048dd0b7824 */ /* 0x000fe400078e02ff */
[----:B------:R-:W0:Y:S01]  /*349e0*/  LDC R227, c[0x0][0x278] ;  /* 0x00009e00ffe37b82 */ /* 0x000e220000000800 */
[-C--:B-1----:R-:W-:Y:S01]  /*349f0*/  IADD3 R48, P4, R5, R2.reuse, RZ ;  /* 0x0000000205307210 */ /* 0x082fe20007f9e0ff */
[----:B------:R1:W-:Y:S06]  /*34a00*/  STL [R1+0x504], R59 ;  /* 0x0005043b01007387 */ /* 0x0003ec0000100800 */
[----:B------:R-:W0:Y:S01]  /*34a10*/  LDC R232, c[0x0][0x278] ;  /* 0x00009e00ffe87b82 */ /* 0x000e220000000800 */
[----:B------:R-:W-:Y:S01]  /*34a20*/  LEA.HI.X.SX32 R49, R15, R3, 0x1, P4 ;  /* 0x000000030f317211 */ /* 0x000fe200020f0eff */
[----:B------:R-:W-:Y:S01]  /*34a30*/  STL [R1+0x4fc], R61 ;  /* 0x0004fc3d01007387 */ /* 0x000fe20000100800 */
[----:B------:R-:W-:Y:S01]  /*34a40*/  IMAD R7, R250, 0x240, RZ ;  /* 0x00000240fa077824 */ /* 0x000fe200078e02ff */
[----:B------:R-:W-:-:S02]  /*34a50*/  IADD3 R58, P5, R6, R2, RZ ;  /* 0x00000002063a7210 */ /* 0x000fc40007fbe0ff */
[----:B------:R3:W-:Y:S02]  /*34a60*/  STL.64 [R1+0x3f8], R48 ;  /* 0x0003f83001007387 */ /* 0x0007e40000100a00 */
[----:B------:R-:W0:Y:S01]  /*34a70*/  LDC R236, c[0x0][0x278] ;  /* 0x00009e00ffec7b82 */ /* 0x000e220000000800 */
[----:B-1----:R-:W-:Y:S01]  /*34a80*/  LEA.HI.X.SX32 R59, R5, R3, 0x1, P5 ;  /* 0x00000003053b7211 */ /* 0x002fe200028f0eff */
[----:B--2---:R-:W-:Y:S01]  /*34a90*/  IMAD R10, R223, 0x90, RZ ;  /* 0x00000090df0a7824 */ /* 0x004fe200078e02ff */
[----:B------:R-:W-:Y:S01]  /*34aa0*/  IADD3 RZ, P6, R7, R2, RZ ;  /* 0x0000000207ff7210 */ /* 0x000fe20007fde0ff */
[----:B---3--:R-:W-:-:S04]  /*34ab0*/  IMAD R7, R225, 0x120, RZ ;  /* 0x00000120e1077824 */ /* 0x008fc800078e02ff */
[----:B------:R-:W1:Y:S01]  /*34ac0*/  LDC R235, c[0x0][0x278] ;  /* 0x00009e00ffeb7b82 */ /* 0x000e620000000800 */
[----:B------:R-:W-:-:S04]  /*34ad0*/  IADD3 R48, P4, R11, R2, RZ ;  /* 0x000000020b307210 */ /* 0x000fc80007f9e0ff */
[----:B------:R-:W-:-:S03]  /*34ae0*/  LEA.HI.X.SX32 R49, R6, R3, 0x1, P4 ;  /* 0x0000000306317211 */ /* 0x000fc600020f0eff */
[----:B------:R-:W2:Y:S01]  /*34af0*/  LDC R239, c[0x0][0x278] ;  /* 0x00009e00ffef7b82 */ /* 0x000ea20000000800 */
[----:B------:R3:W-:Y:S07]  /*34b00*/  STL.64 [R1+0x3b0], R58 ;  /* 0x0003b03a01007387 */ /* 0x0007ee0000100a00 */
[----:B------:R-:W2:Y:S01]  /*34b10*/  LDC R229, c[0x0][0x278] ;  /* 0x00009e00ffe57b82 */ /* 0x000ea20000000800 */
[----:B------:R4:W-:Y:S01]  /*34b20*/  STL.64 [R1+0x320], R48 ;  /* 0x0003203001007387 */ /* 0x0009e20000100a00 */
[----:B---3--:R-:W-:-:S06]  /*34b30*/  IADD3 R58, P5, R10, R2, RZ ;  /* 0x000000020a3a7210 */ /* 0x008fcc0007fbe0ff */
[----:B------:R-:W3:Y:S01]  /*34b40*/  LDC R238, c[0x0][0x278] ;  /* 0x00009e00ffee7b82 */ /* 0x000ee20000000800 */
[----:B------:R-:W-:Y:S02]  /*34b50*/  LEA.HI.X.SX32 R59, R11, R3, 0x1, P5 ;  /* 0x000000030b3b7211 */ /* 0x000fe400028f0eff */
[----:B----4-:R-:W-:-:S05]  /*34b60*/  IADD3 R48, P4, R7, R2, RZ ;  /* 0x0000000207307210 */ /* 0x010fca0007f9e0ff */
[----:B------:R-:W4:Y:S01]  /*34b70*/  LDC R237, c[0x0][0x278] ;  /* 0x00009e00ffed7b82 */ /* 0x000f220000000800 */
[-C--:B------:R-:W-:Y:S01]  /*34b80*/  LEA.HI.X.SX32 R49, R10, R3.reuse, 0x1, P4 ;  /* 0x000000030a317211 */ /* 0x080fe200020f0eff */
[----:B------:R-:W-:Y:S01]  /*34b90*/  IMAD R4, R231, 0x246, RZ ;  /* 0x00000246e7047824 */ /* 0x000fe200078e02ff */
[----:B------:R-:W-:-:S05]  /*34ba0*/  LEA.HI.X.SX32 R7, R7, R3, 0x1, P6 ;  /* 0x0000000307077211 */ /* 0x000fca00030f0eff */
[----:B------:R-:W4:Y:S01]  /*34bb0*/  LDC R248, c[0x0][0x278] ;  /* 0x00009e00fff87b82 */ /* 0x000f220000000800 */
[----:B0-----:R-:W-:-:S07]  /*34bc0*/  IMAD R18, R227, 0x242, RZ ;  /* 0x00000242e3127824 */ /* 0x001fce00078e02ff */
[----:B------:R-:W0:Y:S01]  /*34bd0*/  LDC R247, c[0x0][0x278] ;  /* 0x00009e00fff77b82 */ /* 0x000e220000000800 */
[----:B------:R-:W-:Y:S01]  /*34be0*/  STL.64 [R1+0x200], R58 ;  /* 0x0002003a01007387 */ /* 0x000fe20000100a00 */
[----:B------:R-:W-:-:S03]  /*34bf0*/  IADD3 RZ, P6, R4, R2, RZ ;  /* 0x0000000204ff7210 */ /* 0x000fc60007fde0ff */
[----:B------:R-:W-:Y:S03]  /*34c00*/  STL.64 [R1+0x8e8], R48 ;  /* 0x0008e83001007387 */ /* 0x000fe60000100a00 */
[----:B------:R-:W0:Y:S01]  /*34c10*/  LDC R240, c[0x0][0x278] ;  /* 0x00009e00fff07b82 */ /* 0x000e220000000800 */
[----:B------:R2:W-:Y:S01]  /*34c20*/  STL [R1+0x4f4], R7 ;  /* 0x0004f40701007387 */ /* 0x0005e20000100800 */
[----:B------:R-:W-:Y:S01]  /*34c30*/  IADD3 RZ, P5, R18, R2, RZ ;  /* 0x0000000212ff7210 */ /* 0x000fe20007fbe0ff */
[----:B------:R-:W-:Y:S02]  /*34c40*/  IMAD R4, R236, 0x122, RZ ;  /* 0x00000122ec047824 */ /* 0x000fe400078e02ff */
[----:B-1----:R-:W-:-:S03]  /*34c50*/  IMAD R10, R235, 0x91, RZ ;  /* 0x00000091eb0a7824 */ /* 0x002fc600078e02ff */
[----:B------:R-:W1:Y:S01]  /*34c60*/  LDC R249, c[0x0][0x278] ;  /* 0x00009e00fff97b82 */ /* 0x000e620000000800 */
[----:B--2---:R-:W-:Y:S02]  /*34c70*/  IMAD R7, R232, 0x121, RZ ;  /* 0x00000121e8077824 */ /* 0x004fe400078e02ff */
[----:B------:R-:W-:-:S05]  /*34c80*/  IMAD R6, R239, 0x92, RZ ;  /* 0x00000092ef067824 */ /* 0x000fca00078e02ff */
[----:B------:R-:W2:Y:S01]  /*34c90*/  LDC R227, c[0x0][0x278] ;  /* 0x00009e00ffe37b82 */ /* 0x000ea20000000800 */
[----:B------:R-:W-:Y:S01]  /*34ca0*/  LEA.HI.X.SX32 R55, R7, R3, 0x1, P5 ;  /* 0x0000000307377211 */ /* 0x000fe200028f0eff */
[----:B------:R-:W-:Y:S01]  /*34cb0*/  IMAD R14, R229, 0x244, RZ ;  /* 0x00000244e50e7824 */ /* 0x000fe200078e02ff */
[----:B------:R-:W-:Y:S01]  /*34cc0*/  IADD3 R48, P5, R4, R2, RZ ;  /* 0x0000000204307210 */ /* 0x000fe20007fbe0ff */
[----:B---3--:R-:W-:-:S03]  /*34cd0*/  IMAD R18, R238, 0x49, RZ ;  /* 0x00000049ee127824 */ /* 0x008fc600078e02ff */
[----:B------:R-:W-:Y:S01]  /*34ce0*/  LEA.HI.X.SX32 R49, R10, R3, 0x1, P5 ;  /* 0x000000030a317211 */ /* 0x000fe200028f0eff */
[----:B------:R-:W3:Y:S01]  /*34cf0*/  LDC R229, c[0x0][0x278] ;  /* 0x00009e00ffe57b82 */ /* 0x000ee20000000800 */
[-C--:B------:R-:W-:Y:S01]  /*34d00*/  IADD3 R54, P5, R6, R2.reuse, RZ ;  /* 0x0000000206367210 */ /* 0x080fe20007fbe0ff */
[----:B----4-:R-:W-:Y:S01]  /*34d10*/  IMAD R11, R237, 0x123, RZ ;  /* 0x00000123ed0b7824 */ /* 0x010fe200078e02ff */
[----:B------:R-:W-:Y:S01]  /*34d20*/  IADD3 RZ, P4, R14, R2, RZ ;  /* 0x000000020eff7210 */ /* 0x000fe20007f9e0ff */
[----:B------:R-:W-:-:S04]  /*34d30*/  IMAD R14, R248, 0x24a, RZ ;  /* 0x0000024af80e7824 */ /* 0x000fc800078e02ff */
[----:B------:R-:W4:Y:S01]  /*34d40*/  LDC R242, c[0x0][0x278] ;  /* 0x00009e00fff27b82 */ /* 0x000f220000000800 */
[----:B0-----:R-:W-:Y:S01]  /*34d50*/  IMAD R15, R247, 0x248, RZ ;  /* 0x00000248f70f7824 */ /* 0x001fe200078e02ff */
[----:B------:R0:W-:Y:S06]  /*34d60*/  STL [R1+0x4ec], R55 ;  /* 0x0004ec3701007387 */ /* 0x0001ec0000100800 */
[----:B------:R-:W3:Y:S01]  /*34d70*/  LDC R225, c[0x0][0x278] ;  /* 0x00009e00ffe17b82 */ /* 0x000ee20000000800 */
[-C--:B------:R-:W-:Y:S02]  /*34d80*/  LEA.HI.X.SX32 R11, R11, R3.reuse, 0x1, P6 ;  /* 0x000000030b0b7211 */ /* 0x080fe400030f0eff */
[----:B0-----:R-:W-:-:S05]  /*34d90*/  LEA.HI.X.SX32 R55, R18, R3, 0x1, P5 ;  /* 0x0000000312377211 */ /* 0x001fca00028f0eff */
[----:B------:R-:W0:Y:S01]  /*34da0*/  LDC R231, c[0x0][0x278] ;  /* 0x00009e00ffe77b82 */ /* 0x000e220000000800 */
[-C--:B------:R-:W-:Y:S01]  /*34db0*/  IADD3 RZ, P5, R14, R2.reuse, RZ ;  /* 0x000000020eff7210 */ /* 0x080fe20007fbe0ff */
[----:B------:R-:W-:Y:S01]  /*34dc0*/  IMAD R5, R240, 0x124, RZ ;  /* 0x00000124f0057824 */ /* 0x000fe200078e02ff */
[----:B------:R-:W-:-:S05]  /*34dd0*/  IADD3 RZ, P6, R15, R2, RZ ;  /* 0x000000020fff7210 */ /* 0x000fca0007fde0ff */
[----:B------:R-:W0:Y:S01]  /*34de0*/  LDC R18, c[0x0][0x278] ;  /* 0x00009e00ff127b82 */ /* 0x000e220000000800 */
[----:B------:R-:W-:Y:S01]  /*34df0*/  LEA.HI.X.SX32 R57, R4, R3, 0x1, P4 ;  /* 0x0000000304397211 */ /* 0x000fe200020f0eff */
[----:B------:R1:W-:Y:S06]  /*34e00*/  STL.64 [R1+0x8e0], R48 ;  /* 0x0008e03001007387 */ /* 0x0003ec0000100a00 */
[----:B------:R-:W0:Y:S08]  /*34e10*/  LDC R14, c[0x0][0x278] ;  /* 0x00009e00ff0e7b82 */ /* 0x000e300000000800 */
[----:B------:R-:W0:Y:S01]  /*34e20*/  LDC R15, c[0x0][0x278] ;  /* 0x00009e00ff0f7b82 */ /* 0x000e220000000800 */
[----:B-1----:R-:W-:Y:S01]  /*34e30*/  IADD3 R48, P4, R5, R2, RZ ;  /* 0x0000000205307210 */ /* 0x002fe20007f9e0ff */
[----:B------:R-:W-:-:S06]  /*34e40*/  IMAD R7, R249, 0x24c, RZ ;  /* 0x0000024cf9077824 */ /* 0x000fcc00078e02ff */
[----:B------:R-:W1:Y:S01]  /*34e50*/  LDC R19, c[0x0][0x278] ;  /* 0x00009e00ff137b82 */ /* 0x000e620000000800 */
[-C--:B------:R-:W-:Y:S01]  /*34e60*/  LEA.HI.X.SX32 R49, R6, R3.reuse, 0x1, P4 ;  /* 0x0000000306317211 */ /* 0x080fe200020f0eff */
[----:B--2---:R-:W-:Y:S01]  /*34e70*/  IMAD R4, R227, 0x126, RZ ;  /* 0x00000126e3047824 */ /* 0x004fe200078e02ff */
[----:B------:R-:W-:Y:S05]  /*34e80*/  STL [R1+0x4e4], R57 ;  /* 0x0004e43901007387 */ /* 0x000fea0000100800 */
[----:B------:R-:W2:Y:S01]  /*34e90*/  LDC R221, c[0x0][0x278] ;  /* 0x00009e00ffdd7b82 */ /* 0x000ea20000000800 */
[----:B------:R0:W-:Y:S01]  /*34ea0*/  STL [R1+0x4dc], R11 ;  /* 0x0004dc0b01007387 */ /* 0x0001e20000100800 */
[----:B------:R-:W-:Y:S01]  /*34eb0*/  IADD3 RZ, P4, R7, R2, RZ ;  /* 0x0000000207ff7210 */ /* 0x000fe20007f9e0ff */
[----:B----4-:R-:W-:Y:S01]  /*34ec0*/  IMAD R7, R242, 0x250, RZ ;  /* 0x00000250f2077824 */ /* 0x010fe200078e02ff */
[----:B------:R-:W-:Y:S01]  /*34ed0*/  LEA.HI.X.SX32 R53, R5, R3, 0x1, P6 ;  /* 0x0000000305357211 */ /* 0x000fe200030f0eff */
[----:B------:R-:W-:Y:S01]  /*34ee0*/  STL.64 [R1+0x1f8], R54 ;  /* 0x0001f83601007387 */ /* 0x000fe20000100a00 */
[----:B---3--:R-:W-:-:S02]  /*34ef0*/  IMAD R6, R225, 0x125, RZ ;  /* 0x00000125e1067824 */ /* 0x008fc400078e02ff */
[----:B0-----:R-:W-:Y:S01]  /*34f00*/  IMAD R10, R231, 0x24e, RZ ;  /* 0x0000024ee70a7824 */ /* 0x001fe200078e02ff */
        /* <DEDUP_REMOVED lines=16> */
[----:B-1----:R-:W-:Y:S01]  /*35010*/  IMAD R6, R19, 0x94, RZ ;  /* 0x0000009413067824 */ /* 0x002fe200078e02ff */
[-C--:B------:R-:W-:Y:S01]  /*35020*/  LEA.HI.X.SX32 R47, R10, R3.reuse, 0x1, P5 ;  /* 0x000000030a2f7211 */ /* 0x080fe200028f0eff */
[----:B------:R-:W-:Y:S01]  /*35030*/  STL [R1+0x474], R53 ;  /* 0x0004743501007387 */ /* 0x000fe20000100800 */
[----:B------:R-:W-:-:S03]  /*35040*/  LEA.HI.X.SX32 R19, R11, R3, 0x1, P4 ;  /* 0x000000030b137211 */ /* 0x000fc600020f0eff */
[----:B------:R-:W1:Y:S01]  /*35050*/  LDC R225, c[0x0][0x278] ;  /* 0x00009e00ffe17b82 */ /* 0x000e620000000800 */
[----:B------:R-:W-:Y:S01]  /*35060*/  STL [R1+0x46c], R51 ;  /* 0x00046c3301007387 */ /* 0x000fe20000100800 */
[----:B--2---:R-:W-:-:S06]  /*35070*/  IMAD R5, R221, 0x128, RZ ;  /* 0x00000128dd057824 */ /* 0x004fcc00078e02ff */
[----:B------:R-:W2:Y:S01]  /*35080*/  LDC R231, c[0x0][0x278] ;  /* 0x00009e00ffe77b82 */ /* 0x000ea20000000800 */
[----:B------:R-:W-:Y:S01]  /*35090*/  STL.64 [R1+0x8d0], R48 ;  /* 0x0008d03001007387 */ /* 0x000fe20000100a00 */
[----:B------:R-:W-:-:S06]  /*350a0*/  IADD3 R26, P5, R6, R2, RZ ;  /* 0x00000002061a7210 */ /* 0x000fcc0007fbe0ff */
[----:B------:R-:W2:Y:S01]  /*350b0*/  LDC R237, c[0x0][0x278] ;  /* 0x00009e00ffed7b82 */ /* 0x000ea20000000800 */
[----:B------:R3:W-:Y:S04]  /*350c0*/  STL [R1+0x464], R27 ;  /* 0x0004641b01007387 */ /* 0x0007e80000100800 */
[----:B------:R-:W-:Y:S03]  /*350d0*/  STL [R1+0x45c], R47 ;  /* 0x00045c2f01007387 */ /* 0x000fe60000100800 */
[----:B------:R-:W2:Y:S01]  /*350e0*/  LDC R236, c[0x0][0x278] ;  /* 0x00009e00ffec7b82 */ /* 0x000ea20000000800 */
[----:B------:R4:W-:Y:S01]  /*350f0*/  STL.64 [R1+0x318], R18 ;  /* 0x0003181201007387 */ /* 0x0009e20000100a00 */
[----:B---3--:R-:W-:-:S06]  /*35100*/  LEA.HI.X.SX32 R27, R7, R3, 0x1, P5 ;  /* 0x00000003071b7211 */ /* 0x008fcc00028f0eff */
[----:B------:R-:W3:Y:S01]  /*35110*/  LDC R240, c[0x0][0x278] ;  /* 0x00009e00fff07b82 */ /* 0x000ee20000000800 */
[----:B----4-:R-:W-:-:S07]  /*35120*/  IADD3 R18, P4, R5, R2, RZ ;  /* 0x0000000205127210 */ /* 0x010fce0007f9e0ff */
[----:B------:R-:W4:Y:S01]  /*35130*/  LDC R235, c[0x0][0x278] ;  /* 0x00009e00ffeb7b82 */ /* 0x000f220000000800 */
[-C--:B------:R-:W-:Y:S01]  /*35140*/  LEA.HI.X.SX32 R19, R6, R3.reuse, 0x1, P4 ;  /* 0x0000000306137211 */ /* 0x080fe200020f0eff */
[----:B------:R-:W-:Y:S01]  /*35150*/  IMAD R4, R227, 0x256, RZ ;  /* 0x00000256e3047824 */ /* 0x000fe200078e02ff */
[----:B------:R-:W-:-:S05]  /*35160*/  LEA.HI.X.SX32 R7, R5, R3, 0x1, P6 ;  /* 0x0000000305077211 */ /* 0x000fca00030f0eff */
[----:B------:R-:W4:Y:S01]  /*35170*/  LDC R239, c[0x0][0x278] ;  /* 0x00009e00ffef7b82 */ /* 0x000f220000000800 */
[----:B------:R-:W-:Y:S01]  /*35180*/  IMAD R15, R223, 0x252, RZ ;  /* 0x00000252df0f7824 */ /* 0x000fe200078e02ff */
[----:B------:R-:W-:Y:S01]  /*35190*/  STL.64 [R1+0x1f0], R26 ;  /* 0x0001f01a01007387 */ /* 0x000fe20000100a00 */
[----:B------:R-:W-:-:S03]  /*351a0*/  IADD3 RZ, P6, R4, R2, RZ ;  /* 0x0000000204ff7210 */ /* 0x000fc60007fde0ff */
[----:B------:R-:W-:Y:S02]  /*351b0*/  STL.64 [R1+0x8c8], R18 ;  /* 0x0008c81201007387 */ /* 0x000fe40000100a00 */
[----:B------:R-:W4:Y:S02]  /*351c0*/  LDC R238, c[0x0][0x278] ;  /* 0x00009e00ffee7b82 */ /* 0x000f240000000800 */
[----:B------:R2:W-:Y:S01]  /*351d0*/  STL [R1+0x454], R7 ;  /* 0x0004540701007387 */ /* 0x0005e20000100800 */
[----:B------:R-:W-:Y:S01]  /*351e0*/  IADD3 RZ, P5, R15, R2, RZ ;  /* 0x000000020fff7210 */ /* 0x000fe20007fbe0ff */
[----:B0-----:R-:W-:Y:S02]  /*351f0*/  IMAD R4, R232, 0x12a, RZ ;  /* 0x0000012ae8047824 */ /* 0x001fe400078e02ff */
[----:B-1----:R-:W-:Y:S02]  /*35200*/  IMAD R14, R225, 0x254, RZ ;  /* 0x00000254e10e7824 */ /* 0x002fe400078e02ff */
[----:B--2---:R-:W-:Y:S01]  /*35210*/  IMAD R10, R231, 0x95, RZ ;  /* 0x00000095e70a7824 */ /* 0x004fe200078e02ff */
[----:B------:R-:W0:Y:S01]  /*35220*/  LDC R247, c[0x0][0x278] ;  /* 0x00009e00fff77b82 */ /* 0x000e220000000800 */
[----:B------:R-:W-:-:S02]  /*35230*/  IMAD R7, R229, 0x129, RZ ;  /* 0x00000129e5077824 */ /* 0x000fc400078e02ff */
[----:B------:R-:W-:-:S03]  /*35240*/  IMAD R6, R237, 0x96, RZ ;  /* 0x00000096ed067824 */ /* 0x000fc600078e02ff */
[-C--:B------:R-:W-:Y:S02]  /*35250*/  LEA.HI.X.SX32 R43, R7, R3.reuse, 0x1, P5 ;  /* 0x00000003072b7211 */ /* 0x080fe400028f0eff */
[----:B------:R-:W1:Y:S01]  /*35260*/  LDC R227, c[0x0][0x278] ;  /* 0x00009e00ffe37b82 */ /* 0x000e620000000800 */
[-C--:B------:R-:W-:Y:S01]  /*35270*/  IADD3 R26, P5, R4, R2.reuse, RZ ;  /* 0x00000002041a7210 */ /* 0x080fe20007fbe0ff */
[----:B------:R-:W-:Y:S01]  /*35280*/  IMAD R18, R236, 0x4b, RZ ;  /* 0x0000004bec127824 */ /* 0x000fe200078e02ff */
[-C--:B------:R-:W-:Y:S01]  /*35290*/  IADD3 RZ, P4, R14, R2.reuse, RZ ;  /* 0x000000020eff7210 */ /* 0x080fe20007f9e0ff */
[----:B---3--:R-:W-:Y:S01]  /*352a0*/  IMAD R14, R240, 0x25a, RZ ;  /* 0x0000025af00e7824 */ /* 0x008fe200078e02ff */
[----:B------:R-:W-:Y:S02]  /*352b0*/  LEA.HI.X.SX32 R27, R10, R3, 0x1, P5 ;  /* 0x000000030a1b7211 */ /* 0x000fe400028f0eff */
[----:B------:R-:W-:Y:S01]  /*352c0*/  IADD3 R42, P5, R6, R2, RZ ;  /* 0x00000002062a7210 */ /* 0x000fe20007fbe0ff */
[----:B------:R-:W2:Y:S01]  /*352d0*/  LDC R248, c[0x0][0x278] ;  /* 0x00009e00fff87b82 */ /* 0x000ea20000000800 */
[----:B----4-:R-:W-:Y:S01]  /*352e0*/  IMAD R11, R235, 0x12b, RZ ;  /* 0x0000012beb0b7824 */ /* 0x010fe200078e02ff */
[----:B------:R3:W-:Y:S01]  /*352f0*/  STL [R1+0x44c], R43 ;  /* 0x00044c2b01007387 */ /* 0x0007e20000100800 */
[----:B------:R-:W-:-:S05]  /*35300*/  IMAD R15, R239, 0x258, RZ ;  /* 0x00000258ef0f7824 */ /* 0x000fca00078e02ff */
[----:B------:R-:W4:Y:S01]  /*35310*/  LDC R242, c[0x0][0x278] ;  /* 0x00009e00fff27b82 */ /* 0x000f220000000800 */
[----:B---3--:R-:W-:-:S07]  /*35320*/  LEA.HI.X.SX32 R43, R18, R3, 0x1, P5 ;  /* 0x00000003122b7211 */ /* 0x008fce00028f0eff */
[----:B------:R-:W3:Y:S01]  /*35330*/  LDC R249, c[0x0][0x278] ;  /* 0x00009e00fff97b82 */ /* 0x000ee20000000800 */
[-C--:B------:R-:W-:Y:S02]  /*35340*/  IADD3 RZ, P5, R14, R2.reuse, RZ ;  /* 0x000000020eff7210 */ /* 0x080fe40007fbe0ff */
[----:B------:R-:W-:Y:S01]  /*35350*/  LEA.HI.X.SX32 R11, R11, R3, 0x1, P6 ;  /* 0x000000030b0b7211 */ /* 0x000fe200030f0eff */
[----:B------:R-:W-:Y:S01]  /*35360*/  IMAD R5, R238, 0x12c, RZ ;  /* 0x0000012cee057824 */ /* 0x000fe200078e02ff */
[----:B------:R-:W-:-:S03]  /*35370*/  IADD3 RZ, P6, R15, R2, RZ ;  /* 0x000000020fff7210 */ /* 0x000fc60007fde0ff */
[----:B------:R-:W3:Y:S08]  /*35380*/  LDC R14, c[0x0][0x278] ;  /* 0x00009e00ff0e7b82 */ /* 0x000ef00000000800 */
[----:B------:R-:W3:Y:S01]  /*35390*/  LDC R18, c[0x0][0x278] ;  /* 0x00009e00ff127b82 */ /* 0x000ee20000000800 */
[----:B------:R-:W-:-:S07]  /*353a0*/  LEA.HI.X.SX32 R45, R4, R3, 0x1, P4 ;  /* 0x00000003042d7211 */ /* 0x000fce00020f0eff */
[----:B------:R-:W3:Y:S01]  /*353b0*/  LDC R19, c[0x0][0x278] ;  /* 0x00009e00ff137b82 */ /* 0x000ee20000000800 */
[----:B------:R0:W-:Y:S07]  /*353c0*/  STL.64 [R1+0x8c0], R26 ;  /* 0x0008c01a01007387 */ /* 0x0001ee0000100a00 */
[----:B------:R-:W3:Y:S08]  /*353d0*/  LDC R250, c[0x0][0x278] ;  /* 0x00009e00fffa7b82 */ /* 0x000ef00000000800 */
[----:B------:R-:W3:Y:S01]  /*353e0*/  LDC R15, c[0x0][0x278] ;  /* 0x00009e00ff0f7b82 */ /* 0x000ee20000000800 */
[----:B0-----:R-:W-:Y:S01]  /*353f0*/  IADD3 R26, P4, R5, R2, RZ ;  /* 0x00000002051a7210 */ /* 0x001fe20007f9e0ff */
[----:B------:R-:W-:Y:S01]  /*35400*/  IMAD R4, R247, 0x12e, RZ ;  /* 0x0000012ef7047824 */ /* 0x000fe200078e02ff */
[----:B------:R-:W-:Y:S02]  /*35410*/  STL [R1+0x444], R45 ;  /* 0x0004442d01007387 */ /* 0x000fe40000100800 */
[----:B------:R-:W-:-:S03]  /*35420*/  LEA.HI.X.SX32 R27, R6, R3, 0x1, P4 ;  /* 0x00000003061b7211 */ /* 0x000fc600020f0eff */
[----:B------:R-:W0:Y:S01]  /*35430*/  LDC R221, c[0x0][0x278] ;  /* 0x00009e00ffdd7b82 */ /* 0x000e220000000800 */
[----:B------:R2:W-:Y:S01]  /*35440*/  STL [R1+0xbc], R11 ;  /* 0x0000bc0b01007387 */ /* 0x0005e20000100800 */
[----:B-1----:R-:W-:-:S06]  /*35450*/  IMAD R6, R227, 0x12d, RZ ;  /* 0x0000012de3067824 */ /* 0x002fcc00078e02ff */
[----:B------:R-:W1:Y:S01]  /*35460*/  LDC R223, c[0x0][0x278] ;  /* 0x00009e00ffdf7b82 */ /* 0x000e620000000800 */
[----:B------:R-:W-:Y:S01]  /*35470*/  STL.64 [R1+0x1e8], R42 ;  /* 0x0001e82a01007387 */ /* 0x000fe20000100a00 */
[-C--:B------:R-:W-:Y:S01]  /*35480*/  LEA.HI.X.SX32 R41, R5, R3.reuse, 0x1, P6 ;  /* 0x0000000305297211 */ /* 0x080fe200030f0eff */
[----:B--2---:R-:W-:Y:S02]  /*35490*/  IMAD R11, R248, 0x97, RZ ;  /* 0x00000097f80b7824 */ /* 0x004fe400078e02ff */
[----:B------:R2:W-:Y:S01]  /*354a0*/  STL.64 [R1+0x8b8], R26 ;  /* 0x0008b81a01007387 */ /* 0x0005e20000100a00 */
[----:B----4-:R-:W-:Y:S02]  /*354b0*/  IMAD R7, R242, 0x25c, RZ ;  /* 0x0000025cf2077824 */ /* 0x010fe400078e02ff */
[----:B---3--:R-:W-:Y:S01]  /*354c0*/  IMAD R10, R249, 0x25e, RZ ;  /* 0x0000025ef90a7824 */ /* 0x008fe200078e02ff */
[----:B------:R-:W-:Y:S01]  /*354d0*/  LEA.HI.X.SX32 R39, R6, R3, 0x1, P5 ;  /* 0x0000000306277211 */ /* 0x000fe200028f0eff */
[----:B------:R-:W3:Y:S01]  /*354e0*/  LDC R229, c[0x0][0x278] ;  /* 0x00009e00ffe57b82 */ /* 0x000ee20000000800 */
[-C--:B------:R-:W-:Y:S01]  /*354f0*/  IADD3 RZ, P4, R7, R2.reuse, RZ ;  /* 0x0000000207ff7210 */ /* 0x080fe20007f9e0ff */
[----:B------:R-:W-:Y:S01]  /*35500*/  IMAD R5, R18, 0x26, RZ ;  /* 0x0000002612057824 */ /* 0x000fe200078e02ff */
[----:B--2---:R-:W-:-:S05]  /*35510*/  IADD3 R26, P6, R4, R2, RZ ;  /* 0x00000002041a7210 */ /* 0x004fca0007fde0ff */
[----:B------:R-:W2:Y:S01]  /*35520*/  LDC R225, c[0x0][0x278] ;  /* 0x00009e00ffe17b82 */ /* 0x000ea20000000800 */
        /* <DEDUP_REMOVED lines=16> */
[----:B0-----:R-:W-:Y:S02]  /*35630*/  IMAD R7, R221, 0x98, RZ ;  /* 0x00000098dd077824 */ /* 0x001fe400078e02ff */
[----:B-1----:R-:W-:-:S03]  /*35640*/  IMAD R6, R223, 0x130, RZ ;  /* 0x00000130df067824 */ /* 0x002fc600078e02ff */
[----:B------:R-:W0:Y:S01]  /*35650*/  LDC R227, c[0x0][0x278] ;  /* 0x00009e00ffe37b82 */ /* 0x000e220000000800 */
[C---:B------:R-:W-:Y:S02]  /*35660*/  IADD3 R26, P4, R5.reuse, R2, RZ ;  /* 0x00000002051a7210 */ /* 0x040fe40007f9e0ff */
        /* <DEDUP_REMOVED lines=10> */
[----:B--2---:R-:W-:Y:S02]  /*35710*/  IADD3 R18, P5, R6, R2, RZ ;  /* 0x0000000206127210 */ /* 0x004fe40007fbe0ff */
[----:B------:R-:W-:-:S05]  /*35720*/  LEA.HI.X.SX32 R27, R10, R3, 0x1, P4 ;  /* 0x000000030a1b7211 */ /* 0x000fca00020f0eff */
[----:B------:R-:W2:Y:S01]  /*35730*/  LDC R242, c[0x0][0x278] ;  /* 0x00009e00fff27b82 */ /* 0x000ea20000000800 */
[----:B------:R-:W-:-:S07]  /*35740*/  LEA.HI.X.SX32 R19, R7, R3, 0x1, P5 ;  /* 0x0000000307137211 */ /* 0x000fce00028f0eff */
[----:B------:R-:W2:Y:S01]  /*35750*/  LDC R240, c[0x0][0x278] ;  /* 0x00009e00fff07b82 */ /* 0x000ea20000000800 */
[----:B------:R-:W-:Y:S01]  /*35760*/  LEA.HI.X.SX32 R7, R6, R3, 0x1, P6 ;  /* 0x0000000306077211 */ /* 0x000fe200030f0eff */
[----:B------:R-:W-:Y:S01]  /*35770*/  IMAD R4, R229, 0x266, RZ ;  /* 0x00000266e5047824 */ /* 0x000fe200078e02ff */
[----:B------:R-:W-:Y:S01]  /*35780*/  STL.64 [R1+0x1e0], R26 ;  /* 0x0001e01a01007387 */ /* 0x000fe20000100a00 */
[----:B------:R-:W-:-:S04]  /*35790*/  IMAD R15, R225, 0x262, RZ ;  /* 0x00000262e10f7824 */ /* 0x000fc800078e02ff */
[----:B------:R-:W2:Y:S01]  /*357a0*/  LDC R239, c[0x0][0x278] ;  /* 0x00009e00ffef7b82 */ /* 0x000ea20000000800 */
[----:B------:R-:W-:Y:S01]  /*357b0*/  STL.64 [R1+0x8a8], R18 ;  /* 0x0008a81201007387 */ /* 0x000fe20000100a00 */
[-C--:B------:R-:W-:Y:S01]  /*357c0*/  IADD3 RZ, P6, R4, R2.reuse, RZ ;  /* 0x0000000204ff7210 */ /* 0x080fe20007fde0ff */
[----:B----4-:R-:W-:Y:S02]  /*357d0*/  IMAD R4, R235, 0x132, RZ ;  /* 0x00000132eb047824 */ /* 0x010fe400078e02ff */
[----:B------:R4:W-:Y:S01]  /*357e0*/  STL [R1+0x94], R7 ;  /* 0x0000940701007387 */ /* 0x0009e20000100800 */
[----:B------:R-:W-:Y:S02]  /*357f0*/  IADD3 RZ, P4, R15, R2, RZ ;  /* 0x000000020fff7210 */ /* 0x000fe40007f9e0ff */
[----:B------:R-:W2:Y:S01]  /*35800*/  LDC R225, c[0x0][0x278] ;  /* 0x00009e00ffe17b82 */ /* 0x000ea20000000800 */
[----:B0-----:R-:W-:Y:S02]  /*35810*/  IMAD R11, R227, 0x264, RZ ;  /* 0x00000264e30b7824 */ /* 0x001fe400078e02ff */
[----:B----4-:R-:W-:-:S05]  /*35820*/  IMAD R7, R231, 0x131, RZ ;  /* 0x00000131e7077824 */ /* 0x010fca00078e02ff */
[----:B------:R-:W0:Y:S01]  /*35830*/  LDC R19, c[0x0][0x278] ;  /* 0x00009e00ff137b82 */ /* 0x000e220000000800 */
[----:B-1----:R-:W-:Y:S02]  /*35840*/  IMAD R10, R232, 0x99, RZ ;  /* 0x00000099e80a7824 */ /* 0x002fe400078e02ff */
[----:B------:R-:W-:Y:S01]  /*35850*/  IMAD R6, R238, 0x9a, RZ ;  /* 0x0000009aee067824 */ /* 0x000fe200078e02ff */
[-C--:B------:R-:W-:Y:S02]  /*35860*/  LEA.HI.X.SX32 R33, R7, R3.reuse, 0x1, P4 ;  /* 0x0000000307217211 */ /* 0x080fe400020f0eff */
[-C--:B------:R-:W-:Y:S02]  /*35870*/  IADD3 R26, P4, R4, R2.reuse, RZ ;  /* 0x00000002041a7210 */ /* 0x080fe40007f9e0ff */
[----:B------:R-:W1:Y:S01]  /*35880*/  LDC R247, c[0x0][0x278] ;  /* 0x00009e00fff77b82 */ /* 0x000e620000000800 */
[----:B------:R-:W-:Y:S01]  /*35890*/  IADD3 RZ, P5, R11, R2, RZ ;  /* 0x000000020bff7210 */ /* 0x000fe20007fbe0ff */
[----:B------:R-:W-:Y:S01]  /*358a0*/  IMAD R18, R237, 0x4d, RZ ;  /* 0x0000004ded127824 */ /* 0x000fe200078e02ff */
[----:B------:R-:W-:-:S05]  /*358b0*/  LEA.HI.X.SX32 R27, R10, R3, 0x1, P4 ;  /* 0x000000030a1b7211 */ /* 0x000fca00020f0eff */
[----:B------:R-:W4:Y:S01]  /*358c0*/  LDC R221, c[0x0][0x278] ;  /* 0x00009e00ffdd7b82 */ /* 0x000f220000000800 */
[----:B---3--:R-:W-:Y:S01]  /*358d0*/  IMAD R11, R236, 0x133, RZ ;  /* 0x00000133ec0b7824 */ /* 0x008fe200078e02ff */
[----:B------:R-:W-:Y:S01]  /*358e0*/  IADD3 R32, P4, R6, R2, RZ ;  /* 0x0000000206207210 */ /* 0x000fe20007f9e0ff */
[----:B--2---:R-:W-:Y:S02]  /*358f0*/  IMAD R14, R242, 0x26a, RZ ;  /* 0x0000026af20e7824 */ /* 0x004fe400078e02ff */
[----:B------:R-:W-:-:S03]  /*35900*/  IMAD R15, R240, 0x268, RZ ;  /* 0x00000268f00f7824 */ /* 0x000fc600078e02ff */
[----:B------:R-:W2:Y:S01]  /*35910*/  LDC R223, c[0x0][0x278] ;  /* 0x00009e00ffdf7b82 */ /* 0x000ea20000000800 */
[----:B------:R3:W-:Y:S01]  /*35920*/  STL [R1+0x8c], R33 ;  /* 0x00008c2101007387 */ /* 0x0007e20000100800 */
[----:B------:R-:W-:-:S06]  /*35930*/  IMAD R5, R239, 0x134, RZ ;  /* 0x00000134ef057824 */ /* 0x000fcc00078e02ff */
[----:B------:R-:W2:Y:S01]  /*35940*/  LDC R227, c[0x0][0x278] ;  /* 0x00009e00ffe37b82 */ /* 0x000ea20000000800 */
[-C--:B------:R-:W-:Y:S02]  /*35950*/  LEA.HI.X.SX32 R11, R11, R3.reuse, 0x1, P6 ;  /* 0x000000030b0b7211 */ /* 0x080fe400030f0eff */
[-C--:B---3--:R-:W-:Y:S02]  /*35960*/  LEA.HI.X.SX32 R33, R18, R3.reuse, 0x1, P4 ;  /* 0x0000000312217211 */ /* 0x088fe400020f0eff */
[-C--:B------:R-:W-:Y:S02]  /*35970*/  IADD3 RZ, P4, R14, R2.reuse, RZ ;  /* 0x000000020eff7210 */ /* 0x080fe40007f9e0ff */
[-C--:B------:R-:W-:Y:S01]  /*35980*/  IADD3 RZ, P6, R15, R2.reuse, RZ ;  /* 0x000000020fff7210 */ /* 0x080fe20007fde0ff */
[----:B------:R-:W3:Y:S01]  /*35990*/  LDC R248, c[0x0][0x278] ;  /* 0x00009e00fff87b82 */ /* 0x000ee20000000800 */
[----:B------:R-:W-:Y:S01]  /*359a0*/  LEA.HI.X.SX32 R35, R4, R3, 0x1, P5 ;  /* 0x0000000304237211 */ /* 0x000fe200028f0eff */
[----:B------:R0:W-:Y:S06]  /*359b0*/  STL.64 [R1+0x8a0], R26 ;  /* 0x0008a01a01007387 */ /* 0x0001ec0000100a00 */
[----:B------:R-:W3:Y:S08]  /*359c0*/  LDC R14, c[0x0][0x278] ;  /* 0x00009e00ff0e7b82 */ /* 0x000ef00000000800 */
[----:B------:R-:W3:Y:S01]  /*359d0*/  LDC R15, c[0x0][0x278] ;  /* 0x00009e00ff0f7b82 */ /* 0x000ee20000000800 */
[----:B0-----:R-:W-:Y:S01]  /*359e0*/  IADD3 R26, P5, R5, R2, RZ ;  /* 0x00000002051a7210 */ /* 0x001fe20007fbe0ff */
[----:B------:R-:W-:-:S03]  /*359f0*/  IMAD R10, R225, 0x26e, RZ ;  /* 0x0000026ee10a7824 */ /* 0x000fc600078e02ff */
[----:B------:R-:W-:-:S03]  /*35a00*/  LEA.HI.X.SX32 R27, R6, R3, 0x1, P5 ;  /* 0x00000003061b7211 */ /* 0x000fc600028f0eff */
[----:B------:R-:W0:Y:S01]  /*35a10*/  LDC R18, c[0x0][0x278] ;  /* 0x00009e00ff127b82 */ /* 0x000e220000000800 */
[----:B------:R-:W-:Y:S02]  /*35a20*/  IMAD R6, R19, 0x135, RZ ;  /* 0x0000013513067824 */ /* 0x000fe400078e02ff */
[----:B-1----:R-:W-:-:S05]  /*35a30*/  IMAD R7, R247, 0x26c, RZ ;  /* 0x0000026cf7077824 */ /* 0x002fca00078e02ff */
[----:B------:R-:W1:Y:S01]  /*35a40*/  LDC R229, c[0x0][0x278] ;  /* 0x00009e00ffe57b82 */ /* 0x000e620000000800 */
[----:B----4-:R-:W-:Y:S01]  /*35a50*/  IMAD R4, R221, 0x136, RZ ;  /* 0x00000136dd047824 */ /* 0x010fe200078e02ff */
[----:B------:R-:W-:Y:S01]  /*35a60*/  STL [R1+0x84], R35 ;  /* 0x0000842301007387 */ /* 0x000fe20000100800 */
[-C--:B------:R-:W-:Y:S02]  /*35a70*/  LEA.HI.X.SX32 R29, R6, R3.reuse, 0x1, P4 ;  /* 0x00000003061d7211 */ /* 0x080fe400020f0eff */
[-C--:B------:R-:W-:Y:S01]  /*35a80*/  IADD3 RZ, P4, R10, R2.reuse, RZ ;  /* 0x000000020aff7210 */ /* 0x080fe20007f9e0ff */
[----:B------:R4:W-:Y:S01]  /*35a90*/  STL [R1+0x7c], R11 ;  /* 0x00007c0b01007387 */ /* 0x0009e20000100800 */
[----:B------:R-:W-:Y:S01]  /*35aa0*/  IADD3 RZ, P5, R7, R2, RZ ;  /* 0x0000000207ff7210 */ /* 0x000fe20007fbe0ff */
[----:B------:R-:W0:Y:S01]  /*35ab0*/  LDC R10, c[0x0][0x278] ;  /* 0x00009e00ff0a7b82 */ /* 0x000e220000000800 */
[----:B------:R-:W-:Y:S01]  /*35ac0*/  LEA.HI.X.SX32 R31, R5, R3, 0x1, P6 ;  /* 0x00000003051f7211 */ /* 0x000fe200030f0eff */
[----:B------:R-:W-:Y:S01]  /*35ad0*/  STL.64 [R1+0x1d8], R32 ;  /* 0x0001d82001007387 */ /* 0x000fe20000100a00 */
[----:B--2---:R-:W-:-:S03]  /*35ae0*/  IMAD R7, R227, 0x270, RZ ;  /* 0x00000270e3077824 */ /* 0x004fc600078e02ff */
[----:B------:R2:W-:Y:S01]  /*35af0*/  STL.64 [R1+0x898], R26 ;  /* 0x0008981a01007387 */ /* 0x0005e20000100a00 */
[----:B----4-:R-:W-:Y:S01]  /*35b00*/  IMAD R11, R223, 0x9b, RZ ;  /* 0x0000009bdf0b7824 */ /* 0x010fe200078e02ff */
[----:B------:R-:W4:Y:S01]  /*35b10*/  LDC R221, c[0x0][0x278] ;  /* 0x00009e00ffdd7b82 */ /* 0x000f220000000800 */
[----:B---3--:R-:W-:Y:S02]  /*35b20*/  IMAD R5, R248, 0x272, RZ ;  /* 0x00000272f8057824 */ /* 0x008fe400078e02ff */
[----:B------:R-:W-:-:S05]  /*35b30*/  IMAD R6, R14, 0x137, RZ ;  /* 0x000001370e067824 */ /* 0x000fca00078e02ff */
[----:B------:R-:W3:Y:S01]  /*35b40*/  LDC R19, c[0x0][0x278] ;  /* 0x00009e00ff137b82 */ /* 0x000ee20000000800 */
[----:B--2---:R-:W-:-:S04]  /*35b50*/  IADD3 R26, P6, R4, R2, RZ ;  /* 0x00000002041a7210 */ /* 0x004fc80007fde0ff */
[-C--:B------:R-:W-:Y:S02]  /*35b60*/  LEA.HI.X.SX32 R27, R11, R3.reuse, 0x1, P6 ;  /* 0x000000030b1b7211 */ /* 0x080fe400030f0eff */
[-C--:B------:R-:W-:Y:S01]  /*35b70*/  IADD3 RZ, P6, R7, R2.reuse, RZ ;  /* 0x0000000207ff7210 */ /* 0x080fe20007fde0ff */
[----:B------:R-:W-:Y:S01]  /*35b80*/  STL [R1+0x74], R31 ;  /* 0x0000741f01007387 */ /* 0x000fe20000100800 */
[----:B------:R-:W-:Y:S01]  /*35b90*/  LEA.HI.X.SX32 R7, R4, R3, 0x1, P5 ;  /* 0x0000000304077211 */ /* 0x000fe200028f0eff */
[----:B------:R-:W2:Y:S01]  /*35ba0*/  LDC R11, c[0x0][0x278] ;  /* 0x00009e00ff0b7b82 */ /* 0x000ea20000000800 */
[----:B------:R-:W-:Y:S01]  /*35bb0*/  IMAD R4, R15, 0x4e, RZ ;  /* 0x0000004e0f047824 */ /* 0x000fe200078e02ff */
[----:B------:R-:W-:Y:S01]  /*35bc0*/  STL [R1+0x6c], R29 ;  /* 0x00006c1d01007387 */ /* 0x000fe20000100800 */
[----:B------:R-:W-:-:S03]  /*35bd0*/  IADD3 RZ, P5, R5, R2, RZ ;  /* 0x0000000205ff7210 */ /* 0x000fc60007fbe0ff */
[----:B------:R-:W-:Y:S01]  /*35be0*/  STL.64 [R1+0x890], R26 ;  /* 0x0008901a01007387 */ /* 0x000fe20000100a00 */
[----:B------:R-:W-:Y:S01]  /*35bf0*/  LEA.HI.X.SX32 R21, R6, R3, 0x1, P4 ;  /* 0x0000000306157211 */ /* 0x000fe200020f0eff */
[----:B-1----:R-:W-:Y:S01]  /*35c00*/  IMAD R5, R229, 0x9c, RZ ;  /* 0x0000009ce5057824 */ /* 0x002fe200078e02ff */
[----:B------:R-:W1:Y:S01]  /*35c10*/  LDC R223, c[0x0][0x278] ;  /* 0x00009e00ffdf7b82 */ /* 0x000e620000000800 */
[----:B------:R0:W-:Y:S01]  /*35c20*/  STL [R1+0x64], R7 ;  /* 0x0000640701007387 */ /* 0x0001e20000100800 */
[----:B------:R-:W-:-:S06]  /*35c30*/  IADD3 R14, P4, R4, R2, RZ ;  /* 0x00000002040e7210 */ /* 0x000fcc0007f9e0ff */
[----:B------:R-:W1:Y:S01]  /*35c40*/  LDC R225, c[0x0][0x278] ;  /* 0x00009e00ffe17b82 */ /* 0x000e620000000800 */
[----:B0-----:R-:W-:Y:S01]  /*35c50*/  IMAD R7, R18, 0x27, RZ ;  /* 0x0000002712077824 */ /* 0x001fe200078e02ff */
[----:B------:R0:W-:Y:S04]  /*35c60*/  STL [R1+0x5c], R21 ;  /* 0x00005c1501007387 */ /* 0x0001e80000100800 */
[----:B------:R-:W-:Y:S02]  /*35c70*/  LEA.HI.X.SX32 R15, R7, R3, 0x1, P4 ;  /* 0x00000003070f7211 */ /* 0x000fe400020f0eff */
[----:B------:R-:W1:Y:S01]  /*35c80*/  LDC R227, c[0x0][0x278] ;  /* 0x00009e00ffe37b82 */ /* 0x000e620000000800 */
[----:B------:R-:W-:Y:S01]  /*35c90*/  IADD3 R20, P4, R5, R2, RZ ;  /* 0x0000000205147210 */ /* 0x000fe20007f9e0ff */
[----:B------:R-:W-:-:S03]  /*35ca0*/  IMAD R6, R10, 0x138, RZ ;  /* 0x000001380a067824 */ /* 0x000fc600078e02ff */
[----:B0-----:R-:W-:-:S03]  /*35cb0*/  LEA.HI.X.SX32 R21, R4, R3, 0x1, P4 ;  /* 0x0000000304157211 */ /* 0x001fc600020f0eff */
[----:B------:R-:W0:Y:S01]  /*35cc0*/  LDC R236, c[0x0][0x278] ;  /* 0x00009e00ffec7b82 */ /* 0x000e220000000800 */
[----:B------:R-:W-:Y:S07]  /*35cd0*/  STL.64 [R1+0x308], R14 ;  /* 0x0003080e01007387 */ /* 0x000fee0000100a00 */
[----:B------:R-:W0:Y:S01]  /*35ce0*/  LDC R231, c[0x0][0x278] ;  /* 0x00009e00ffe77b82 */ /* 0x000e220000000800 */
[----:B------:R4:W-:Y:S07]  /*35cf0*/  STL.64 [R1+0x1d0], R20 ;  /* 0x0001d01401007387 */ /* 0x0009ee0000100a00 */
[----:B------:R-:W0:Y:S08]  /*35d00*/  LDC R232, c[0x0][0x278] ;  /* 0x00009e00ffe87b82 */ /* 0x000e300000000800 */
[----:B------:R-:W0:Y:S01]  /*35d10*/  LDC R235, c[0x0][0x278] ;  /* 0x00009e00ffeb7b82 */ /* 0x000e220000000800 */
[----:B----4-:R-:W-:-:S07]  /*35d20*/  IADD3 R20, P4, R6, R2, RZ ;  /* 0x0000000206147210 */ /* 0x010fce0007f9e0ff */
[----:B------:R-:W4:Y:S01]  /*35d30*/  LDC R237, c[0x0][0x278] ;  /* 0x00009e00ffed7b82 */ /* 0x000f220000000800 */
[----:B--2---:R-:W-:Y:S01]  /*35d40*/  IMAD R10, R11, 0x139, RZ ;  /* 0x000001390b0a7824 */ /* 0x004fe200078e02ff */
[----:B------:R-:W-:-:S06]  /*35d50*/  LEA.HI.X.SX32 R21, R5, R3, 0x1, P4 ;  /* 0x0000000305157211 */ /* 0x000fcc00020f0eff */
[----:B------:R-:W2:Y:S01]  /*35d60*/  LDC R229, c[0x0][0x278] ;  /* 0x00009e00ffe57b82 */ /* 0x000ea20000000800 */
[----:B------:R-:W-:-:S07]  /*35d70*/  IMAD R7, R221, 0x13a, RZ ;  /* 0x0000013add077824 */ /* 0x000fce00078e02ff */
[----:B------:R-:W2:Y:S01]  /*35d80*/  LDC R18, c[0x0][0x278] ;  /* 0x00009e00ff127b82 */ /* 0x000ea20000000800 */
[-C--:B------:R-:W-:Y:S01]  /*35d90*/  LEA.HI.X.SX32 R25, R6, R3.reuse, 0x1, P6 ;  /* 0x0000000306197211 */ /* 0x080fe200030f0eff */
[----:B---3--:R-:W-:Y:S01]  /*35da0*/  IMAD R15, R19, 0x9d, RZ ;  /* 0x0000009d130f7824 */ /* 0x008fe200078e02ff */
[----:B------:R3:W-:Y:S01]  /*35db0*/  STL.64 [R1+0x888], R20 ;  /* 0x0008881401007387 */ /* 0x0007e20000100a00 */
[-C--:B------:R-:W-:Y:S01]  /*35dc0*/  LEA.HI.X.SX32 R5, R10, R3.reuse, 0x1, P5 ;  /* 0x000000030a057211 */ /* 0x080fe200028f0eff */
[----:B-1----:R-:W-:Y:S02]  /*35dd0*/  IMAD R4, R223, 0x274, RZ ;  /* 0x00000274df047824 */ /* 0x002fe400078e02ff */
[----:B------:R-:W-:Y:S01]  /*35de0*/  IMAD R14, R225, 0x276, RZ ;  /* 0x00000276e10e7824 */ /* 0x000fe200078e02ff */
[----:B------:R-:W-:Y:S01]  /*35df0*/  STL [R1+0x54], R25 ;  /* 0x0000541901007387 */ /* 0x000fe20000100800 */
[----:B------:R-:W-:Y:S01]  /*35e00*/  IMAD R11, R227, 0x278, RZ ;  /* 0x00000278e30b7824 */ /* 0x000fe200078e02ff */
[-C--:B------:R-:W-:Y:S01]  /*35e10*/  IADD3 RZ, P6, R4, R2.reuse, RZ ;  /* 0x0000000204ff7210 */ /* 0x080fe20007fde0ff */
[----:B0-----:R-:W-:Y:S01]  /*35e20*/  IMAD R6, R231, 0x13b, RZ ;  /* 0x0000013be7067824 */ /* 0x001fe200078e02ff */
[----:B------:R-:W0:Y:S01]  /*35e30*/  LDC R167, c[0x0][0x278] ;  /* 0x00009e00ffa77b82 */ /* 0x000e220000000800 */
[----:B---3--:R-:W-:Y:S01]  /*35e40*/  IADD3 R20, P4, R7, R2, RZ ;  /* 0x0000000207147210 */ /* 0x008fe20007f9e0ff */
[----:B------:R1:W-:Y:S03]  /*35e50*/  STL [R1+0x4c], R5 ;  /* 0x00004c0501007387 */ /* 0x0003e60000100800 */
[----:B------:R-:W-:-:S03]  /*35e60*/  LEA.HI.X.SX32 R21, R15, R3, 0x1, P4 ;  /* 0x000000030f157211 */ /* 0x000fc600020f0eff */
[----:B------:R-:W3:Y:S01]  /*35e70*/  LDC R162, c[0x0][0x278] ;  /* 0x00009e00ffa27b82 */ /* 0x000ee20000000800 */
[-C--:B------:R-:W-:Y:S01]  /*35e80*/  IADD3 RZ, P5, R14, R2.reuse, RZ ;  /* 0x000000020eff7210 */ /* 0x080fe20007fbe0ff */
[----:B------:R-:W-:Y:S02]  /*35e90*/  IMAD R14, R232, 0x4f, RZ ;  /* 0x0000004fe80e7824 */ /* 0x000fe400078e02ff */
[----:B-1----:R-:W-:Y:S01]  /*35ea0*/  IMAD R5, R236, 0x9e, RZ ;  /* 0x0000009eec057824 */ /* 0x002fe200078e02ff */
[-C--:B------:R-:W-:Y:S01]  /*35eb0*/  IADD3 RZ, P4, R11, R2.reuse, RZ ;  /* 0x000000020bff7210 */ /* 0x080fe20007f9e0ff */
[----:B------:R1:W-:Y:S01]  /*35ec0*/  STL.64 [R1+0x880], R20 ;  /* 0x0008801401007387 */ /* 0x0003e20000100a00 */
[-C--:B------:R-:W-:Y:S01]  /*35ed0*/  LEA.HI.X.SX32 R19, R7, R3.reuse, 0x1, P6 ;  /* 0x0000000307137211 */ /* 0x080fe200030f0eff */
[----:B------:R-:W-:Y:S01]  /*35ee0*/  IMAD R11, R235, 0x27a, RZ ;  /* 0x0000027aeb0b7824 */ /* 0x000fe200078e02ff */
[-C--:B------:R-:W-:Y:S01]  /*35ef0*/  LEA.HI.X.SX32 R23, R6, R3.reuse, 0x1, P5 ;  /* 0x0000000306177211 */ /* 0x080fe200028f0eff */
[----:B----4-:R-:W-:Y:S01]  /*35f00*/  IMAD R4, R237, 0x13c, RZ ;  /* 0x0000013ced047824 */ /* 0x010fe200078e02ff */
[----:B------:R-:W4:Y:S01]  /*35f10*/  LDC R7, c[0x0][0x278] ;  /* 0x00009e00ff077b82 */ /* 0x000f220000000800 */
[----:B--2---:R-:W-:Y:S01]  /*35f20*/  IMAD R6, R229, 0x27e, RZ ;  /* 0x0000027ee5067824 */ /* 0x004fe200078e02ff */
[-C--:B-1----:R-:W-:Y:S01]  /*35f30*/  IADD3 R20, P6, R5, R2.reuse, RZ ;  /* 0x0000000205147210 */ /* 0x082fe20007fde0ff */
[----:B------:R-:W-:Y:S01]  /*35f40*/  IMAD R10, R18, 0x27c, RZ ;  /* 0x0000027c120a7824 */ /* 0x000fe200078e02ff */
[-C--:B------:R-:W-:Y:S01]  /*35f50*/  IADD3 R18, P5, R4, R2.reuse, RZ ;  /* 0x0000000204127210 */ /* 0x080fe20007fbe0ff */
[----:B------:R1:W-:Y:S01]  /*35f60*/  STL [R1+0x44], R19 ;  /* 0x0000441301007387 */ /* 0x0003e20000100800 */
[-C--:B------:R-:W-:Y:S01]  /*35f70*/  LEA.HI.X.SX32 R21, R14, R3.reuse, 0x1, P6 ;  /* 0x000000030e157211 */ /* 0x080fe200030f0eff */
[----:B0-----:R-:W-:Y:S01]  /*35f80*/  IMAD R250, R167, 0x32, RZ ;  /* 0x00000032a7fa7824 */ /* 0x001fe200078e02ff */
[-C--:B------:R-:W-:Y:S01]  /*35f90*/  IADD3 RZ, P6, R11, R2.reuse, RZ ;  /* 0x000000020bff7210 */ /* 0x080fe20007fde0ff */
[----:B------:R-:W-:Y:S01]  /*35fa0*/  STL [R1+0x3c], R23 ;  /* 0x00003c1701007387 */ /* 0x000fe20000100800 */
[----:B------:R-:W-:Y:S01]  /*35fb0*/  LEA.HI.X.SX32 R11, R4, R3, 0x1, P4 ;  /* 0x00000003040b7211 */ /* 0x000fe200020f0eff */
[----:B------:R-:W0:Y:S01]  /*35fc0*/  LDC R14, c[0x0][0x278] ;  /* 0x00009e00ff0e7b82 */ /* 0x000e220000000800 */
[----:B------:R-:W-:-:S07]  /*35fd0*/  IADD3 RZ, P4, R6, R2, RZ ;  /* 0x0000000206ff7210 */ /* 0x000fce0007f9e0ff */
[----:B------:R-:W2:Y:S01]  /*35fe0*/  LDC R4, c[0x0][0x278] ;  /* 0x00009e00ff047b82 */ /* 0x000ea20000000800 */
[----:B-1----:R-:W-:-:S07]  /*35ff0*/  LEA.HI.X.SX32 R19, R5, R3, 0x1, P5 ;  /* 0x0000000305137211 */ /* 0x002fce00028f0eff */
[----:B------:R-:W1:Y:S01]  /*36000*/  LDC R6, c[0x0][0x278] ;  /* 0x00009e00ff067b82 */ /* 0x000e620000000800 */
[----:B------:R-:W-:Y:S01]  /*36010*/  IADD3 RZ, P5, R10, R2, RZ ;  /* 0x000000020aff7210 */ /* 0x000fe20007fbe0ff */
[----:B------:R-:W-:Y:S06]  /*36020*/  STL.64 [R1+0x1c8], R20 ;  /* 0x0001c81401007387 */ /* 0x000fec0000100a00 */
[----:B------:R-:W3:Y:S01]  /*36030*/  LDC R5, c[0x0][0x278] ;  /* 0x00009e00ff057b82 */ /* 0x000ee20000000800 */
[----:B------:R-:W-:Y:S04]  /*36040*/  STL.64 [R1+0x878], R18 ;  /* 0x0008781201007387 */ /* 0x000fe80000100a00 */
[----:B------:R4:W-:Y:S03]  /*36050*/  STL [R1+0x34], R11 ;  /* 0x0000340b01007387 */ /* 0x0009e60000100800 */
[----:B------:R-:W0:Y:S08]  /*36060*/  LDC R10, c[0x0][0x278] ;  /* 0x00009e00ff0a7b82 */ /* 0x000e300000000800 */
[----:B----4-:R-:W4:Y:S01]  /*36070*/  LDC R11, c[0x0][0x278] ;  /* 0x00009e00ff0b7b82 */ /* 0x010f220000000800 */
[----:B--2---:R-:W-:-:S02]  /*36080*/  IMAD R161, R4, 0x13d, RZ ;  /* 0x0000013d04a17824 */ /* 0x004fc400078e02ff */
[----:B-1----:R-:W-:-:S05]  /*36090*/  IMAD R4, R6, 0x13e, RZ ;  /* 0x0000013e06047824 */ /* 0x002fca00078e02ff */
[----:B------:R-:W1:Y:S01]  /*360a0*/  LDC R18, c[0x0][0x278] ;  /* 0x00009e00ff127b82 */ /* 0x000e620000000800 */
[----:B------:R-:W-:Y:S01]  /*360b0*/  LEA.HI.X.SX32 R167, R161, R3, 0x1, P6 ;  /* 0x00000003a1a77211 */ /* 0x000fe200030f0eff */
[----:B---3--:R-:W-:Y:S01]  /*360c0*/  IMAD R159, R5, 0x9f, RZ ;  /* 0x0000009f059f7824 */ /* 0x008fe200078e02ff */
[----:B------:R-:W-:-:S03]  /*360d0*/  IADD3 R166, P6, R4, R2, RZ ;  /* 0x0000000204a67210 */ /* 0x000fc60007fde0ff */
[----:B------:R2:W-:Y:S01]  /*360e0*/  STL [R1+0x2c], R167 ;  /* 0x00002ca701007387 */ /* 0x0005e20000100800 */
[----:B0-----:R-:W-:Y:S01]  /*360f0*/  IMAD R5, R10, 0xa, RZ ;  /* 0x0000000a0a057824 */ /* 0x001fe200078e02ff */
[----:B------:R-:W0:Y:S01]  /*36100*/  LDC R15, c[0x0][0x278] ;  /* 0x00009e00ff0f7b82 */ /* 0x000e220000000800 */
[----:B------:R-:W-:Y:S01]  /*36110*/  IMAD R156, R7, 0x5, RZ ;  /* 0x00000005079c7824 */ /* 0x000fe200078e02ff */
[-C--:B--2---:R-:W-:Y:S01]  /*36120*/  LEA.HI.X.SX32 R167, R159, R3.reuse, 0x1, P6 ;  /* 0x000000039fa77211 */ /* 0x084fe200030f0eff */
[----:B----4-:R-:W-:Y:S01]  /*36130*/  IMAD R6, R11, 0x14, RZ ;  /* 0x000000140b067824 */ /* 0x010fe200078e02ff */
[----:B------:R-:W-:Y:S01]  /*36140*/  LEA.HI.X.SX32 R161, R4, R3, 0x1, P5 ;  /* 0x0000000304a17211 */ /* 0x000fe200028f0eff */
[----:B------:R-:W-:-:S03]  /*36150*/  IMAD R7, R14, 0x28, RZ ;  /* 0x000000280e077824 */ /* 0x000fc600078e02ff */
[----:B------:R-:W2:Y:S01]  /*36160*/  LDC R19, c[0x0][0x278] ;  /* 0x00009e00ff137b82 */ /* 0x000ea20000000800 */
[----:B------:R3:W-:Y:S01]  /*36170*/  STL.64 [R1+0x870], R166 ;  /* 0x000870a601007387 */ /* 0x0007e20000100a00 */
[-C--:B------:R-:W-:Y:S01]  /*36180*/  IADD3 R160, P5, R6, R2.reuse, RZ ;  /* 0x0000000206a07210 */ /* 0x080fe20007fbe0ff */
[----:B------:R-:W-:Y:S02]  /*36190*/  IMAD R251, R162, 0x34, RZ ;  /* 0x00000034a2fb7824 */ /* 0x000fe400078e02ff */
[----:B-1----:R-:W-:Y:S01]  /*361a0*/  IMAD R11, R18, 0xa0, RZ ;  /* 0x000000a0120b7824 */ /* 0x002fe200078e02ff */
[----:B------:R1:W-:Y:S02]  /*361b0*/  STL [R1+0x24], R161 ;  /* 0x000024a101007387 */ /* 0x0003e40000100800 */
[----:B------:R-:W4:Y:S01]  /*361c0*/  LDC R229, c[0x0][0x278] ;  /* 0x00009e00ffe57b82 */ /* 0x000f220000000800 */
[----:B---3--:R-:W-:-:S07]  /*361d0*/  IADD3 R166, P6, R5, R2, RZ ;  /* 0x0000000205a67210 */ /* 0x008fce0007fde0ff */
[----:B------:R-:W3:Y:S01]  /*361e0*/  LDC R237, c[0x0][0x278] ;  /* 0x00009e00ffed7b82 */ /* 0x000ee20000000800 */
[-C--:B------:R-:W-:Y:S02]  /*361f0*/  LEA.HI.X.SX32 R167, R156, R3.reuse, 0x1, P6 ;  /* 0x000000039ca77211 */ /* 0x080fe400030f0eff */
[----:B------:R-:W-:Y:S02]  /*36200*/  IADD3 R162, P6, R7, R2, RZ ;  /* 0x0000000207a27210 */ /* 0x000fe40007fde0ff */
[----:B-1----:R-:W-:Y:S02]  /*36210*/  LEA.HI.X.SX32 R161, R5, R3, 0x1, P5 ;  /* 0x0000000305a17211 */ /* 0x002fe400028f0eff */
[----:B------:R-:W-:Y:S01]  /*36220*/  MOV R5, R163 ;  /* 0x000000a300057202 */ /* 0x000fe20000000f00 */
[----:B------:R-:W1:Y:S01]  /*36230*/  LDC R238, c[0x0][0x278] ;  /* 0x00009e00ffee7b82 */ /* 0x000e620000000800 */
[----:B------:R-:W-:Y:S02]  /*36240*/  LEA.HI.X.SX32 R5, R6, R3, 0x1, P6 ;  /* 0x0000000306057211 */ /* 0x000fe400030f0eff */
[----:B------:R-:W-:-:S02]  /*36250*/  MOV R4, R162 ;  /* 0x000000a200047202 */ /* 0x000fc40000000f00 */
[----:B------:R-:W-:-:S03]  /*36260*/  IADD3 R156, P6, R11, R2, RZ ;  /* 0x000000020b9c7210 */ /* 0x000fc60007fde0ff */
[----:B------:R-:W1:Y:S01]  /*36270*/  LDC R248, c[0x0][0x278] ;  /* 0x00009e00fff87b82 */ /* 0x000e620000000800 */
[----:B------:R-:W-:-:S07]  /*36280*/  MOV R6, R156 ;  /* 0x0000009c00067202 */ /* 0x000fce0000000f00 */
[----:B------:R-:W4:Y:S08]  /*36290*/  LDC R4, c[0x0][0x278] ;  /* 0x00009e00ff047b82 */ /* 0x000f300000000800 */
[----:B------:R-:W3:Y:S01]  /*362a0*/  LDC R6, c[0x0][0x278] ;  /* 0x00009e00ff067b82 */ /* 0x000ee20000000800 */
[----:B0-----:R-:W-:Y:S01]  /*362b0*/  IMAD R10, R15, 0x50, RZ ;  /* 0x000000500f0a7824 */ /* 0x001fe200078e02ff */
[----:B------:R0:W-:Y:S01]  /*362c0*/  STL.64 [R1+0x418], R166 ;  /* 0x000418a601007387 */ /* 0x0001e20000100a00 */
[----:B--2---:R-:W-:-:S05]  /*362d0*/  IMAD R158, R19, 0x140, RZ ;  /* 0x00000140139e7824 */ /* 0x004fca00078e02ff */
[----:B------:R-:W2:Y:S01]  /*362e0*/  LDC R221, c[0x0][0x278] ;  /* 0x00009e00ffdd7b82 */ /* 0x000ea20000000800 */
[----:B0-----:R-:W2:Y:S07]  /*362f0*/  LDL.LU.64 R166, [R1+0x1070] ;  /* 0x0010700001a67983 */ /* 0x001eae0000300a00 */
[----:B------:R-:W0:Y:S01]  /*36300*/  LDC R223, c[0x0][0x278] ;  /* 0x00009e00ffdf7b82 */ /* 0x000e220000000800 */
[----:B------:R1:W-:Y:S01]  /*36310*/  STL.64 [R1+0x3f0], R160 ;  /* 0x0003f0a001007387 */ /* 0x0003e20000100a00 */
[----:B----4-:R-:W-:-:S06]  /*36320*/  IMAD R4, R4, 0x142, RZ ;  /* 0x0000014204047824 */ /* 0x010fcc00078e02ff */
[----:B------:R-:W4:Y:S01]  /*36330*/  LDC R225, c[0x0][0x278] ;  /* 0x00009e00ffe17b82 */ /* 0x000f220000000800 */
[----:B-1----:R-:W4:Y:S07]  /*36340*/  LDL.LU.64 R160, [R1+0x1068] ;  /* 0x0010680001a07983 */ /* 0x002f2e0000300a00 */
[----:B------:R-:W1:Y:S01]  /*36350*/  LDC R227, c[0x0][0x278] ;  /* 0x00009e00ffe37b82 */ /* 0x000e620000000800 */
[----:B------:R0:W-:Y:S01]  /*36360*/  STL [R1+0x3a0], R162 ;  /* 0x0003a0a201007387 */ /* 0x0001e20000100800 */
[----:B---3--:R-:W-:-:S06]  /*36370*/  IMAD R6, R6, 0xa1, RZ ;  /* 0x000000a106067824 */ /* 0x008fcc00078e02ff */
[----:B------:R-:W3:Y:S01]  /*36380*/  LDC R231, c[0x0][0x278] ;  /* 0x00009e00ffe77b82 */ /* 0x000ee20000000800 */
[----:B0-----:R-:W-:-:S04]  /*36390*/  IADD3 R162, P5, R10, R2, RZ ;  /* 0x000000020aa27210 */ /* 0x001fc80007fbe0ff */
[----:B------:R-:W-:-:S03]  /*363a0*/  LEA.HI.X.SX32 R163, R7, R3, 0x1, P5 ;  /* 0x0000000307a37211 */ /* 0x000fc600028f0eff */
[----:B------:R-:W0:Y:S01]  /*363b0*/  LDC R232, c[0x0][0x278] ;  /* 0x00009e00ffe87b82 */ /* 0x000e220000000800 */
[----:B------:R-:W-:Y:S02]  /*363c0*/  MOV R7, R157 ;  /* 0x0000009d00077202 */ /* 0x000fe40000000f00 */
[-C--:B------:R-:W-:Y:S02]  /*363d0*/  IADD3 R158, P5, R158, R2.reuse, RZ ;  /* 0x000000029e9e7210 */ /* 0x080fe40007fbe0ff */
[-C--:B------:R-:W-:Y:S01]  /*363e0*/  LEA.HI.X.SX32 R7, R10, R3.reuse, 0x1, P6 ;  /* 0x000000030a077211 */ /* 0x080fe200030f0eff */
[----:B------:R1:W-:Y:S01]  /*363f0*/  STL [R1+0x3a4], R5 ;  /* 0x0003a40501007387 */ /* 0x0003e20000100800 */
[----:B------:R-:W-:Y:S01]  /*36400*/  IADD3 R4, P6, R4, R2, RZ ;  /* 0x0000000204047210 */ /* 0x000fe20007fde0ff */
[----:B------:R-:W0:Y:S01]  /*36410*/  LDC R235, c[0x0][0x278] ;  /* 0x00009e00ffeb7b82 */ /* 0x000e220000000800 */
[-C--:B------:R-:W-:Y:S01]  /*36420*/  LEA.HI.X.SX32 R159, R11, R3.reuse, 0x1, P5 ;  /* 0x000000030b9f7211 */ /* 0x080fe200028f0eff */
[----:B------:R-:W-:Y:S04]  /*36430*/  STL [R1+0x1c0], R156 ;  /* 0x0001c09c01007387 */ /* 0x000fe80000100800 */
[----:B------:R1:W-:Y:S02]  /*36440*/  STL.64 [R1+0x300], R162 ;  /* 0x000300a201007387 */ /* 0x0003e40000100a00 */
[----:B-1----:R-:W-:Y:S01]  /*36450*/  LEA.HI.X.SX32 R5, R6, R3, 0x1, P6 ;  /* 0x0000000306057211 */ /* 0x002fe200030f0eff */
[----:B------:R-:W-:Y:S01]  /*36460*/  IMAD R14, R229, 0xa2, RZ ;  /* 0x000000a2e50e7824 */ /* 0x000fe200078e02ff */
[----:B------:R-:W1:Y:S01]  /*36470*/  LDC R6, c[0x0][0x278] ;  /* 0x00009e00ff067b82 */ /* 0x000e620000000800 */
[----:B------:R-:W3:Y:S01]  /*36480*/  LDL.LU.64 R162, [R1+0x1060] ;  /* 0x0010600001a27983 */ /* 0x000ee20000300a00 */
[----:B------:R-:W-:-:S02]  /*36490*/  IMAD R15, R237, 0x52, RZ ;  /* 0x00000052ed0f7824 */ /* 0x000fc400078e02ff */
[----:B------:R-:W-:Y:S01]  /*364a0*/  IADD3 R10, P5, R14, R2, RZ ;  /* 0x000000020e0a7210 */ /* 0x000fe20007fbe0ff */
[----:B------:R-:W-:Y:S01]  /*364b0*/  IMAD R18, R238, 0xa4, RZ ;  /* 0x000000a4ee127824 */ /* 0x000fe200078e02ff */
[----:B------:R-:W3:Y:S01]  /*364c0*/  LDL.LU.64 R156, [R1+0x1058] ;  /* 0x00105800019c7983 */ /* 0x000ee20000300a00 */
[----:B------:R-:W-:Y:S01]  /*364d0*/  IMAD R19, R248, 0xa6, RZ ;  /* 0x000000a6f8137824 */ /* 0x000fe200078e02ff */
[----:B------:R-:W0:Y:S02]  /*364e0*/  LDC R229, c[0x0][0x278] ;  /* 0x00009e00ffe57b82 */ /* 0x000e240000000800 */
[----:B------:R2:W-:Y:S04]  /*364f0*/  STL [R1+0x1c4], R7 ;  /* 0x0001c40701007387 */ /* 0x0005e80000100800 */
[----:B------:R2:W-:Y:S02]  /*36500*/  STL.64 [R1+0x868], R158 ;  /* 0x0008689e01007387 */ /* 0x0005e40000100a00 */
[----:B--2---:R-:W-:Y:S01]  /*36510*/  IMAD R221, R221, 0x2a, RZ ;  /* 0x0000002adddd7824 */ /* 0x004fe200078e02ff */
[----:B------:R-:W2:Y:S08]  /*36520*/  LDC R236, c[0x0][0x278] ;  /* 0x00009e00ffec7b82 */ /* 0x000eb00000000800 */
[----:B------:R-:W0:Y:S01]  /*36530*/  LDC R7, c[0x0][0x278] ;  /* 0x00009e00ff077b82 */ /* 0x000e220000000800 */
[----:B------:R-:W2:Y:S04]  /*36540*/  LDL.LU.64 R158, [R1+0x1050] ;  /* 0x00105000019e7983 */ /* 0x000ea80000300a00 */
[----:B------:R3:W-:Y:S01]  /*36550*/  STL.64 [R1+0x860], R4 ;  /* 0x0008600401007387 */ /* 0x0007e20000100a00 */
[----:B-1----:R-:W-:-:S02]  /*36560*/  IMAD R6, R6, 0x146, RZ ;  /* 0x0000014606067824 */ /* 0x002fc400078e02ff */
[----:B------:R-:W1:Y:S01]  /*36570*/  LDC R237, c[0x0][0x278] ;  /* 0x00009e00ffed7b82 */ /* 0x000e620000000800 */
[----:B------:R-:W-:Y:S02]  /*36580*/  IMAD R223, R223, 0x54, RZ ;  /* 0x00000054dfdf7824 */ /* 0x000fe400078e02ff */
[----:B----4-:R-:W-:Y:S02]  /*36590*/  IMAD R225, R225, 0xa8, RZ ;  /* 0x000000a8e1e17824 */ /* 0x010fe400078e02ff */
[----:B------:R-:W-:Y:S02]  /*365a0*/  IMAD R227, R227, 0xaa, RZ ;  /* 0x000000aae3e37824 */ /* 0x000fe400078e02ff */
[----:B---3--:R-:W-:Y:S01]  /*365b0*/  IMAD R231, R231, 0xac, RZ ;  /* 0x000000ace7e77824 */ /* 0x008fe200078e02ff */
[----:B------:R-:W3:Y:S08]  /*365c0*/  LDC R238, c[0x0][0x278] ;  /* 0x00009e00ffee7b82 */ /* 0x000ef00000000800 */
[----:B------:R-:W4:Y:S01]  /*365d0*/  LDC R4, c[0x0][0x278] ;  /* 0x00009e00ff047b82 */ /* 0x000f220000000800 */
[----:B0-----:R-:W-:-:S05]  /*365e0*/  IMAD R7, R7, 0x51, RZ ;  /* 0x0000005107077824 */ /* 0x001fca00078e02ff */
[----:B------:R-:W-:Y:S01]  /*365f0*/  LEA.HI.X.SX32 R11, R7, R3, 0x1, P5 ;  /* 0x00000003070b7211 */ /* 0x000fe200028f0eff */
[----:B------:R-:W-:Y:S01]  /*36600*/  IMAD R232, R232, 0x6, RZ ;  /* 0x00000006e8e87824 */ /* 0x000fe200078e02ff */
[----:B------:R-:W0:Y:S03]  /*36610*/  LDC R239, c[0x0][0x278] ;  /* 0x00009e00ffef7b82 */ /* 0x000e260000000800 */
[----:B------:R1:W-:Y:S01]  /*36620*/  STL.64 [R1+0x1b8], R10 ;  /* 0x0001b80a01007387 */ /* 0x0003e20000100a00 */
[----:B------:R-:W-:-:S04]  /*36630*/  IMAD R235, R235, 0xc, RZ ;  /* 0x0000000cebeb7824 */ /* 0x000fc800078e02ff */
[----:B------:R-:W0:Y:S01]  /*36640*/  LDC R240, c[0x0][0x278] ;  /* 0x00009e00fff07b82 */ /* 0x000e220000000800 */
[----:B----4-:R-:W-:-:S07]  /*36650*/  IMAD R4, R4, 0x144, RZ ;  /* 0x0000014404047824 */ /* 0x010fce00078e02ff */
[----:B-1----:R-:W1:Y:S01]  /*36660*/  LDC R11, c[0x0][0x278] ;  /* 0x00009e00ff0b7b82 */ /* 0x002e620000000800 */
[----:B------:R-:W-:-:S04]  /*36670*/  IADD3 R4, P6, R4, R2, RZ ;  /* 0x0000000204047210 */ /* 0x000fc80007fde0ff */
[----:B------:R-:W-:-:S03]  /*36680*/  LEA.HI.X.SX32 R5, R14, R3, 0x1, P6 ;  /* 0x000000030e057211 */ /* 0x000fc600030f0eff */
[----:B------:R-:W4:Y:S02]  /*36690*/  LDC R242, c[0x0][0x278] ;  /* 0x00009e00fff27b82 */ /* 0x000f240000000800 */
[----:B------:R0:W-:Y:S06]  /*366a0*/  STL.64 [R1+0x858], R4 ;  /* 0x0008580401007387 */ /* 0x0001ec0000100a00 */
[----:B------:R-:W4:Y:S08]  /*366b0*/  LDC R247, c[0x0][0x278] ;  /* 0x00009e00fff77b82 */ /* 0x000f300000000800 */
[----:B0-----:R-:W0:Y:S08]  /*366c0*/  LDC R5, c[0x0][0x278] ;  /* 0x00009e00ff057b82 */ /* 0x001e300000000800 */
[----:B------:R-:W0:Y:S01]  /*366d0*/  LDC R4, c[0x0][0x278] ;  /* 0x00009e00ff047b82 */ /* 0x000e220000000800 */
[----:B------:R-:W-:-:S02]  /*366e0*/  IADD3 R10, P5, R6, R2, RZ ;  /* 0x00000002060a7210 */ /* 0x000fc40007fbe0ff */
[----:B------:R-:W-:Y:S01]  /*366f0*/  IADD3 R6, P6, R15, R2, RZ ;  /* 0x000000020f067210 */ /* 0x000fe20007fde0ff */
[----:B-1----:R-:W-:-:S04]  /*36700*/  IMAD R11, R11, 0xa3, RZ ;  /* 0x000000a30b0b7824 */ /* 0x002fc800078e02ff */
[----:B------:R-:W1:Y:S01]  /*36710*/  LDC R248, c[0x0][0x278] ;  /* 0x00009e00fff87b82 */ /* 0x000e620000000800 */
[----:B0-----:R-:W-:Y:S01]  /*36720*/  IMAD R5, R5, 0x29, RZ ;  /* 0x0000002905057824 */ /* 0x001fe200078e02ff */
[----:B------:R-:W-:-:S06]  /*36730*/  LEA.HI.X.SX32 R11, R11, R3, 0x1, P5 ;  /* 0x000000030b0b7211 */ /* 0x000fcc00028f0eff */
[----:B------:R-:W0:Y:S01]  /*36740*/  LDC R249, c[0x0][0x278] ;  /* 0x00009e00fff97b82 */ /* 0x000e220000000800 */
[----:B------:R-:W-:-:S07]  /*36750*/  LEA.HI.X.SX32 R7, R5, R3, 0x1, P6 ;  /* 0x0000000305077211 */ /* 0x000fce00030f0eff */
[----:B------:R-:W1:Y:S01]  /*36760*/  LDC R5, c[0x0][0x278] ;  /* 0x00009e00ff057b82 */ /* 0x000e620000000800 */
[----:B------:R-:W-:Y:S01]  /*36770*/  IMAD R4, R4, 0x148, RZ ;  /* 0x0000014804047824 */ /* 0x000fe200078e02ff */
[----:B------:R-:W-:Y:S04]  /*36780*/  STL.64 [R1+0x850], R10 ;  /* 0x0008500a01007387 */ /* 0x000fe80000100a00 */
[----:B------:R0:W-:Y:S02]  /*36790*/  STL.64 [R1+0x2f8], R6 ;  /* 0x0002f80601007387 */ /* 0x0001e40000100a00 */
[----:B------:R-:W4:Y:S08]  /*367a0*/  LDC R153, c[0x0][0x278] ;  /* 0x00009e00ff997b82 */ /* 0x000f300000000800 */
[----:B------:R-:W4:Y:S01]  /*367b0*/  LDC R152, c[0x0][0x278] ;  /* 0x00009e00ff987b82 */ /* 0x000f220000000800 */
[----:B0-----:R-:W-:-:S07]  /*367c0*/  IADD3 R6, P6, R4, R2, RZ ;  /* 0x0000000204067210 */ /* 0x001fce0007fde0ff */
[----:B------:R-:W0:Y:S01]  /*367d0*/  LDC R4, c[0x0][0x278] ;  /* 0x00009e00ff047b82 */ /* 0x000e220000000800 */
[----:B------:R-:W-:Y:S01]  /*367e0*/  IADD3 R10, P5, R18, R2, RZ ;  /* 0x00000002120a7210 */ /* 0x000fe20007fbe0ff */
[----:B-1----:R-:W-:-:S03]  /*367f0*/  IMAD R5, R5, 0x14a, RZ ;  /* 0x0000014a05057824 */ /* 0x002fc600078e02ff */
[-C--:B------:R-:W-:Y:S02]  /*36800*/  LEA.HI.X.SX32 R11, R15, R3.reuse, 0x1, P5 ;  /* 0x000000030f0b7211 */ /* 0x080fe400028f0eff */
[----:B------:R-:W-:Y:S01]  /*36810*/  IADD3 R14, P5, R5, R2, RZ ;  /* 0x00000002050e7210 */ /* 0x000fe20007fbe0ff */
[----:B------:R-:W1:Y:S02]  /*36820*/  LDC R15, c[0x0][0x278] ;  /* 0x00009e00ff0f7b82 */ /* 0x000e640000000800 */
[----:B------:R0:W-:Y:S06]  /*36830*/  STL.64 [R1+0x1b0], R10 ;  /* 0x0001b00a01007387 */ /* 0x0001ec0000100a00 */
[----:B------:R-:W4:Y:S01]  /*36840*/  LDC R5, c[0x0][0x278] ;  /* 0x00009e00ff057b82 */ /* 0x000f220000000800 */
[----:B0-----:R-:W-:Y:S01]  /*36850*/  IMAD R11, R4, 0xc5, RZ ;  /* 0x000000c5040b7824 */ /* 0x001fe200078e02ff */
[----:B------:R-:W-:-:S06]  /*36860*/  LEA.HI.X.SX32 R7, R18, R3, 0x1, P6 ;  /* 0x0000000312077211 */ /* 0x000fcc00030f0eff */
[----:B------:R-:W0:Y:S01]  /*36870*/  LDC R4, c[0x0][0x278] ;  /* 0x00009e00ff047b82 */ /* 0x000e220000000800 */
[----:B------:R4:W-:Y:S01]  /*36880*/  STL.64 [R1+0x848], R6 ;  /* 0x0008480601007387 */ /* 0x0009e20000100a00 */
[----:B-1----:R-:W-:-:S06]  /*36890*/  IMAD R15, R15, 0xa5, RZ ;  /* 0x000000a50f0f7824 */ /* 0x002fcc00078e02ff */
[----:B------:R-:W1:Y:S01]  /*368a0*/  LDC R10, c[0x0][0x278] ;  /* 0x00009e00ff0a7b82 */ /* 0x000e620000000800 */
[----:B----4-:R-:W-:Y:S01]  /*368b0*/  IMAD R5, R5, 0x53, RZ ;  /* 0x0000005305057824 */ /* 0x010fe200078e02ff */
[----:B------:R-:W-:-:S06]  /*368c0*/  IADD3 R6, P6, R19, R2, RZ ;  /* 0x0000000213067210 */ /* 0x000fcc0007fde0ff */
[----:B------:R-:W4:Y:S01]  /*368d0*/  LDC R154, c[0x0][0x278] ;  /* 0x00009e00ff9a7b82 */ /* 0x000f220000000800 */
[-C--:B------:R-:W-:Y:S02]  /*368e0*/  LEA.HI.X.SX32 R15, R15, R3.reuse, 0x1, P5 ;  /* 0x000000030f0f7211 */ /* 0x080fe400028f0eff */
[----:B------:R-:W-:Y:S01]  /*368f0*/  LEA.HI.X.SX32 R7, R5, R3, 0x1, P6 ;  /* 0x0000000305077211 */ /* 0x000fe200030f0eff */
[----:B0-----:R-:W-:-:S04]  /*36900*/  IMAD R4, R4, 0x14e, RZ ;  /* 0x0000014e04047824 */ /* 0x001fc800078e02ff */
[----:B------:R-:W0:Y:S01]  /*36910*/  LDC R5, c[0x0][0x278] ;  /* 0x00009e00ff057b82 */ /* 0x000e220000000800 */
[----:B------:R-:W-:Y:S04]  /*36920*/  STL.64 [R1+0x840], R14 ;  /* 0x0008400e01007387 */ /* 0x000fe80000100a00 */
[----:B------:R3:W-:Y:S03]  /*36930*/  STL.64 [R1+0x1a8], R6 ;  /* 0x0001a80601007387 */ /* 0x0007e60000100a00 */
[----:B------:R-:W4:Y:S08]  /*36940*/  LDC R155, c[0x0][0x278] ;  /* 0x00009e00ff9b7b82 */ /* 0x000f300000000800 */
[----:B------:R-:W4:Y:S01]  /*36950*/  LDC R148, c[0x0][0x278] ;  /* 0x00009e00ff947b82 */ /* 0x000f220000000800 */
[----:B---3--:R-:W-:-:S07]  /*36960*/  IADD3 R6, P6, R4, R2, RZ ;  /* 0x0000000204067210 */ /* 0x008fce0007fde0ff */
[----:B------:R-:W3:Y:S01]  /*36970*/  LDC R4, c[0x0][0x278] ;  /* 0x00009e00ff047b82 */ /* 0x000ee20000000800 */
[----:B-1----:R-:W-:Y:S02]  /*36980*/  IMAD R10, R10, 0x14c, RZ ;  /* 0x0000014c0a0a7824 */ /* 0x002fe400078e02ff */
[----:B0-----:R-:W-:-:S03]  /*36990*/  IMAD R5, R5, 0xa7, RZ ;  /* 0x000000a705057824 */ /* 0x001fc600078e02ff */
[----:B------:R-:W-:Y:S02]  /*369a0*/  IADD3 R14, P5, R10, R2, RZ ;  /* 0x000000020a0e7210 */ /* 0x000fe40007fbe0ff */
[-C--:B------:R-:W-:Y:S01]  /*369b0*/  LEA.HI.X.SX32 R7, R5, R3.reuse, 0x1, P6 ;  /* 0x0000000305077211 */ /* 0x080fe200030f0eff */
[----:B------:R-:W0:Y:S01]  /*369c0*/  LDC R10, c[0x0][0x278] ;  /* 0x00009e00ff0a7b82 */ /* 0x000e220000000800 */
[----:B------:R-:W-:-:S05]  /*369d0*/  LEA.HI.X.SX32 R15, R19, R3, 0x1, P5 ;  /* 0x00000003130f7211 */ /* 0x000fca00028f0eff */
[----:B------:R1:W-:Y:S02]  /*369e0*/  STL.64 [R1+0x838], R14 ;  /* 0x0008380e01007387 */ /* 0x0003e40000100a00 */
[----:B------:R-:W4:Y:S01]  /*369f0*/  LDC R151, c[0x0][0x278] ;  /* 0x00009e00ff977b82 */ /* 0x000f220000000800 */
[----:B---3--:R-:W-:-:S07]  /*36a00*/  IMAD R5, R4, 0x15, RZ ;  /* 0x0000001504057824 */ /* 0x008fce00078e02ff */
[----:B------:R-:W3:Y:S01]  /*36a10*/  LDC R145, c[0x0][0x278] ;  /* 0x00009e00ff917b82 */ /* 0x000ee20000000800 */
[----:B-1----:R-:W-:-:S07]  /*36a20*/  IADD3 R14, P5, R221, R2, RZ ;  /* 0x00000002dd0e7210 */ /* 0x002fce0007fbe0ff */
[----:B------:R-:W1:Y:S01]  /*36a30*/  LDC R4, c[0x0][0x278] ;  /* 0x00009e00ff047b82 */ /* 0x000e620000000800 */
[----:B------:R-:W-:-:S07]  /*36a40*/  LEA.HI.X.SX32 R15, R5, R3, 0x1, P5 ;  /* 0x00000003050f7211 */ /* 0x000fce00028f0eff */
[----:B------:R-:W2:Y:S01]  /*36a50*/  LDC R5, c[0x0][0x278] ;  /* 0x00009e00ff057b82 */ /* 0x000ea20000000800 */
[----:B------:R0:W-:Y:S04]  /*36a60*/  STL.64 [R1+0x830], R6 ;  /* 0x0008300601007387 */ /* 0x0001e80000100a00 */
[----:B------:R4:W-:Y:S03]  /*36a70*/  STL.64 [R1+0x398], R14 ;  /* 0x0003980e01007387 */ /* 0x0009e60000100a00 */
[----:B------:R-:W3:Y:S01]  /*36a80*/  LDC R143, c[0x0][0x278] ;  /* 0x00009e00ff8f7b82 */ /* 0x000ee20000000800 */
[----:B0-----:R-:W-:Y:S01]  /*36a90*/  IADD3 R6, P6, R223, R2, RZ ;  /* 0x00000002df067210 */ /* 0x001fe20007fde0ff */
[----:B-1----:R-:W-:-:S03]  /*36aa0*/  IMAD R4, R4, 0x150, RZ ;  /* 0x0000015004047824 */ /* 0x002fc600078e02ff */
[----:B------:R-:W-:-:S03]  /*36ab0*/  LEA.HI.X.SX32 R7, R221, R3, 0x1, P6 ;  /* 0x00000003dd077211 */ /* 0x000fc600030f0eff */
[----:B------:R-:W0:Y:S01]  /*36ac0*/  LDC R137, c[0x0][0x278] ;  /* 0x00009e00ff897b82 */ /* 0x000e220000000800 */
[-C--:B----4-:R-:W-:Y:S02]  /*36ad0*/  IADD3 R14, P5, R225, R2.reuse, RZ ;  /* 0x00000002e10e7210 */ /* 0x090fe40007fbe0ff */
[----:B------:R-:W-:Y:S01]  /*36ae0*/  IADD3 R4, P6, R4, R2, RZ ;  /* 0x0000000204047210 */ /* 0x000fe20007fde0ff */
[----:B------:R2:W-:Y:S01]  /*36af0*/  STL.64 [R1+0x2f0], R6 ;  /* 0x0002f00601007387 */ /* 0x0005e20000100a00 */
[----:B------:R-:W-:-:S03]  /*36b00*/  LEA.HI.X.SX32 R15, R223, R3, 0x1, P5 ;  /* 0x00000003df0f7211 */ /* 0x000fc600028f0eff */
[----:B------:R-:W1:Y:S02]  /*36b10*/  LDC R133, c[0x0][0x278] ;  /* 0x00009e00ff857b82 */ /* 0x000e640000000800 */
[----:B------:R-:W-:Y:S01]  /*36b20*/  STL.64 [R1+0x1a0], R14 ;  /* 0x0001a00e01007387 */ /* 0x000fe20000100a00 */
[----:B--2---:R-:W-:Y:S01]  /*36b30*/  IMAD R6, R5, 0x152, RZ ;  /* 0x0000015205067824 */ /* 0x004fe200078e02ff */
[----:B------:R-:W-:-:S04]  /*36b40*/  LEA.HI.X.SX32 R5, R225, R3, 0x1, P6 ;  /* 0x00000003e1057211 */ /* 0x000fc800030f0eff */
[----:B------:R-:W2:Y:S01]  /*36b50*/  LDC R131, c[0x0][0x278] ;  /* 0x00009e00ff837b82 */ /* 0x000ea20000000800 */
[----:B------:R4:W-:Y:S07]  /*36b60*/  STL.64 [R1+0x828], R4 ;  /* 0x0008280401007387 */ /* 0x0009ee0000100a00 */
[----:B------:R-:W2:Y:S08]  /*36b70*/  LDC R127, c[0x0][0x278] ;  /* 0x00009e00ff7f7b82 */ /* 0x000eb00000000800 */
[----:B----4-:R-:W4:Y:S08]  /*36b80*/  LDC R5, c[0x0][0x278] ;  /* 0x00009e00ff057b82 */ /* 0x010f300000000800 */
[----:B------:R-:W3:Y:S01]  /*36b90*/  LDC R4, c[0x0][0x278] ;  /* 0x00009e00ff047b82 */ /* 0x000ee20000000800 */
[----:B------:R-:W-:-:S02]  /*36ba0*/  IADD3 R18, P5, R6, R2, RZ ;  /* 0x0000000206127210 */ /* 0x000fc40007fbe0ff */
[----:B------:R-:W-:-:S05]  /*36bb0*/  IADD3 R14, P6, R227, R2, RZ ;  /* 0x00000002e30e7210 */ /* 0x000fca0007fde0ff */
[----:B------:R-:W0:Y:S01]  /*36bc0*/  LDC R6, c[0x0][0x278] ;  /* 0x00009e00ff067b82 */ /* 0x000e220000000800 */
[----:B----4-:R-:W-:-:S07]  /*36bd0*/  IMAD R7, R5, 0xa9, RZ ;  /* 0x000000a905077824 */ /* 0x010fce00078e02ff */
[----:B------:R-:W4:Y:S01]  /*36be0*/  LDC R123, c[0x0][0x278] ;  /* 0x00009e00ff7b7b82 */ /* 0x000f220000000800 */
[----:B---3--:R-:W-:-:S07]  /*36bf0*/  IMAD R4, R4, 0x55, RZ ;  /* 0x0000005504047824 */ /* 0x008fce00078e02ff */
[----:B------:R-:W3:Y:S01]  /*36c00*/  LDC R5, c[0x0][0x278] ;  /* 0x00009e00ff057b82 */ /* 0x000ee20000000800 */
[----:B------:R-:W-:-:S07]  /*36c10*/  LEA.HI.X.SX32 R15, R4, R3, 0x1, P6 ;  /* 0x00000003040f7211 */ /* 0x000fce00030f0eff */
[----:B------:R-:W1:Y:S01]  /*36c20*/  LDC R4, c[0x0][0x278] ;  /* 0x00009e00ff047b82 */ /* 0x000e620000000800 */
[----:B0-----:R-:W-:Y:S01]  /*36c30*/  IMAD R6, R6, 0x154, RZ ;  /* 0x0000015406067824 */ /* 0x001fe200078e02ff */
[----:B------:R-:W-:-:S04]  /*36c40*/  LEA.HI.X.SX32 R19, R7, R3, 0x1, P5 ;  /* 0x0000000307137211 */ /* 0x000fc800028f0eff */
[----:B------:R-:W-:Y:S01]  /*36c50*/  IADD3 R6, P5, R6, R2, RZ ;  /* 0x0000000206067210 */ /* 0x000fe20007fbe0ff */
[----:B------:R0:W-:Y:S01]  /*36c60*/  STL.64 [R1+0x820], R18 ;  /* 0x0008201201007387 */ /* 0x0001e20000100a00 */
[----:B------:R-:W4:Y:S01]  /*36c70*/  LDC R119, c[0x0][0x278] ;  /* 0x00009e00ff777b82 */ /* 0x000f220000000800 */
[----:B---3--:R-:W-:Y:S01]  /*36c80*/  IMAD R5, R5, 0x156, RZ ;  /* 0x0000015605057824 */ /* 0x008fe200078e02ff */
[----:B------:R-:W-:-:S06]  /*36c90*/  LEA.HI.X.SX32 R7, R227, R3, 0x1, P5 ;  /* 0x00000003e3077211 */ /* 0x000fcc00028f0eff */
[----:B------:R-:W3:Y:S01]  /*36ca0*/  LDC R109, c[0x0][0x278] ;  /* 0x00009e00ff6d7b82 */ /* 0x000ee20000000800 */
[----:B0-----:R-:W-:Y:S01]  /*36cb0*/  IADD3 R18, P6, R5, R2, RZ ;  /* 0x0000000205127210 */ /* 0x001fe20007fde0ff */
[----:B-1----:R-:W-:-:S06]  /*36cc0*/  IMAD R5, R4, 0xab, RZ ;  /* 0x000000ab04057824 */ /* 0x002fcc00078e02ff */
[----:B------:R-:W0:Y:S01]  /*36cd0*/  LDC R4, c[0x0][0x278] ;  /* 0x00009e00ff047b82 */ /* 0x000e220000000800 */
[----:B------:R-:W-:Y:S04]  /*36ce0*/  STL.64 [R1+0x198], R14 ;  /* 0x0001980e01007387 */ /* 0x000fe80000100a00 */
[----:B------:R1:W-:Y:S03]  /*36cf0*/  STL.64 [R1+0x818], R6 ;  /* 0x0008180601007387 */ /* 0x0003e60000100a00 */
[----:B------:R-:W3:Y:S08]  /*36d00*/  LDC R113, c[0x0][0x278] ;  /* 0x00009e00ff717b82 */ /* 0x000ef00000000800 */
[----:B------:R-:W3:Y:S08]  /*36d10*/  LDC R105, c[0x0][0x278] ;  /* 0x00009e00ff697b82 */ /* 0x000ef00000000800 */
[----:B-1----:R-:W1:Y:S01]  /*36d20*/  LDC R6, c[0x0][0x278] ;  /* 0x00009e00ff067b82 */ /* 0x002e620000000800 */
[----:B------:R-:W-:Y:S01]  /*36d30*/  IMAD R229, R229, 0x56, RZ ;  /* 0x00000056e5e57824 */ /* 0x000fe200078e02ff */
[----:B------:R-:W-:Y:S01]  /*36d40*/  LEA.HI.X.SX32 R19, R5, R3, 0x1, P6 ;  /* 0x0000000305137211 */ /* 0x000fe200030f0eff */
[----:B0-----:R-:W-:Y:S01]  /*36d50*/  IMAD R7, R4, 0x2b, RZ ;  /* 0x0000002b04077824 */ /* 0x001fe200078e02ff */
[----:B------:R-:W-:-:S02]  /*36d60*/  IADD3 R4, P6, R231, R2, RZ ;  /* 0x00000002e7047210 */ /* 0x000fc40007fde0ff */
[C---:B------:R-:W-:Y:S02]  /*36d70*/  IADD3 R14, P5, R229.reuse, R2, RZ ;  /* 0x00000002e50e7210 */ /* 0x040fe40007fbe0ff */
[-C--:B------:R-:W-:Y:S01]  /*36d80*/  LEA.HI.X.SX32 R5, R229, R3.reuse, 0x1, P6 ;  /* 0x00000003e5057211 */ /* 0x080fe200030f0eff */
[----:B------:R-:W0:Y:S01]  /*36d90*/  LDC R147, c[0x0][0x278] ;  /* 0x00009e00ff937b82 */ /* 0x000e220000000800 */
[----:B------:R-:W-:Y:S01]  /*36da0*/  LEA.HI.X.SX32 R15, R7, R3, 0x1, P5 ;  /* 0x00000003070f7211 */ /* 0x000fe200028f0eff */
[----:B------:R-:W-:Y:S01]  /*36db0*/  STL.64 [R1+0x810], R18 ;  /* 0x0008101201007387 */ /* 0x000fe20000100a00 */
[----:B------:R-:W-:-:S03]  /*36dc0*/  IMAD R10, R10, 0x3, RZ ;  /* 0x000000030a0a7824 */ /* 0x000fc600078e02ff */
[----:B------:R-:W-:Y:S01]  /*36dd0*/  STL.64 [R1+0x2e8], R14 ;  /* 0x0002e80e01007387 */ /* 0x000fe20000100a00 */
[----:B------:R-:W-:Y:S01]  /*36de0*/  IMAD R236, R236, 0xe, RZ ;  /* 0x0000000eecec7824 */ /* 0x000fe200078e02ff */
[----:B------:R-:W0:Y:S02]  /*36df0*/  LDC R95, c[0x0][0x278] ;  /* 0x00009e00ff5f7b82 */ /* 0x000e240000000800 */
[----:B------:R2:W-:Y:S01]  /*36e00*/  STL.64 [R1+0x190], R4 ;  /* 0x0001900401007387 */ /* 0x0005e20000100a00 */
[----:B-1----:R-:W-:-:S05]  /*36e10*/  IMAD R6, R6, 0x158, RZ ;  /* 0x0000015806067824 */ /* 0x002fca00078e02ff */
[----:B------:R-:W1:Y:S01]  /*36e20*/  LDC R146, c[0x0][0x278] ;  /* 0x00009e00ff927b82 */ /* 0x000e620000000800 */
[-C--:B------:R-:W-:Y:S02]  /*36e30*/  IADD3 R6, P5, R6, R2.reuse, RZ ;  /* 0x0000000206067210 */ /* 0x080fe40007fbe0ff */
[----:B--2---:R-:W-:Y:S02]  /*36e40*/  IADD3 R4, P6, R232, R2, RZ ;  /* 0x00000002e8047210 */ /* 0x004fe40007fde0ff */
[-C--:B------:R-:W-:Y:S01]  /*36e50*/  LEA.HI.X.SX32 R7, R231, R3.reuse, 0x1, P5 ;  /* 0x00000003e7077211 */ /* 0x080fe200028f0eff */
[----:B------:R-:W-:Y:S01]  /*36e60*/  IMAD R237, R237, 0x16, RZ ;  /* 0x00000016eded7824 */ /* 0x000fe200078e02ff */
[----:B------:R-:W-:Y:S01]  /*36e70*/  LEA.HI.X.SX32 R5, R10, R3, 0x1, P6 ;  /* 0x000000030a057211 */ /* 0x000fe200030f0eff */
[----:B------:R-:W-:Y:S01]  /*36e80*/  IMAD R238, R238, 0x18, RZ ;  /* 0x00000018eeee7824 */ /* 0x000fe200078e02ff */
[----:B------:R-:W2:Y:S01]  /*36e90*/  LDC R101, c[0x0][0x278] ;  /* 0x00009e00ff657b82 */ /* 0x000ea20000000800 */
[----:B------:R4:W-:Y:S04]  /*36ea0*/  STL.64 [R1+0x808], R6 ;  /* 0x0008080601007387 */ /* 0x0009e80000100a00 */
[----:B------:R3:W-:Y:S01]  /*36eb0*/  STL.64 [R1+0x428], R4 ;  /* 0x0004280401007387 */ /* 0x0007e20000100a00 */
[----:B------:R-:W-:-:S02]  /*36ec0*/  IMAD R239, R239, 0x1a, RZ ;  /* 0x0000001aefef7824 */ /* 0x000fc400078e02ff */
[----:B------:R-:W-:Y:S01]  /*36ed0*/  IMAD R240, R240, 0x1c, RZ ;  /* 0x0000001cf0f07824 */ /* 0x000fe200078e02ff */
[----:B------:R-:W1:Y:S01]  /*36ee0*/  LDC R91, c[0x0][0x278] ;  /* 0x00009e00ff5b7b82 */ /* 0x000e620000000800 */
[----:B----4-:R-:W-:-:S07]  /*36ef0*/  IADD3 R6, P5, R235, R2, RZ ;  /* 0x00000002eb067210 */ /* 0x010fce0007fbe0ff */
[----:B---3--:R-:W3:Y:S01]  /*36f00*/  LDC R4, c[0x0][0x278] ;  /* 0x00009e00ff047b82 */ /* 0x008ee20000000800 */
[----:B------:R-:W-:-:S05]  /*36f10*/  LEA.HI.X.SX32 R7, R232, R3, 0x1, P5 ;  /* 0x00000003e8077211 */ /* 0x000fca00028f0eff */
[----:B------:R4:W-:Y:S01]  /*36f20*/  STL.64 [R1+0x410], R6 ;  /* 0x0004100601007387 */ /* 0x0009e20000100a00 */
[----:B------:R-:W-:Y:S01]  /*36f30*/  IMAD R242, R242, 0x1e, RZ ;  /* 0x0000001ef2f27824 */ /* 0x000fe200078e02ff */
[----:B------:R-:W1:Y:S01]  /*36f40*/  LDC R85, c[0x0][0x278] ;  /* 0x00009e00ff557b82 */ /* 0x000e620000000800 */
[----:B------:R-:W-:Y:S02]  /*36f50*/  IMAD R247, R247, 0x2c, RZ ;  /* 0x0000002cf7f77824 */ /* 0x000fe400078e02ff */
[----:B------:R-:W-:Y:S02]  /*36f60*/  IMAD R248, R248, 0x2e, RZ ;  /* 0x0000002ef8f87824 */ /* 0x000fe400078e02ff */
[----:B------:R-:W-:Y:S02]  /*36f70*/  IMAD R249, R249, 0x30, RZ ;  /* 0x00000030f9f97824 */ /* 0x000fe400078e02ff */
[----:B------:R-:W-:Y:S01]  /*36f80*/  IMAD R153, R153, 0x1f, RZ ;  /* 0x0000001f99997824 */ /* 0x000fe200078e02ff */
[----:B------:R-:W1:Y:S08]  /*36f90*/  LDC R81, c[0x0][0x278] ;  /* 0x00009e00ff517b82 */ /* 0x000e700000000800 */
[----:B----4-:R-:W4:Y:S01]  /*36fa0*/  LDC R6, c[0x0][0x278] ;  /* 0x00009e00ff067b82 */ /* 0x010f220000000800 */
[----:B---3--:R-:W-:Y:S01]  /*36fb0*/  IMAD R10, R4, 0x7, RZ ;  /* 0x00000007040a7824 */ /* 0x008fe200078e02ff */
[----:B------:R-:W-:-:S04]  /*36fc0*/  IADD3 R14, P6, R236, R2, RZ ;  /* 0x00000002ec0e7210 */ /* 0x000fc80007fde0ff */
[----:B------:R-:W-:Y:S02]  /*36fd0*/  LEA.HI.X.SX32 R15, R10, R3, 0x1, P6 ;  /* 0x000000030a0f7211 */ /* 0x000fe400030f0eff */
[----:B------:R-:W3:Y:S03]  /*36fe0*/  LDC R7, c[0x0][0x278] ;  /* 0x00009e00ff077b82 */ /* 0x000ee60000000800 */
[----:B------:R4:W-:Y:S01]  /*36ff0*/  STL.64 [R1+0x408], R14 ;  /* 0x0004080e01007387 */ /* 0x0009e20000100a00 */
[----:B------:R-:W-:-:S04]  /*37000*/  IADD3 R4, P5, R237, R2, RZ ;  /* 0x00000002ed047210 */ /* 0x000fc80007fbe0ff */
[----:B------:R-:W0:Y:S01]  /*37010*/  LDC R10, c[0x0][0x278] ;  /* 0x00009e00ff0a7b82 */ /* 0x000e220000000800 */
[----:B----4-:R-:W-:-:S07]  /*37020*/  IMAD R15, R6, 0xcb, RZ ;  /* 0x000000cb060f7824 */ /* 0x010fce00078e02ff */
[----:B------:R-:W4:Y:S08]  /*37030*/  LDC R77, c[0x0][0x278] ;  /* 0x00009e00ff4d7b82 */ /* 0x000f300000000800 */
[----:B------:R-:W2:Y:S01]  /*37040*/  LDC R6, c[0x0][0x278] ;  /* 0x00009e00ff067b82 */ /* 0x000ea20000000800 */
[----:B---3--:R-:W-:-:S05]  /*37050*/  IMAD R7, R7, 0xb, RZ ;  /* 0x0000000b07077824 */ /* 0x008fca00078e02ff */
[----:B------:R-:W-:Y:S02]  /*37060*/  LEA.HI.X.SX32 R5, R7, R3, 0x1, P5 ;  /* 0x0000000307057211 */ /* 0x000fe400028f0eff */
[----:B------:R-:W-:Y:S01]  /*37070*/  IADD3 R18, P6, R238, R2, RZ ;  /* 0x00000002ee127210 */ /* 0x000fe20007fde0ff */
[----:B------:R-:W-:Y:S01]  /*37080*/  IMAD R152, R152, 0x5a, RZ ;  /* 0x0000005a98987824 */ /* 0x000fe200078e02ff */
[----:B------:R-:W3:Y:S01]  /*37090*/  LDC R73, c[0x0][0x278] ;  /* 0x00009e00ff497b82 */ /* 0x000ee20000000800 */
[----:B------:R-:W-:Y:S02]  /*370a0*/  IMAD R154, R154, 0x2d, RZ ;  /* 0x0000002d9a9a7824 */ /* 0x000fe400078e02ff */
[----:B------:R-:W-:Y:S02]  /*370b0*/  IMAD R148, R148, 0x2f, RZ ;  /* 0x0000002f94947824 */ /* 0x000fe400078e02ff */
[----:B------:R-:W-:Y:S02]  /*370c0*/  IMAD R151, R151, 0x6e, RZ ;  /* 0x0000006e97977824 */ /* 0x000fe400078e02ff */
[----:B------:R-:W-:Y:S01]  /*370d0*/  IMAD R145, R145, 0x76, RZ ;  /* 0x0000007691917824 */ /* 0x000fe200078e02ff */
[----:B------:R-:W3:Y:S01]  /*370e0*/  LDC R67, c[0x0][0x278] ;  /* 0x00009e00ff437b82 */ /* 0x000ee20000000800 */
[----:B--2---:R-:W-:-:S07]  /*370f0*/  IMAD R7, R6, 0xd, RZ ;  /* 0x0000000d06077824 */ /* 0x004fce00078e02ff */
[----:B------:R-:W2:Y:S01]  /*37100*/  LDC R6, c[0x0][0x278] ;  /* 0x00009e00ff067b82 */ /* 0x000ea20000000800 */
[----:B------:R1:W-:Y:S01]  /*37110*/  STL.64 [R1+0x3e8], R4 ;  /* 0x0003e80401007387 */ /* 0x0003e20000100a00 */
[----:B------:R-:W-:-:S05]  /*37120*/  LEA.HI.X.SX32 R19, R235, R3, 0x1, P6 ;  /* 0x00000003eb137211 */ /* 0x000fca00030f0eff */
[----:B------:R0:W-:Y:S01]  /*37130*/  STL.64 [R1+0x3e0], R18 ;  /* 0x0003e01201007387 */ /* 0x0001e20000100a00 */
[----:B------:R-:W-:Y:S01]  /*37140*/  IMAD R143, R143, 0x7a, RZ ;  /* 0x0000007a8f8f7824 */ /* 0x000fe200078e02ff */
[----:B------:R-:W3:Y:S01]  /*37150*/  LDC R63, c[0x0][0x278] ;  /* 0x00009e00ff3f7b82 */ /* 0x000ee20000000800 */
[----:B-1----:R-:W-:-:S04]  /*37160*/  IADD3 R4, P5, R239, R2, RZ ;  /* 0x00000002ef047210 */ /* 0x002fc80007fbe0ff */
[-C--:B------:R-:W-:Y:S01]  /*37170*/  LEA.HI.X.SX32 R5, R7, R3.reuse, 0x1, P5 ;  /* 0x0000000307057211 */ /* 0x080fe200028f0eff */
[----:B------:R-:W-:Y:S01]  /*37180*/  IMAD R137, R137, 0x7e, RZ ;  /* 0x0000007e89897824 */ /* 0x000fe200078e02ff */
[-C--:B0-----:R-:W-:Y:S01]  /*37190*/  IADD3 R18, P6, R240, R2.reuse, RZ ;  /* 0x00000002f0127210 */ /* 0x081fe20007fde0ff */
[----:B------:R-:W-:Y:S01]  /*371a0*/  IMAD R133, R133, 0xae, RZ ;  /* 0x000000ae85857824 */ /* 0x000fe200078e02ff */
[----:B------:R-:W0:Y:S01]  /*371b0*/  LDC R59, c[0x0][0x278] ;  /* 0x00009e00ff3b7b82 */ /* 0x000e220000000800 */
[----:B------:R1:W-:Y:S01]  /*371c0*/  STL.64 [R1+0x3d8], R4 ;  /* 0x0003d80401007387 */ /* 0x0003e20000100a00 */
[----:B------:R-:W-:Y:S01]  /*371d0*/  LEA.HI.X.SX32 R19, R236, R3, 0x1, P6 ;  /* 0x00000003ec137211 */ /* 0x000fe200030f0eff */
[----:B--2---:R-:W-:Y:S01]  /*371e0*/  IMAD R14, R6, 0xf, RZ ;  /* 0x0000000f060e7824 */ /* 0x004fe200078e02ff */
[----:B------:R-:W-:-:S04]  /*371f0*/  IADD3 R6, P6, R247, R2, RZ ;  /* 0x00000002f7067210 */ /* 0x000fc80007fde0ff */
[----:B------:R-:W-:Y:S01]  /*37200*/  LEA.HI.X.SX32 R7, R237, R3, 0x1, P6 ;  /* 0x00000003ed077211 */ /* 0x000fe200030f0eff */
[----:B------:R-:W-:Y:S01]  /*37210*/  IMAD R131, R131, 0xb2, RZ ;  /* 0x000000b283837824 */ /* 0x000fe200078e02ff */
[----:B------:R-:W2:Y:S01]  /*37220*/  LDC R51, c[0x0][0x278] ;  /* 0x00009e00ff337b82 */ /* 0x000ea20000000800 */
[----:B-1----:R-:W-:-:S04]  /*37230*/  IADD3 R4, P5, R242, R2, RZ ;  /* 0x00000002f2047210 */ /* 0x002fc80007fbe0ff */
[----:B------:R-:W-:Y:S01]  /*37240*/  LEA.HI.X.SX32 R5, R14, R3, 0x1, P5 ;  /* 0x000000030e057211 */ /* 0x000fe200028f0eff */
[----:B------:R-:W-:Y:S01]  /*37250*/  STL.64 [R1+0x3d0], R18 ;  /* 0x0003d01201007387 */ /* 0x000fe20000100a00 */
[----:B------:R-:W-:Y:S01]  /*37260*/  IMAD R10, R10, 0x17, RZ ;  /* 0x000000170a0a7824 */ /* 0x000fe200078e02ff */
[----:B------:R-:W1:Y:S02]  /*37270*/  LDC R14, c[0x0][0x278] ;  /* 0x00009e00ff0e7b82 */ /* 0x000e640000000800 */
[----:B------:R4:W-:Y:S04]  /*37280*/  STL.64 [R1+0x3c8], R4 ;  /* 0x0003c80401007387 */ /* 0x0009e80000100a00 */
[----:B------:R3:W-:Y:S01]  /*37290*/  STL.64 [R1+0x390], R6 ;  /* 0x0003900601007387 */ /* 0x0007e20000100a00 */
[----:B------:R-:W-:Y:S01]  /*372a0*/  IMAD R127, R127, 0xb4, RZ ;  /* 0x000000b47f7f7824 */ /* 0x000fe200078e02ff */
[----:B------:R-:W2:Y:S01]  /*372b0*/  LDC R55, c[0x0][0x278] ;  /* 0x00009e00ff377b82 */ /* 0x000ea20000000800 */
[----:B----4-:R-:W-:Y:S01]  /*372c0*/  IADD3 R4, P5, R248, R2, RZ ;  /* 0x00000002f8047210 */ /* 0x010fe20007fbe0ff */
[----:B------:R-:W-:-:S06]  /*372d0*/  IMAD R123, R123, 0xb6, RZ ;  /* 0x000000b67b7b7824 */ /* 0x000fcc00078e02ff */
[----:B------:R-:W4:Y:S01]  /*372e0*/  LDC R43, c[0x0][0x278] ;  /* 0x00009e00ff2b7b82 */ /* 0x000f220000000800 */
[----:B---3--:R-:W-:Y:S02]  /*372f0*/  IADD3 R6, P6, R249, R2, RZ ;  /* 0x00000002f9067210 */ /* 0x008fe40007fde0ff */
[-C--:B------:R-:W-:Y:S02]  /*37300*/  LEA.HI.X.SX32 R5, R10, R3.reuse, 0x1, P5 ;  /* 0x000000030a057211 */ /* 0x080fe400028f0eff */
[----:B------:R-:W-:-:S03]  /*37310*/  LEA.HI.X.SX32 R7, R238, R3, 0x1, P6 ;  /* 0x00000003ee077211 */ /* 0x000fc600030f0eff */
[----:B------:R-:W3:Y:S01]  /*37320*/  LDC R10, c[0x0][0x278] ;  /* 0x00009e00ff0a7b82 */ /* 0x000ee20000000800 */
[----:B------:R-:W-:Y:S04]  /*37330*/  STL.64 [R1+0x388], R4 ;  /* 0x0003880401007387 */ /* 0x000fe80000100a00 */
[----:B------:R0:W-:Y:S01]  /*37340*/  STL.64 [R1+0x380], R6 ;  /* 0x0003800601007387 */ /* 0x0001e20000100a00 */
[----:B------:R-:W-:Y:S02]  /*37350*/  IMAD R119, R119, 0xb8, RZ ;  /* 0x000000b877777824 */ /* 0x000fe400078e02ff */
[----:B------:R-:W-:Y:S01]  /*37360*/  IMAD R109, R109, 0xbc, RZ ;  /* 0x000000bc6d6d7824 */ /* 0x000fe200078e02ff */
[----:B------:R-:W4:Y:S08]  /*37370*/  LDC R150, c[0x0][0x278] ;  /* 0x00009e00ff967b82 */ /* 0x000f300000000800 */
[----:B0-----:R-:W0:Y:S08]  /*37380*/  LDC R6, c[0x0][0x278] ;  /* 0x00009e00ff067b82 */ /* 0x001e300000000800 */
[----:B------:R-:W1:Y:S01]  /*37390*/  LDC R4, c[0x0][0x278] ;  /* 0x00009e00ff047b82 */ /* 0x000e620000000800 */
[----:B------:R-:W-:-:S02]  /*373a0*/  IMAD R113, R113, 0xba, RZ ;  /* 0x000000ba71717824 */ /* 0x000fc400078e02ff */
[----:B------:R-:W-:-:S05]  /*373b0*/  IMAD R105, R105, 0xbe, RZ ;  /* 0x000000be69697824 */ /* 0x000fca00078e02ff */
[----:B------:R-:W4:Y:S01]  /*373c0*/  LDC R47, c[0x0][0x278] ;  /* 0x00009e00ff2f7b82 */ /* 0x000f220000000800 */
[----:B0-----:R-:W-:-:S07]  /*373d0*/  IMAD R7, R6, 0x36, RZ ;  /* 0x0000003606077824 */ /* 0x001fce00078e02ff */
[----:B------:R-:W0:Y:S08]  /*373e0*/  LDC R39, c[0x0][0x278] ;  /* 0x00009e00ff277b82 */ /* 0x000e300000000800 */
[----:B------:R-:W2:Y:S01]  /*373f0*/  LDC R6, c[0x0][0x278] ;  /* 0x00009e00ff067b82 */ /* 0x000ea20000000800 */
[----:B-1----:R-:W-:Y:S01]  /*37400*/  IMAD R5, R4, 0x19, RZ ;  /* 0x0000001904057824 */ /* 0x002fe200078e02ff */
[----:B------:R-:W-:-:S06]  /*37410*/  IADD3 R236, P5, R250, R2, RZ ;  /* 0x00000002faec7210 */ /* 0x000fcc0007fbe0ff */
[----:B------:R-:W1:Y:S01]  /*37420*/  LDC R4, c[0x0][0x278] ;  /* 0x00009e00ff047b82 */ /* 0x000e620000000800 */
[----:B------:R-:W-:-:S05]  /*37430*/  LEA.HI.X.SX32 R237, R5, R3, 0x1, P5 ;  /* 0x0000000305ed7211 */ /* 0x000fca00028f0eff */
[----:B------:R3:W-:Y:S01]  /*37440*/  STL.64 [R1+0x378], R236 ;  /* 0x000378ec01007387 */ /* 0x0007e20000100a00 */
[----:B------:R-:W-:Y:S01]  /*37450*/  IADD3 R18, P6, R251, R2, RZ ;  /* 0x00000002fb127210 */ /* 0x000fe20007fde0ff */
[----:B------:R-:W4:Y:S01]  /*37460*/  LDC R5, c[0x0][0x278] ;  /* 0x00009e00ff057b82 */ /* 0x000f220000000800 */
[----:B--2---:R-:W-:-:S07]  /*37470*/  IMAD R6, R6, 0x1b, RZ ;  /* 0x0000001b06067824 */ /* 0x004fce00078e02ff */
[----:B------:R-:W2:Y:S01]  /*37480*/  LDC R31, c[0x0][0x278] ;  /* 0x00009e00ff1f7b82 */ /* 0x000ea20000000800 */
[----:B---3--:R-:W-:-:S04]  /*37490*/  IADD3 R236, P5, R7, R2, RZ ;  /* 0x0000000207ec7210 */ /* 0x008fc80007fbe0ff */
[----:B------:R-:W-:-:S03]  /*374a0*/  LEA.HI.X.SX32 R237, R6, R3, 0x1, P5 ;  /* 0x0000000306ed7211 */ /* 0x000fc600028f0eff */
[----:B------:R-:W3:Y:S01]  /*374b0*/  LDC R6, c[0x0][0x278] ;  /* 0x00009e00ff067b82 */ /* 0x000ee20000000800 */
[----:B------:R-:W-:Y:S01]  /*374c0*/  LEA.HI.X.SX32 R19, R239, R3, 0x1, P6 ;  /* 0x00000003ef137211 */ /* 0x000fe200030f0eff */
[----:B-1----:R-:W-:-:S04]  /*374d0*/  IMAD R4, R4, 0x38, RZ ;  /* 0x0000003804047824 */ /* 0x002fc800078e02ff */
[----:B------:R1:W-:Y:S02]  /*374e0*/  STL.64 [R1+0x370], R18 ;  /* 0x0003701201007387 */ /* 0x0003e40000100a00 */
[----:B------:R-:W2:Y:S02]  /*374f0*/  LDC R35, c[0x0][0x278] ;  /* 0x00009e00ff237b82 */ /* 0x000ea40000000800 */
[----:B------:R-:W-:Y:S06]  /*37500*/  STL.64 [R1+0x368], R236 ;  /* 0x000368ec01007387 */ /* 0x000fec0000100a00 */
[----:B------:R-:W2:Y:S01]  /*37510*/  LDC R25, c[0x0][0x278] ;  /* 0x00009e00ff197b82 */ /* 0x000ea20000000800 */
[----:B-1----:R-:W-:-:S04]  /*37520*/  IADD3 R18, P6, R4, R2, RZ ;  /* 0x0000000204127210 */ /* 0x002fc80007fde0ff */
[----:B------:R-:W-:-:S03]  /*37530*/  LEA.HI.X.SX32 R19, R240, R3, 0x1, P6 ;  /* 0x00000003f0137211 */ /* 0x000fc600030f0eff */
[----:B------:R-:W1:Y:S02]  /*37540*/  LDC R23, c[0x0][0x278] ;  /* 0x00009e00ff177b82 */ /* 0x000e640000000800 */
[----:B------:R0:W-:Y:S06]  /*37550*/  STL.64 [R1+0x360], R18 ;  /* 0x0003601201007387 */ /* 0x0001ec0000100a00 */
[----:B------:R-:W1:Y:S01]  /*37560*/  LDC R29, c[0x0][0x278] ;  /* 0x00009e00ff1d7b82 */ /* 0x000e620000000800 */
[----:B0-----:R-:W-:-:S07]  /*37570*/  IMAD R18, R10, 0x3c, RZ ;  /* 0x0000003c0a127824 */ /* 0x001fce00078e02ff */
[----:B------:R-:W0:Y:S01]  /*37580*/  LDC R144, c[0x0][0x278] ;  /* 0x00009e00ff907b82 */ /* 0x000e220000000800 */
[----:B---3--:R-:W-:-:S07]  /*37590*/  IMAD R10, R6, 0x1d, RZ ;  /* 0x0000001d060a7824 */ /* 0x008fce00078e02ff */
[----:B------:R-:W3:Y:S01]  /*375a0*/  LDC R6, c[0x0][0x278] ;  /* 0x00009e00ff067b82 */ /* 0x000ee20000000800 */
[----:B----4-:R-:W-:-:S05]  /*375b0*/  IMAD R5, R5, 0x3a, RZ ;  /* 0x0000003a05057824 */ /* 0x010fca00078e02ff */
[----:B------:R-:W-:Y:S01]  /*375c0*/  IADD3 R236, P5, R5, R2, RZ ;  /* 0x0000000205ec7210 */ /* 0x000fe20007fbe0ff */
[----:B------:R-:W-:Y:S01]  /*375d0*/  IMAD R235, R14, 0xcd, RZ ;  /* 0x000000cd0eeb7824 */ /* 0x000fe200078e02ff */
[----:B------:R-:W4:Y:S02]  /*375e0*/  LDC R141, c[0x0][0x278] ;  /* 0x00009e00ff8d7b82 */ /* 0x000f240000000800 */
[----:B------:R-:W-:-:S06]  /*375f0*/  LEA.HI.X.SX32 R237, R10, R3, 0x1, P5 ;  /* 0x000000030aed7211 */ /* 0x000fcc00028f0eff */
[----:B------:R-:W2:Y:S01]  /*37600*/  LDC R14, c[0x0][0x278] ;  /* 0x00009e00ff0e7b82 */ /* 0x000ea20000000800 */
[----:B---3--:R-:W-:-:S07]  /*37610*/  IMAD R10, R6, 0x58, RZ ;  /* 0x00000058060a7824 */ /* 0x008fce00078e02ff */
[----:B------:R-:W3:Y:S08]  /*37620*/  LDC R142, c[0x0][0x278] ;  /* 0x00009e00ff8e7b82 */ /* 0x000ef00000000800 */
[----:B------:R-:W1:Y:S01]  /*37630*/  LDC R6, c[0x0][0x278] ;  /* 0x00009e00ff067b82 */ /* 0x000e620000000800 */
[----:B------:R-:W-:Y:S01]  /*37640*/  IADD3 R18, P6, R18, R2, RZ ;  /* 0x0000000212127210 */ /* 0x000fe20007fde0ff */
[----:B--2---:R-:W-:-:S06]  /*37650*/  IMAD R227, R14, 0x3e, RZ ;  /* 0x0000003e0ee37824 */ /* 0x004fcc00078e02ff */
[----:B------:R-:W2:Y:S01]  /*37660*/  LDC R140, c[0x0][0x278] ;  /* 0x00009e00ff8c7b82 */ /* 0x000ea20000000800 */
[----:B------:R-:W-:-:S07]  /*37670*/  LEA.HI.X.SX32 R19, R242, R3, 0x1, P6 ;  /* 0x00000003f2137211 */ /* 0x000fce00030f0eff */
[----:B------:R-:W0:Y:S01]  /*37680*/  LDC R14, c[0x0][0x278] ;  /* 0x00009e00ff0e7b82 */ /* 0x000e220000000800 */
[----:B-1----:R-:W-:-:S07]  /*37690*/  IMAD R225, R6, 0x5c, RZ ;  /* 0x0000005c06e17824 */ /* 0x002fce00078e02ff */
[----:B------:R-:W1:Y:S08]  /*376a0*/  LDC R136, c[0x0][0x278] ;  /* 0x00009e00ff887b82 */ /* 0x000e700000000800 */
[----:B------:R-:W4:Y:S01]  /*376b0*/  LDC R6, c[0x0][0x278] ;  /* 0x00009e00ff067b82 */ /* 0x000f220000000800 */
[----:B------:R3:W-:Y:S04]  /*376c0*/  STL.64 [R1+0x358], R236 ;  /* 0x000358ec01007387 */ /* 0x0007e80000100a00 */
[----:B------:R2:W-:Y:S03]  /*376d0*/  STL.64 [R1+0x350], R18 ;  /* 0x0003501201007387 */ /* 0x0005e60000100a00 */
[----:B------:R-:W1:Y:S01]  /*376e0*/  LDC R139, c[0x0][0x278] ;  /* 0x00009e00ff8b7b82 */ /* 0x000e620000000800 */
[----:B---3--:R-:W-:-:S07]  /*376f0*/  IADD3 R236, P5, R227, R2, RZ ;  /* 0x00000002e3ec7210 */ /* 0x008fce0007fbe0ff */
[----:B------:R-:W3:Y:S01]  /*37700*/  LDC R132, c[0x0][0x278] ;  /* 0x00009e00ff847b82 */ /* 0x000ee20000000800 */
[----:B--2---:R-:W-:-:S07]  /*37710*/  IADD3 R18, P6, R10, R2, RZ ;  /* 0x000000020a127210 */ /* 0x004fce0007fde0ff */
[----:B------:R-:W2:Y:S01]  /*37720*/  LDC R10, c[0x0][0x278] ;  /* 0x00009e00ff0a7b82 */ /* 0x000ea20000000800 */
[-C--:B------:R-:W-:Y:S01]  /*37730*/  LEA.HI.X.SX32 R237, R153, R3.reuse, 0x1, P5 ;  /* 0x0000000399ed7211 */ /* 0x080fe200028f0eff */
[----:B----4-:R-:W-:Y:S01]  /*37740*/  IMAD R221, R6, 0x5e, RZ ;  /* 0x0000005e06dd7824 */ /* 0x010fe200078e02ff */
[-C--:B------:R-:W-:Y:S01]  /*37750*/  LEA.HI.X.SX32 R19, R247, R3.reuse, 0x1, P6 ;  /* 0x00000003f7137211 */ /* 0x080fe200030f0eff */
[----:B0-----:R-:W-:Y:S01]  /*37760*/  IMAD R232, R14, 0xcf, RZ ;  /* 0x000000cf0ee87824 */ /* 0x001fe200078e02ff */
[----:B------:R-:W-:Y:S01]  /*37770*/  IADD3 R152, P5, R152, R2, RZ ;  /* 0x0000000298987210 */ /* 0x000fe20007fbe0ff */
[----:B------:R-:W-:Y:S02]  /*37780*/  STL.64 [R1+0x348], R236 ;  /* 0x000348ec01007387 */ /* 0x000fe40000100a00 */
[----:B------:R-:W0:Y:S02]  /*37790*/  LDC R6, c[0x0][0x278] ;  /* 0x00009e00ff067b82 */ /* 0x000e240000000800 */
[----:B------:R4:W-:Y:S06]  /*377a0*/  STL.64 [R1+0x2e0], R18 ;  /* 0x0002e01201007387 */ /* 0x0009ec0000100a00 */
[----:B------:R-:W1:Y:S01]  /*377b0*/  LDC R14, c[0x0][0x278] ;  /* 0x00009e00ff0e7b82 */ /* 0x000e620000000800 */
[----:B------:R-:W-:-:S02]  /*377c0*/  LEA.HI.X.SX32 R153, R154, R3, 0x1, P5 ;  /* 0x000000039a997211 */ /* 0x000fc400028f0eff */
[----:B----4-:R-:W-:-:S05]  /*377d0*/  IADD3 R18, P6, R225, R2, RZ ;  /* 0x00000002e1127210 */ /* 0x010fca0007fde0ff */
[----:B------:R-:W4:Y:S01]  /*377e0*/  LDC R247, c[0x0][0x278] ;  /* 0x00009e00fff77b82 */ /* 0x000f220000000800 */
[----:B------:R-:W-:Y:S01]  /*377f0*/  LEA.HI.X.SX32 R19, R248, R3, 0x1, P6 ;  /* 0x00000003f8137211 */ /* 0x000fe200030f0eff */
[----:B------:R-:W-:Y:S04]  /*37800*/  STL.64 [R1+0x2d8], R152 ;  /* 0x0002d89801007387 */ /* 0x000fe80000100a00 */
[----:B------:R2:W-:Y:S01]  /*37810*/  STL.64 [R1+0x2d0], R18 ;  /* 0x0002d01201007387 */ /* 0x0005e20000100a00 */
[----:B0-----:R-:W-:Y:S01]  /*37820*/  IMAD R239, R6, 0x64, RZ ;  /* 0x0000006406ef7824 */ /* 0x001fe200078e02ff */
[----:B------:R-:W0:Y:S01]  /*37830*/  LDC R138, c[0x0][0x278] ;  /* 0x00009e00ff8a7b82 */ /* 0x000e220000000800 */
[----:B-1----:R-:W-:-:S07]  /*37840*/  IMAD R223, R14, 0x62, RZ ;  /* 0x000000620edf7824 */ /* 0x002fce00078e02ff */
[----:B------:R-:W1:Y:S01]  /*37850*/  LDC R6, c[0x0][0x278] ;  /* 0x00009e00ff067b82 */ /* 0x000e620000000800 */
[----:B--2---:R-:W-:-:S07]  /*37860*/  IMAD R19, R10, 0xd1, RZ ;  /* 0x000000d10a137824 */ /* 0x004fce00078e02ff */
[----:B------:R-:W2:Y:S08]  /*37870*/  LDC R10, c[0x0][0x278] ;  /* 0x00009e00ff0a7b82 */ /* 0x000eb00000000800 */
[----:B------:R-:W3:Y:S01]  /*37880*/  LDC R14, c[0x0][0x278] ;  /* 0x00009e00ff0e7b82 */ /* 0x000ee20000000800 */
[----:B------:R-:W-:Y:S01]  /*37890*/  IMAD R237, R155, 0x60, RZ ;  /* 0x000000609bed7824 */ /* 0x000fe200078e02ff */
[----:B------:R-:W-:-:S04]  /*378a0*/  IADD3 R152, P5, R221, R2, RZ ;  /* 0x00000002dd987210 */ /* 0x000fc80007fbe0ff */
[----:B------:R-:W-:Y:S02]  /*378b0*/  IADD3 R154, P6, R237, R2, RZ ;  /* 0x00000002ed9a7210 */ /* 0x000fe40007fde0ff */
[----:B------:R-:W-:Y:S01]  /*378c0*/  LEA.HI.X.SX32 R153, R148, R3, 0x1, P5 ;  /* 0x0000000394997211 */ /* 0x000fe200028f0eff */
[----:B------:R-:W0:Y:S01]  /*378d0*/  LDC R135, c[0x0][0x278] ;  /* 0x00009e00ff877b82 */ /* 0x000e220000000800 */
[----:B--2---:R-:W-:-:S07]  /*378e0*/  IMAD R240, R10, 0x68, RZ ;  /* 0x000000680af07824 */ /* 0x004fce00078e02ff */
[----:B------:R-:W2:Y:S01]  /*378f0*/  LDC R134, c[0x0][0x278] ;  /* 0x00009e00ff867b82 */ /* 0x000ea20000000800 */
[----:B------:R-:W-:-:S07]  /*37900*/  LEA.HI.X.SX32 R155, R249, R3, 0x1, P6 ;  /* 0x00000003f99b7211 */ /* 0x000fce00030f0eff */
[----:B------:R-:W4:Y:S01]  /*37910*/  LDC R10, c[0x0][0x278] ;  /* 0x00009e00ff0a7b82 */ /* 0x000f220000000800 */
[----:B------:R-:W-:Y:S01]  /*37920*/  IADD3 R148, P5, R223, R2, RZ ;  /* 0x00000002df947210 */ /* 0x000fe20007fbe0ff */
[----:B-1----:R-:W-:Y:S01]  /*37930*/  IMAD R6, R6, 0x31, RZ ;  /* 0x0000003106067824 */ /* 0x002fe200078e02ff */
[----:B------:R1:W-:Y:S01]  /*37940*/  STL.64 [R1+0x2c8], R152 ;  /* 0x0002c89801007387 */ /* 0x0003e20000100a00 */
[----:B---3--:R-:W-:Y:S01]  /*37950*/  IMAD R242, R14, 0x66, RZ ;  /* 0x000000660ef27824 */ /* 0x008fe200078e02ff */
[----:B------:R-:W-:Y:S01]  /*37960*/  MOV R248, R148 ;  /* 0x0000009400f87202 */ /* 0x000fe20000000f00 */
[----:B------:R-:W-:Y:S02]  /*37970*/  IMAD.MOV.U32 R249, RZ, RZ, R149 ;  /* 0x000000fffff97224 */ /* 0x000fe400078e0095 */
[----:B------:R-:W3:Y:S01]  /*37980*/  LDC R14, c[0x0][0x278] ;  /* 0x00009e00ff0e7b82 */ /* 0x000ee20000000800 */
[----:B------:R-:W-:Y:S01]  /*37990*/  LEA.HI.X.SX32 R249, R6, R3, 0x1, P5 ;  /* 0x0000000306f97211 */ /* 0x000fe200028f0eff */
[----:B-1----:R-:W2:Y:S06]  /*379a0*/  LDL.LU.64 R152, [R1+0x1048] ;  /* 0x0010480001987983 */ /* 0x002eac0000300a00 */
[----:B------:R-:W1:Y:S01]  /*379b0*/  LDC R6, c[0x0][0x278] ;  /* 0x00009e00ff067b82 */ /* 0x000e620000000800 */
[----:B------:R0:W-:Y:S07]  /*379c0*/  STL.64 [R1+0x2c0], R154 ;  /* 0x0002c09a01007387 */ /* 0x0001ee0000100a00 */
[----:B------:R-:W2:Y:S01]  /*379d0*/  LDC R128, c[0x0][0x278] ;  /* 0x00009e00ff807b82 */ /* 0x000ea20000000800 */
[----:B0-----:R-:W2:Y:S07]  /*379e0*/  LDL.LU.64 R154, [R1+0x1040] ;  /* 0x00104000019a7983 */ /* 0x001eae0000300a00 */
[----:B------:R-:W0:Y:S01]  /*379f0*/  LDC R129, c[0x0][0x278] ;  /* 0x00009e00ff817b82 */ /* 0x000e220000000800 */
[----:B------:R3:W-:Y:S01]  /*37a00*/  STL [R1+0x2b8], R148 ;  /* 0x0002b89401007387 */ /* 0x0007e20000100800 */
[----:B----4-:R-:W-:-:S06]  /*37a10*/  IMAD R236, R10, 0x6c, RZ ;  /* 0x0000006c0aec7824 */ /* 0x010fcc00078e02ff */
[----:B------:R-:W4:Y:S01]  /*37a20*/  LDC R130, c[0x0][0x278] ;  /* 0x00009e00ff827b82 */ /* 0x000f220000000800 */
[----:B---3--:R-:W-:Y:S01]  /*37a30*/  IADD3 R148, P6, R239, R2, RZ ;  /* 0x00000002ef947210 */ /* 0x008fe20007fde0ff */
[----:B------:R-:W-:Y:S06]  /*37a40*/  STL [R1+0x2bc], R249 ;  /* 0x0002bcf901007387 */ /* 0x000fec0000100800 */
[----:B------:R-:W3:Y:S01]  /*37a50*/  LDC R10, c[0x0][0x278] ;  /* 0x00009e00ff0a7b82 */ /* 0x000ee20000000800 */
[----:B------:R-:W-:-:S05]  /*37a60*/  LEA.HI.X.SX32 R149, R250, R3, 0x1, P6 ;  /* 0x00000003fa957211 */ /* 0x000fca00030f0eff */
[----:B------:R0:W-:Y:S01]  /*37a70*/  STL.64 [R1+0x2b0], R148 ;  /* 0x0002b09401007387 */ /* 0x0001e20000100a00 */
[----:B------:R-:W-:Y:S01]  /*37a80*/  IMAD R18, R14, 0x6a, RZ ;  /* 0x0000006a0e127824 */ /* 0x000fe200078e02ff */
[----:B------:R-:W4:Y:S01]  /*37a90*/  LDC R125, c[0x0][0x278] ;  /* 0x00009e00ff7d7b82 */ /* 0x000f220000000800 */
[----:B-1----:R-:W-:Y:S01]  /*37aa0*/  IMAD R6, R6, 0x33, RZ ;  /* 0x0000003306067824 */ /* 0x002fe200078e02ff */
[----:B------:R-:W-:-:S06]  /*37ab0*/  IADD3 R248, P5, R242, R2, RZ ;  /* 0x00000002f2f87210 */ /* 0x000fcc0007fbe0ff */
[----:B------:R-:W1:Y:S01]  /*37ac0*/  LDC R14, c[0x0][0x278] ;  /* 0x00009e00ff0e7b82 */ /* 0x000e620000000800 */
[----:B0-----:R-:W-:-:S04]  /*37ad0*/  IADD3 R148, P6, R240, R2, RZ ;  /* 0x00000002f0947210 */ /* 0x001fc80007fde0ff */
[-C--:B------:R-:W-:Y:S02]  /*37ae0*/  LEA.HI.X.SX32 R149, R251, R3.reuse, 0x1, P6 ;  /* 0x00000003fb957211 */ /* 0x080fe400030f0eff */
[----:B------:R-:W-:Y:S01]  /*37af0*/  IADD3 R250, P6, R236, R2, RZ ;  /* 0x00000002ecfa7210 */ /* 0x000fe20007fde0ff */
[----:B------:R-:W0:Y:S03]  /*37b00*/  LDC R124, c[0x0][0x278] ;  /* 0x00009e00ff7c7b82 */ /* 0x000e260000000800 */
[----:B------:R-:W-:-:S05]  /*37b10*/  LEA.HI.X.SX32 R251, R7, R3, 0x1, P6 ;  /* 0x0000000307fb7211 */ /* 0x000fca00030f0eff */
[----:B------:R-:W4:Y:S01]  /*37b20*/  LDC R7, c[0x0][0x278] ;  /* 0x00009e00ff077b82 */ /* 0x000f220000000800 */
[----:B------:R-:W-:Y:S01]  /*37b30*/  LEA.HI.X.SX32 R249, R6, R3, 0x1, P5 ;  /* 0x0000000306f97211 */ /* 0x000fe200028f0eff */
[----:B---3--:R-:W-:-:S04]  /*37b40*/  IMAD R10, R10, 0x35, RZ ;  /* 0x000000350a0a7824 */ /* 0x008fc800078e02ff */
[----:B------:R3:W-:Y:S02]  /*37b50*/  STL.64 [R1+0x2a8], R248 ;  /* 0x0002a8f801007387 */ /* 0x0007e40000100a00 */
[----:B------:R-:W0:Y:S02]  /*37b60*/  LDC R6, c[0x0][0x278] ;  /* 0x00009e00ff067b82 */ /* 0x000e240000000800 */
[----:B------:R1:W-:Y:S06]  /*37b70*/  STL.64 [R1+0x2a0], R148 ;  /* 0x0002a09401007387 */ /* 0x0003ec0000100a00 */
[----:B------:R-:W2:Y:S01]  /*37b80*/  LDC R126, c[0x0][0x278] ;  /* 0x00009e00ff7e7b82 */ /* 0x000ea20000000800 */
[----:B---3--:R-:W-:-:S04]  /*37b90*/  IADD3 R248, P5, R18, R2, RZ ;  /* 0x0000000212f87210 */ /* 0x008fc80007fbe0ff */
[----:B------:R-:W-:Y:S01]  /*37ba0*/  LEA.HI.X.SX32 R249, R10, R3, 0x1, P5 ;  /* 0x000000030af97211 */ /* 0x000fe200028f0eff */
[----:B-1----:R-:W3:Y:S01]  /*37bb0*/  LDL.LU.64 R148, [R1+0x1038] ;  /* 0x0010380001947983 */ /* 0x002ee20000300a00 */
[----:B----4-:R-:W-:Y:S01]  /*37bc0*/  IMAD R7, R7, 0x37, RZ ;  /* 0x0000003707077824 */ /* 0x010fe200078e02ff */
[----:B------:R-:W1:Y:S01]  /*37bd0*/  LDC R10, c[0x0][0x278] ;  /* 0x00009e00ff0a7b82 */ /* 0x000e620000000800 */
[----:B------:R-:W-:Y:S01]  /*37be0*/  IMAD R231, R14, 0xd3, RZ ;  /* 0x000000d30ee77824 */ /* 0x000fe200078e02ff */
[----:B------:R4:W-:Y:S06]  /*37bf0*/  STL.64 [R1+0x298], R248 ;  /* 0x000298f801007387 */ /* 0x0009ec0000100a00 */
[----:B------:R-:W1:Y:S01]  /*37c00*/  LDC R14, c[0x0][0x278] ;  /* 0x00009e00ff0e7b82 */ /* 0x000e620000000800 */
[----:B----4-:R-:W-:-:S07]  /*37c10*/  IADD3 R248, P5, R151, R2, RZ ;  /* 0x0000000297f87210 */ /* 0x010fce0007fbe0ff */
[----:B------:R-:W4:Y:S01]  /*37c20*/  LDC R121, c[0x0][0x278] ;  /* 0x00009e00ff797b82 */ /* 0x000f220000000800 */
[----:B------:R-:W-:-:S07]  /*37c30*/  LEA.HI.X.SX32 R249, R7, R3, 0x1, P5 ;  /* 0x0000000307f97211 */ /* 0x000fce00028f0eff */
[----:B------:R-:W4:Y:S01]  /*37c40*/  LDC R7, c[0x0][0x278] ;  /* 0x00009e00ff077b82 */ /* 0x000f220000000800 */
[----:B0-----:R-:W-:Y:S01]  /*37c50*/  IMAD R6, R6, 0x70, RZ ;  /* 0x0000007006067824 */ /* 0x001fe200078e02ff */
[----:B------:R0:W-:Y:S01]  /*37c60*/  STL.64 [R1+0x290], R250 ;  /* 0x000290fa01007387 */ /* 0x0001e20000100a00 */
[----:B-1----:R-:W-:Y:S02]  /*37c70*/  IMAD R10, R10, 0x74, RZ ;  /* 0x000000740a0a7824 */ /* 0x002fe400078e02ff */
[----:B------:R-:W-:-:S03]  /*37c80*/  IMAD R14, R14, 0x72, RZ ;  /* 0x000000720e0e7824 */ /* 0x000fc600078e02ff */
[----:B------:R-:W1:Y:S01]  /*37c90*/  LDC R120, c[0x0][0x278] ;  /* 0x00009e00ff787b82 */ /* 0x000e620000000800 */
[----:B0-----:R-:W-:-:S07]  /*37ca0*/  IADD3 R250, P6, R6, R2, RZ ;  /* 0x0000000206fa7210 */ /* 0x001fce0007fde0ff */
[----:B------:R-:W0:Y:S01]  /*37cb0*/  LDC R122, c[0x0][0x278] ;  /* 0x00009e00ff7a7b82 */ /* 0x000e220000000800 */
[----:B------:R-:W-:Y:S01]  /*37cc0*/  LEA.HI.X.SX32 R251, R4, R3, 0x1, P6 ;  /* 0x0000000304fb7211 */ /* 0x000fe200030f0eff */
[----:B------:R4:W-:Y:S04]  /*37cd0*/  STL.64 [R1+0x288], R248 ;  /* 0x000288f801007387 */ /* 0x0009e80000100a00 */
[----:B------:R4:W-:Y:S02]  /*37ce0*/  STL.64 [R1+0x280], R250 ;  /* 0x000280fa01007387 */ /* 0x0009e40000100a00 */
[----:B----4-:R-:W-:Y:S01]  /*37cf0*/  IMAD R7, R7, 0x39, RZ ;  /* 0x0000003907077824 */ /* 0x010fe200078e02ff */
[----:B------:R-:W4:Y:S01]  /*37d00*/  LDC R4, c[0x0][0x278] ;  /* 0x00009e00ff047b82 */ /* 0x000f220000000800 */
[----:B------:R-:W-:-:S07]  /*37d10*/  IADD3 R248, P5, R14, R2, RZ ;  /* 0x000000020ef87210 */ /* 0x000fce0007fbe0ff */
[----:B------:R-:W0:Y:S01]  /*37d20*/  LDC R117, c[0x0][0x278] ;  /* 0x00009e00ff757b82 */ /* 0x000e220000000800 */
[----:B------:R-:W-:Y:S02]  /*37d30*/  IADD3 R250, P6, R10, R2, RZ ;  /* 0x000000020afa7210 */ /* 0x000fe40007fde0ff */
[-C--:B------:R-:W-:Y:S02]  /*37d40*/  LEA.HI.X.SX32 R249, R7, R3.reuse, 0x1, P5 ;  /* 0x0000000307f97211 */ /* 0x080fe400028f0eff */
[----:B------:R-:W-:-:S03]  /*37d50*/  LEA.HI.X.SX32 R251, R5, R3, 0x1, P6 ;  /* 0x0000000305fb7211 */ /* 0x000fc600030f0eff */
[----:B------:R-:W1:Y:S08]  /*37d60*/  LDC R7, c[0x0][0x278] ;  /* 0x00009e00ff077b82 */ /* 0x000e700000000800 */
[----:B------:R-:W0:Y:S01]  /*37d70*/  LDC R5, c[0x0][0x278] ;  /* 0x00009e00ff057b82 */ /* 0x000e220000000800 */
[----:B------:R1:W-:Y:S01]  /*37d80*/  STL.64 [R1+0x278], R248 ;  /* 0x000278f801007387 */ /* 0x0003e20000100a00 */
[----:B----4-:R-:W-:-:S02]  /*37d90*/  IMAD R4, R4, 0x78, RZ ;  /* 0x0000007804047824 */ /* 0x010fc400078e02ff */
[----:B------:R-:W-:Y:S01]  /*37da0*/  IMAD R247, R247, 0x3c, RZ ;  /* 0x0000003cf7f77824 */ /* 0x000fe200078e02ff */
[----:B------:R4:W-:Y:S03]  /*37db0*/  STL.64 [R1+0x270], R250 ;  /* 0x000270fa01007387 */ /* 0x0009e60000100a00 */
[----:B------:R-:W3:Y:S01]  /*37dc0*/  LDC R116, c[0x0][0x278] ;  /* 0x00009e00ff747b82 */ /* 0x000ee20000000800 */
[----:B-1----:R-:W-:Y:S01]  /*37dd0*/  IMAD R249, R7, 0x3b, RZ ;  /* 0x0000003b07f97824 */ /* 0x002fe200078e02ff */
[----:B----4-:R-:W-:-:S06]  /*37de0*/  IADD3 R250, P6, R4, R2, RZ ;  /* 0x0000000204fa7210 */ /* 0x010fcc0007fde0ff */
[----:B------:R-:W1:Y:S01]  /*37df0*/  LDC R118, c[0x0][0x278] ;  /* 0x00009e00ff767b82 */ /* 0x000e620000000800 */
[----:B0-----:R-:W-:-:S07]  /*37e00*/  IMAD R7, R5, 0x7c, RZ ;  /* 0x0000007c05077824 */ /* 0x001fce00078e02ff */
[----:B------:R-:W0:Y:S01]  /*37e10*/  LDC R5, c[0x0][0x278] ;  /* 0x00009e00ff057b82 */ /* 0x000e220000000800 */
[----:B------:R-:W-:Y:S02]  /*37e20*/  LEA.HI.X.SX32 R251, R247, R3, 0x1, P6 ;  /* 0x00000003f7fb7211 */ /* 0x000fe400030f0eff */
[----:B------:R-:W-:-:S05]  /*37e30*/  IADD3 R248, P5, R145, R2, RZ ;  /* 0x0000000291f87210 */ /* 0x000fca0007fbe0ff */
[----:B------:R-:W4:Y:S01]  /*37e40*/  LDC R247, c[0x0][0x278] ;  /* 0x00009e00fff77b82 */ /* 0x000f220000000800 */
[----:B------:R-:W-:-:S05]  /*37e50*/  LEA.HI.X.SX32 R249, R249, R3, 0x1, P5 ;  /* 0x00000003f9f97211 */ /* 0x000fca00028f0eff */
[----:B------:R2:W-:Y:S02]  /*37e60*/  STL.64 [R1+0x268], R248 ;  /* 0x000268f801007387 */ /* 0x0005e40000100a00 */
[----:B------:R-:W1:Y:S02]  /*37e70*/  LDC R115, c[0x0][0x278] ;  /* 0x00009e00ff737b82 */ /* 0x000e640000000800 */
[----:B------:R2:W-:Y:S01]  /*37e80*/  STL.64 [R1+0x260], R250 ;  /* 0x000260fa01007387 */ /* 0x0005e20000100a00 */
[----:B0-----:R-:W-:-:S05]  /*37e90*/  IMAD R5, R5, 0x3d, RZ ;  /* 0x0000003d05057824 */ /* 0x001fca00078e02ff */
[----:B------:R-:W0:Y:S01]  /*37ea0*/  LDC R114, c[0x0][0x278] ;  /* 0x00009e00ff727b82 */ /* 0x000e220000000800 */
[-C--:B--2---:R-:W-:Y:S02]  /*37eb0*/  IADD3 R248, P5, R143, R2.reuse, RZ ;  /* 0x000000028ff87210 */ /* 0x084fe40007fbe0ff */
[-C--:B------:R-:W-:Y:S02]  /*37ec0*/  IADD3 R250, P6, R7, R2.reuse, RZ ;  /* 0x0000000207fa7210 */ /* 0x080fe40007fde0ff */
[-C--:B------:R-:W-:Y:S01]  /*37ed0*/  LEA.HI.X.SX32 R249, R5, R3.reuse, 0x1, P5 ;  /* 0x0000000305f97211 */ /* 0x080fe200028f0eff */
[----:B----4-:R-:W-:Y:S01]  /*37ee0*/  IMAD R247, R247, 0x3f, RZ ;  /* 0x0000003ff7f77824 */ /* 0x010fe200078e02ff */
[----:B------:R-:W-:Y:S01]  /*37ef0*/  LEA.HI.X.SX32 R251, R227, R3, 0x1, P6 ;  /* 0x00000003e3fb7211 */ /* 0x000fe200030f0eff */
[----:B------:R-:W2:Y:S02]  /*37f00*/  LDC R5, c[0x0][0x278] ;  /* 0x00009e00ff057b82 */ /* 0x000ea40000000800 */
[----:B------:R4:W-:Y:S06]  /*37f10*/  STL.64 [R1+0x258], R248 ;  /* 0x000258f801007387 */ /* 0x0009ec0000100a00 */
[----:B------:R-:W1:Y:S01]  /*37f20*/  LDC R227, c[0x0][0x278] ;  /* 0x00009e00ffe37b82 */ /* 0x000e620000000800 */
[----:B----4-:R-:W-:-:S07]  /*37f30*/  IADD3 R248, P5, R137, R2, RZ ;  /* 0x0000000289f87210 */ /* 0x010fce0007fbe0ff */
[----:B------:R-:W4:Y:S01]  /*37f40*/  LDC R112, c[0x0][0x278] ;  /* 0x00009e00ff707b82 */ /* 0x000f220000000800 */
[----:B------:R-:W-:Y:S01]  /*37f50*/  LEA.HI.X.SX32 R249, R247, R3, 0x1, P5 ;  /* 0x00000003f7f97211 */ /* 0x000fe200028f0eff */
[----:B------:R-:W-:Y:S06]  /*37f60*/  STL.64 [R1+0x250], R250 ;  /* 0x000250fa01007387 */ /* 0x000fec0000100a00 */
[----:B------:R-:W0:Y:S01]  /*37f70*/  LDC R247, c[0x0][0x278] ;  /* 0x00009e00fff77b82 */ /* 0x000e220000000800 */
[----:B------:R2:W-:Y:S07]  /*37f80*/  STL.64 [R1+0x248], R248 ;  /* 0x000248f801007387 */ /* 0x0005ee0000100a00 */
[----:B------:R-:W4:Y:S08]  /*37f90*/  LDC R111, c[0x0][0x278] ;  /* 0x00009e00ff6f7b82 */ /* 0x000f300000000800 */
[----:B--2---:R-:W2:Y:S01]  /*37fa0*/  LDC R249, c[0x0][0x278] ;  /* 0x00009e00fff97b82 */ /* 0x004ea20000000800 */
[----:B-1----:R-:W-:Y:S01]  /*37fb0*/  IMAD R227, R227, 0x57, RZ ;  /* 0x00000057e3e37824 */ /* 0x002fe200078e02ff */
[----:B------:R-:W-:Y:S01]  /*37fc0*/  IADD3 R250, P6, R133, R2, RZ ;  /* 0x0000000285fa7210 */ /* 0x000fe20007fde0ff */
[----:B------:R-:W-:-:S03]  /*37fd0*/  IMAD R5, R5, 0xb0, RZ ;  /* 0x000000b005057824 */ /* 0x000fc600078e02ff */
[----:B------:R-:W-:Y:S01]  /*37fe0*/  LEA.HI.X.SX32 R251, R227, R3, 0x1, P6 ;  /* 0x00000003e3fb7211 */ /* 0x000fe200030f0eff */
[----:B0-----:R-:W-:Y:S01]  /*37ff0*/  IMAD R247, R247, 0x58, RZ ;  /* 0x00000058f7f77824 */ /* 0x001fe200078e02ff */
[----:B------:R-:W-:Y:S01]  /*38000*/  IADD3 R248, P5, R5, R2, RZ ;  /* 0x0000000205f87210 */ /* 0x000fe20007fbe0ff */
[----:B------:R-:W-:Y:S02]  /*38010*/  IMAD R147, R147, 0x5f, RZ ;  /* 0x0000005f93937824 */ /* 0x000fe400078e02ff */
[----:B------:R2:W-:Y:S01]  /*38020*/  STL.64 [R1+0x188], R250 ;  /* 0x000188fa01007387 */ /* 0x0005e20000100a00 */
[----:B------:R-:W-:Y:S01]  /*38030*/  IMAD R95, R95, 0xc2, RZ ;  /* 0x000000c25f5f7824 */ /* 0x000fe200078e02ff */
[----:B------:R-:W0:Y:S01]  /*38040*/  LDC R110, c[0x0][0x278] ;  /* 0x00009e00ff6e7b82 */ /* 0x000e220000000800 */
[----:B------:R-:W-:Y:S02]  /*38050*/  IMAD R101, R101, 0xc0, RZ ;  /* 0x000000c065657824 */ /* 0x000fe400078e02ff */
[----:B------:R-:W-:-:S02]  /*38060*/  IMAD R91, R91, 0xc6, RZ ;  /* 0x000000c65b5b7824 */ /* 0x000fc400078e02ff */
[----:B------:R-:W-:Y:S02]  /*38070*/  IMAD R85, R85, 0xc8, RZ ;  /* 0x000000c855557824 */ /* 0x000fe400078e02ff */
[----:B------:R-:W-:Y:S01]  /*38080*/  IMAD R81, R81, 0xcc, RZ ;  /* 0x000000cc51517824 */ /* 0x000fe200078e02ff */
[----:B------:R-:W1:Y:S01]  /*38090*/  LDC R108, c[0x0][0x278] ;  /* 0x00009e00ff6c7b82 */ /* 0x000e620000000800 */
[----:B--2---:R-:W-:Y:S01]  /*380a0*/  IMAD R251, R249, 0x59, RZ ;  /* 0x00000059f9fb7824 */ /* 0x004fe200078e02ff */
[----:B------:R-:W-:-:S06]  /*380b0*/  LEA.HI.X.SX32 R249, R247, R3, 0x1, P5 ;  /* 0x00000003f7f97211 */ /* 0x000fcc00028f0eff */
[----:B------:R-:W2:Y:S01]  /*380c0*/  LDC R247, c[0x0][0x278] ;  /* 0x00009e00fff77b82 */ /* 0x000ea20000000800 */
[----:B------:R3:W-:Y:S01]  /*380d0*/  STL.64 [R1+0x180], R248 ;  /* 0x000180f801007387 */ /* 0x0007e20000100a00 */
[----:B------:R-:W-:Y:S02]  /*380e0*/  IMAD R77, R77, 0xce, RZ ;  /* 0x000000ce4d4d7824 */ /* 0x000fe400078e02ff */
[----:B------:R-:W-:Y:S02]  /*380f0*/  IMAD R73, R73, 0xd0, RZ ;  /* 0x000000d049497824 */ /* 0x000fe400078e02ff */
[----:B------:R-:W-:Y:S02]  /*38100*/  IMAD R67, R67, 0xd4, RZ ;  /* 0x000000d443437824 */ /* 0x000fe400078e02ff */
[----:B------:R-:W-:Y:S01]  /*38110*/  IMAD R63, R63, 0xd6, RZ ;  /* 0x000000d63f3f7824 */ /* 0x000fe200078e02ff */
[----:B------:R-:W1:Y:S08]  /*38120*/  LDC R107, c[0x0][0x278] ;  /* 0x00009e00ff6b7b82 */ /* 0x000e700000000800 */
[----:B---3--:R-:W3:Y:S01]  /*38130*/  LDC R249, c[0x0][0x278] ;  /* 0x00009e00fff97b82 */ /* 0x008ee20000000800 */
[----:B------:R-:W-:-:S04]  /*38140*/  IADD3 R250, P6, R131, R2, RZ ;  /* 0x0000000283fa7210 */ /* 0x000fc80007fde0ff */
[----:B------:R-:W-:Y:S01]  /*38150*/  LEA.HI.X.SX32 R251, R251, R3, 0x1, P6 ;  /* 0x00000003fbfb7211 */ /* 0x000fe200030f0eff */
[----:B--2---:R-:W-:Y:S01]  /*38160*/  IMAD R247, R247, 0x5a, RZ ;  /* 0x0000005af7f77824 */ /* 0x004fe200078e02ff */
[----:B------:R-:W-:Y:S01]  /*38170*/  IADD3 R248, P5, R127, R2, RZ ;  /* 0x000000027ff87210 */ /* 0x000fe20007fbe0ff */
[----:B------:R-:W-:Y:S02]  /*38180*/  IMAD R59, R59, 0xd8, RZ ;  /* 0x000000d83b3b7824 */ /* 0x000fe400078e02ff */
[----:B------:R3:W-:Y:S01]  /*38190*/  STL.64 [R1+0x178], R250 ;  /* 0x000178fa01007387 */ /* 0x0007e20000100a00 */
[----:B------:R-:W-:Y:S01]  /*381a0*/  IMAD R51, R51, 0xdc, RZ ;  /* 0x000000dc33337824 */ /* 0x000fe200078e02ff */
[----:B------:R-:W2:Y:S01]  /*381b0*/  LDC R106, c[0x0][0x278] ;  /* 0x00009e00ff6a7b82 */ /* 0x000ea20000000800 */
[----:B------:R-:W-:Y:S02]  /*381c0*/  IMAD R55, R55, 0xda, RZ ;  /* 0x000000da37377824 */ /* 0x000fe400078e02ff */
[----:B------:R-:W-:-:S02]  /*381d0*/  IMAD R43, R43, 0xe0, RZ ;  /* 0x000000e02b2b7824 */ /* 0x000fc400078e02ff */
[----:B------:R-:W-:Y:S02]  /*381e0*/  IMAD R47, R47, 0xde, RZ ;  /* 0x000000de2f2f7824 */ /* 0x000fe400078e02ff */
[----:B------:R-:W-:Y:S01]  /*381f0*/  IMAD R39, R39, 0xe2, RZ ;  /* 0x000000e227277824 */ /* 0x000fe200078e02ff */
[----:B------:R-:W2:Y:S01]  /*38200*/  LDC R104, c[0x0][0x278] ;  /* 0x00009e00ff687b82 */ /* 0x000ea20000000800 */
[----:B---3--:R-:W-:Y:S01]  /*38210*/  IMAD R251, R249, 0x5b, RZ ;  /* 0x0000005bf9fb7824 */ /* 0x008fe200078e02ff */
[----:B------:R-:W-:-:S06]  /*38220*/  LEA.HI.X.SX32 R249, R247, R3, 0x1, P5 ;  /* 0x00000003f7f97211 */ /* 0x000fcc00028f0eff */
[----:B------:R-:W3:Y:S01]  /*38230*/  LDC R247, c[0x0][0x278] ;  /* 0x00009e00fff77b82 */ /* 0x000ee20000000800 */
[-C--:B------:R-:W-:Y:S01]  /*38240*/  IADD3 R250, P6, R123, R2.reuse, RZ ;  /* 0x000000027bfa7210 */ /* 0x080fe20007fde0ff */
[----:B------:R4:W-:Y:S03]  /*38250*/  STL.64 [R1+0x170], R248 ;  /* 0x000170f801007387 */ /* 0x0009e60000100a00 */
[----:B------:R-:W-:Y:S01]  /*38260*/  LEA.HI.X.SX32 R251, R251, R3, 0x1, P6 ;  /* 0x00000003fbfb7211 */ /* 0x000fe200030f0eff */
[----:B------:R-:W-:Y:S02]  /*38270*/  IMAD R31, R31, 0xe6, RZ ;  /* 0x000000e61f1f7824 */ /* 0x000fe400078e02ff */
[----:B------:R-:W-:Y:S01]  /*38280*/  IMAD R35, R35, 0xe4, RZ ;  /* 0x000000e423237824 */ /* 0x000fe200078e02ff */
[----:B------:R-:W2:Y:S01]  /*38290*/  LDC R103, c[0x0][0x278] ;  /* 0x00009e00ff677b82 */ /* 0x000ea20000000800 */
[----:B----4-:R-:W-:Y:S01]  /*382a0*/  IADD3 R248, P5, R119, R2, RZ ;  /* 0x0000000277f87210 */ /* 0x010fe20007fbe0ff */
[----:B------:R-:W-:-:S02]  /*382b0*/  IMAD R25, R25, 0xea, RZ ;  /* 0x000000ea19197824 */ /* 0x000fc400078e02ff */
[----:B------:R-:W-:Y:S01]  /*382c0*/  IMAD R23, R23, 0xe8, RZ ;  /* 0x000000e817177824 */ /* 0x000fe200078e02ff */
[----:B------:R-:W-:Y:S01]  /*382d0*/  LEA.HI.X.SX32 R249, R225, R3, 0x1, P5 ;  /* 0x00000003e1f97211 */ /* 0x000fe200028f0eff */
[----:B------:R-:W-:Y:S01]  /*382e0*/  STL.64 [R1+0x168], R250 ;  /* 0x000168fa01007387 */ /* 0x000fe20000100a00 */
[----:B------:R-:W-:Y:S01]  /*382f0*/  IMAD R29, R29, 0xec, RZ ;  /* 0x000000ec1d1d7824 */ /* 0x000fe200078e02ff */
[----:B------:R-:W4:Y:S02]  /*38300*/  LDC R102, c[0x0][0x278] ;  /* 0x00009e00ff667b82 */ /* 0x000f240000000800 */
[----:B------:R0:W-:Y:S01]  /*38310*/  STL.64 [R1+0x160], R248 ;  /* 0x000160f801007387 */ /* 0x0001e20000100a00 */
[----:B---3--:R-:W-:Y:S02]  /*38320*/  IMAD R247, R247, 0x5d, RZ ;  /* 0x0000005df7f77824 */ /* 0x008fe400078e02ff */
[----:B------:R-:W-:Y:S02]  /*38330*/  IMAD R144, R144, 0xf0, RZ ;  /* 0x000000f090907824 */ /* 0x000fe400078e02ff */
[----:B------:R-:W-:Y:S01]  /*38340*/  IMAD R141, R141, 0x7b, RZ ;  /* 0x0000007b8d8d7824 */ /* 0x000fe200078e02ff */
[----:B------:R-:W3:Y:S01]  /*38350*/  LDC R100, c[0x0][0x278] ;  /* 0x00009e00ff647b82 */ /* 0x000ee20000000800 */
[----:B0-----:R-:W-:Y:S01]  /*38360*/  IADD3 R248, P5, R109, R2, RZ ;  /* 0x000000026df87210 */ /* 0x001fe20007fbe0ff */
[----:B------:R-:W-:-:S06]  /*38370*/  IMAD R136, R136, 0x15a, RZ ;  /* 0x0000015a88887824 */ /* 0x000fcc00078e02ff */
[----:B------:R-:W0:Y:S01]  /*38380*/  LDC R99, c[0x0][0x278] ;  /* 0x00009e00ff637b82 */ /* 0x000e220000000800 */
[----:B------:R-:W-:Y:S02]  /*38390*/  LEA.HI.X.SX32 R249, R221, R3, 0x1, P5 ;  /* 0x00000003ddf97211 */ /* 0x000fe400028f0eff */
[----:B------:R-:W-:-:S05]  /*383a0*/  IADD3 R250, P6, R113, R2, RZ ;  /* 0x0000000271fa7210 */ /* 0x000fca0007fde0ff */
[----:B------:R-:W1:Y:S01]  /*383b0*/  LDC R221, c[0x0][0x278] ;  /* 0x00009e00ffdd7b82 */ /* 0x000e620000000800 */
[----:B------:R-:W-:-:S05]  /*383c0*/  LEA.HI.X.SX32 R251, R247, R3, 0x1, P6 ;  /* 0x00000003f7fb7211 */ /* 0x000fca00030f0eff */
[----:B------:R2:W-:Y:S01]  /*383d0*/  STL.64 [R1+0x158], R250 ;  /* 0x000158fa01007387 */ /* 0x0005e20000100a00 */
[----:B------:R-:W-:Y:S01]  /*383e0*/  IMAD R139, R139, 0xad, RZ ;  /* 0x000000ad8b8b7824 */ /* 0x000fe200078e02ff */
[----:B------:R-:W0:Y:S02]  /*383f0*/  LDC R98, c[0x0][0x278] ;  /* 0x00009e00ff627b82 */ /* 0x000e240000000800 */
[----:B------:R-:W-:Y:S01]  /*38400*/  STL.64 [R1+0x150], R248 ;  /* 0x000150f801007387 */ /* 0x000fe20000100a00 */
[----:B------:R-:W-:Y:S02]  /*38410*/  IMAD R132, R132, 0x160, RZ ;  /* 0x0000016084847824 */ /* 0x000fe400078e02ff */
[----:B------:R-:W-:Y:S02]  /*38420*/  IMAD R138, R138, 0x15e, RZ ;  /* 0x0000015e8a8a7824 */ /* 0x000fe400078e02ff */
[----:B------:R-:W-:Y:S01]  /*38430*/  IMAD R135, R135, 0xaf, RZ ;  /* 0x000000af87877824 */ /* 0x000fe200078e02ff */
[----:B------:R-:W0:Y:S01]  /*38440*/  LDC R94, c[0x0][0x278] ;  /* 0x00009e00ff5e7b82 */ /* 0x000e220000000800 */
[----:B--2---:R-:W-:-:S04]  /*38450*/  IADD3 R250, P6, R105, R2, RZ ;  /* 0x0000000269fa7210 */ /* 0x004fc80007fde0ff */
[----:B------:R-:W-:Y:S01]  /*38460*/  LEA.HI.X.SX32 R251, R147, R3, 0x1, P6 ;  /* 0x0000000393fb7211 */ /* 0x000fe200030f0eff */
[----:B-1----:R-:W-:Y:S02]  /*38470*/  IMAD R221, R221, 0x61, RZ ;  /* 0x00000061dddd7824 */ /* 0x002fe400078e02ff */
[----:B------:R-:W1:Y:S02]  /*38480*/  LDC R97, c[0x0][0x278] ;  /* 0x00009e00ff617b82 */ /* 0x000e640000000800 */
[----:B------:R2:W-:Y:S01]  /*38490*/  STL.64 [R1+0x148], R250 ;  /* 0x000148fa01007387 */ /* 0x0005e20000100a00 */
[----:B------:R-:W-:Y:S02]  /*384a0*/  IMAD R134, R134, 0x162, RZ ;  /* 0x0000016286867824 */ /* 0x000fe400078e02ff */
[----:B------:R-:W-:Y:S02]  /*384b0*/  IMAD R128, R128, 0x164, RZ ;  /* 0x0000016480807824 */ /* 0x000fe400078e02ff */
[----:B------:R-:W-:Y:S01]  /*384c0*/  IMAD R130, R130, 0x168, RZ ;  /* 0x0000016882827824 */ /* 0x000fe200078e02ff */
[----:B------:R-:W1:Y:S01]  /*384d0*/  LDC R96, c[0x0][0x278] ;  /* 0x00009e00ff607b82 */ /* 0x000e620000000800 */
[----:B--2---:R-:W-:Y:S01]  /*384e0*/  IMAD R250, R146, 0xc4, RZ ;  /* 0x000000c492fa7824 */ /* 0x004fe200078e02ff */
[----:B------:R-:W-:Y:S01]  /*384f0*/  IADD3 R146, P6, R95, R2, RZ ;  /* 0x000000025f927210 */ /* 0x000fe20007fde0ff */
[----:B------:R-:W-:-:S05]  /*38500*/  IMAD R125, R125, 0xb3, RZ ;  /* 0x000000b37d7d7824 */ /* 0x000fca00078e02ff */
[----:B------:R-:W2:Y:S01]  /*38510*/  LDC R93, c[0x0][0x278] ;  /* 0x00009e00ff5d7b82 */ /* 0x000ea20000000800 */
[----:B------:R-:W-:-:S07]  /*38520*/  LEA.HI.X.SX32 R147, R221, R3, 0x1, P6 ;  /* 0x00000003dd937211 */ /* 0x000fce00030f0eff */
[----:B------:R-:W4:Y:S01]  /*38530*/  LDC R221, c[0x0][0x278] ;  /* 0x00009e00ffdd7b82 */ /* 0x000f220000000800 */
[----:B------:R-:W-:-:S04]  /*38540*/  IADD3 R248, P5, R101, R2, RZ ;  /* 0x0000000265f87210 */ /* 0x000fc80007fbe0ff */
[----:B------:R-:W-:-:S03]  /*38550*/  LEA.HI.X.SX32 R249, R237, R3, 0x1, P5 ;  /* 0x00000003edf97211 */ /* 0x000fc600028f0eff */
[----:B------:R-:W3:Y:S02]  /*38560*/  LDC R237, c[0x0][0x278] ;  /* 0x00009e00ffed7b82 */ /* 0x000ee40000000800 */
[----:B------:R0:W-:Y:S01]  /*38570*/  STL.64 [R1+0x140], R248 ;  /* 0x000140f801007387 */ /* 0x0001e20000100a00 */
[----:B------:R-:W-:Y:S02]  /*38580*/  IMAD R124, R124, 0x16a, RZ ;  /* 0x0000016a7c7c7824 */ /* 0x000fe400078e02ff */
[----:B------:R-:W-:Y:S02]  /*38590*/  IMAD R126, R126, 0x16c, RZ ;  /* 0x0000016c7e7e7824 */ /* 0x000fe400078e02ff */
[----:B------:R-:W-:Y:S01]  /*385a0*/  IMAD R121, R121, 0xb5, RZ ;  /* 0x000000b579797824 */ /* 0x000fe200078e02ff */
[----:B------:R-:W2:Y:S01]  /*385b0*/  LDC R92, c[0x0][0x278] ;  /* 0x00009e00ff5c7b82 */ /* 0x000ea20000000800 */
[----:B----4-:R-:W-:-:S07]  /*385c0*/  IMAD R247, R221, 0x63, RZ ;  /* 0x00000063ddf77824 */ /* 0x010fce00078e02ff */
[----:B------:R-:W4:Y:S08]  /*385d0*/  LDC R90, c[0x0][0x278] ;  /* 0x00009e00ff5a7b82 */ /* 0x000f300000000800 */
[----:B------:R-:W1:Y:S01]  /*385e0*/  LDC R221, c[0x0][0x278] ;  /* 0x00009e00ffdd7b82 */ /* 0x000e620000000800 */
[----:B0-----:R-:W-:Y:S01]  /*385f0*/  IADD3 R248, P5, R250, R2, RZ ;  /* 0x00000002faf87210 */ /* 0x001fe20007fbe0ff */
[----:B------:R0:W-:Y:S01]  /*38600*/  STL.64 [R1+0x138], R146 ;  /* 0x0001389201007387 */ /* 0x0001e20000100a00 */
[----:B---3--:R-:W-:-:S02]  /*38610*/  IMAD R237, R237, 0xca, RZ ;  /* 0x000000caeded7824 */ /* 0x008fc400078e02ff */
[-C--:B------:R-:W-:Y:S01]  /*38620*/  LEA.HI.X.SX32 R249, R223, R3.reuse, 0x1, P5 ;  /* 0x00000003dff97211 */ /* 0x080fe200028f0eff */
[----:B------:R-:W-:Y:S02]  /*38630*/  IMAD R120, R120, 0x16e, RZ ;  /* 0x0000016e78787824 */ /* 0x000fe400078e02ff */
[----:B------:R-:W-:Y:S01]  /*38640*/  IMAD R122, R122, 0x170, RZ ;  /* 0x000001707a7a7824 */ /* 0x000fe200078e02ff */
[----:B------:R-:W3:Y:S01]  /*38650*/  LDC R89, c[0x0][0x278] ;  /* 0x00009e00ff597b82 */ /* 0x000ee20000000800 */
[----:B0-----:R-:W-:Y:S01]  /*38660*/  IADD3 R146, P6, R91, R2, RZ ;  /* 0x000000025b927210 */ /* 0x001fe20007fde0ff */
[----:B------:R-:W-:Y:S02]  /*38670*/  IMAD R117, R117, 0xb7, RZ ;  /* 0x000000b775757824 */ /* 0x000fe400078e02ff */
[----:B------:R-:W-:Y:S01]  /*38680*/  IMAD R116, R116, 0x172, RZ ;  /* 0x0000017274747824 */ /* 0x000fe200078e02ff */
[----:B------:R-:W-:Y:S01]  /*38690*/  LEA.HI.X.SX32 R147, R247, R3, 0x1, P6 ;  /* 0x00000003f7937211 */ /* 0x000fe200030f0eff */
[----:B------:R-:W-:Y:S01]  /*386a0*/  STL.64 [R1+0x130], R248 ;  /* 0x000130f801007387 */ /* 0x000fe20000100a00 */
[----:B------:R-:W-:Y:S01]  /*386b0*/  IMAD R118, R118, 0x174, RZ ;  /* 0x0000017476767824 */ /* 0x000fe200078e02ff */
[----:B------:R-:W0:Y:S02]  /*386c0*/  LDC R88, c[0x0][0x278] ;  /* 0x00009e00ff587b82 */ /* 0x000e240000000800 */
[----:B------:R2:W-:Y:S01]  /*386d0*/  STL.64 [R1+0x128], R146 ;  /* 0x0001289201007387 */ /* 0x0005e20000100a00 */
[----:B-1----:R-:W-:-:S02]  /*386e0*/  IMAD R221, R221, 0x65, RZ ;  /* 0x00000065dddd7824 */ /* 0x002fc400078e02ff */
[----:B------:R-:W-:Y:S02]  /*386f0*/  IMAD R115, R115, 0xb9, RZ ;  /* 0x000000b973737824 */ /* 0x000fe400078e02ff */
[----:B------:R-:W-:Y:S01]  /*38700*/  IMAD R114, R114, 0x176, RZ ;  /* 0x0000017672727824 */ /* 0x000fe200078e02ff */
[----:B------:R-:W1:Y:S01]  /*38710*/  LDC R84, c[0x0][0x278] ;  /* 0x00009e00ff547b82 */ /* 0x000e620000000800 */
[----:B--2---:R-:W-:Y:S01]  /*38720*/  IADD3 R146, P6, R237, R2, RZ ;  /* 0x00000002ed927210 */ /* 0x004fe20007fde0ff */
[----:B------:R-:W-:-:S06]  /*38730*/  IMAD R112, R112, 0x178, RZ ;  /* 0x0000017870707824 */ /* 0x000fcc00078e02ff */
[----:B------:R-:W2:Y:S01]  /*38740*/  LDC R87, c[0x0][0x278] ;  /* 0x00009e00ff577b82 */ /* 0x000ea20000000800 */
[----:B------:R-:W-:-:S07]  /*38750*/  LEA.HI.X.SX32 R147, R221, R3, 0x1, P6 ;  /* 0x00000003dd937211 */ /* 0x000fce00030f0eff */
[----:B------:R-:W4:Y:S01]  /*38760*/  LDC R221, c[0x0][0x278] ;  /* 0x00009e00ffdd7b82 */ /* 0x000f220000000800 */
[----:B------:R-:W-:-:S04]  /*38770*/  IADD3 R248, P5, R85, R2, RZ ;  /* 0x0000000255f87210 */ /* 0x000fc80007fbe0ff */
[----:B------:R-:W-:-:S03]  /*38780*/  LEA.HI.X.SX32 R249, R239, R3, 0x1, P5 ;  /* 0x00000003eff97211 */ /* 0x000fc600028f0eff */
[----:B------:R-:W3:Y:S02]  /*38790*/  LDC R239, c[0x0][0x278] ;  /* 0x00009e00ffef7b82 */ /* 0x000ee40000000800 */
[----:B------:R0:W-:Y:S04]  /*387a0*/  STL.64 [R1+0x120], R248 ;  /* 0x000120f801007387 */ /* 0x0001e80000100a00 */
[----:B------:R1:W-:Y:S01]  /*387b0*/  STL.64 [R1+0x118], R146 ;  /* 0x0001189201007387 */ /* 0x0003e20000100a00 */
[----:B------:R-:W-:Y:S01]  /*387c0*/  IMAD R111, R111, 0xbb, RZ ;  /* 0x000000bb6f6f7824 */ /* 0x000fe200078e02ff */
[----:B------:R-:W2:Y:S01]  /*387d0*/  LDC R86, c[0x0][0x278] ;  /* 0x00009e00ff567b82 */ /* 0x000ea20000000800 */
[----:B0-----:R-:W-:Y:S01]  /*387e0*/  IADD3 R248, P5, R81, R2, RZ ;  /* 0x0000000251f87210 */ /* 0x001fe20007fbe0ff */
[----:B----4-:R-:W-:-:S06]  /*387f0*/  IMAD R221, R221, 0x67, RZ ;  /* 0x00000067dddd7824 */ /* 0x010fcc00078e02ff */
[----:B------:R-:W0:Y:S01]  /*38800*/  LDC R83, c[0x0][0x278] ;  /* 0x00009e00ff537b82 */ /* 0x000e220000000800 */
[----:B-1----:R-:W-:Y:S02]  /*38810*/  IADD3 R146, P6, R77, R2, RZ ;  /* 0x000000024d927210 */ /* 0x002fe40007fde0ff */
[-C--:B------:R-:W-:Y:S02]  /*38820*/  LEA.HI.X.SX32 R249, R242, R3.reuse, 0x1, P5 ;  /* 0x00000003f2f97211 */ /* 0x080fe400028f0eff */
[----:B------:R-:W-:-:S03]  /*38830*/  LEA.HI.X.SX32 R147, R221, R3, 0x1, P6 ;  /* 0x00000003dd937211 */ /* 0x000fc600030f0eff */
[----:B------:R-:W1:Y:S01]  /*38840*/  LDC R221, c[0x0][0x278] ;  /* 0x00009e00ffdd7b82 */ /* 0x000e620000000800 */
[----:B------:R4:W-:Y:S01]  /*38850*/  STL.64 [R1+0x110], R248 ;  /* 0x000110f801007387 */ /* 0x0009e20000100a00 */
[----:B------:R-:W-:Y:S02]  /*38860*/  IMAD R110, R110, 0x17a, RZ ;  /* 0x0000017a6e6e7824 */ /* 0x000fe400078e02ff */
[----:B------:R-:W-:Y:S02]  /*38870*/  IMAD R108, R108, 0x17c, RZ ;  /* 0x0000017c6c6c7824 */ /* 0x000fe400078e02ff */
[----:B------:R-:W-:Y:S02]  /*38880*/  IMAD R107, R107, 0xbd, RZ ;  /* 0x000000bd6b6b7824 */ /* 0x000fe400078e02ff */
[----:B------:R-:W-:Y:S01]  /*38890*/  IMAD R106, R106, 0x17e, RZ ;  /* 0x0000017e6a6a7824 */ /* 0x000fe200078e02ff */
[----:B------:R-:W0:Y:S01]  /*388a0*/  LDC R229, c[0x0][0x278] ;  /* 0x00009e00ffe57b82 */ /* 0x000e220000000800 */
[----:B----4-:R-:W-:-:S04]  /*388b0*/  IADD3 R248, P5, R73, R2, RZ ;  /* 0x0000000249f87210 */ /* 0x010fc80007fbe0ff */
[----:B------:R-:W-:Y:S01]  /*388c0*/  LEA.HI.X.SX32 R249, R240, R3, 0x1, P5 ;  /* 0x00000003f0f97211 */ /* 0x000fe200028f0eff */
[----:B------:R-:W-:Y:S02]  /*388d0*/  IMAD R104, R104, 0x180, RZ ;  /* 0x0000018068687824 */ /* 0x000fe400078e02ff */
[----:B------:R-:W4:Y:S01]  /*388e0*/  LDC R240, c[0x0][0x278] ;  /* 0x00009e00fff07b82 */ /* 0x000f220000000800 */
[----:B------:R2:W-:Y:S01]  /*388f0*/  STL.64 [R1+0x108], R146 ;  /* 0x0001089201007387 */ /* 0x0005e20000100a00 */
[----:B---3--:R-:W-:-:S03]  /*38900*/  IMAD R239, R239, 0xd2, RZ ;  /* 0x000000d2efef7824 */ /* 0x008fc600078e02ff */
[----:B------:R3:W-:Y:S01]  /*38910*/  STL.64 [R1+0x100], R248 ;  /* 0x000100f801007387 */ /* 0x0007e20000100a00 */
[----:B-1----:R-:W-:Y:S02]  /*38920*/  IMAD R242, R221, 0x69, RZ ;  /* 0x00000069ddf27824 */ /* 0x002fe400078e02ff */
[----:B------:R-:W-:Y:S01]  /*38930*/  IMAD R103, R103, 0xbf, RZ ;  /* 0x000000bf67677824 */ /* 0x000fe200078e02ff */
[----:B------:R-:W1:Y:S01]  /*38940*/  LDC R82, c[0x0][0x278] ;  /* 0x00009e00ff527b82 */ /* 0x000e620000000800 */
[-C--:B--2---:R-:W-:Y:S02]  /*38950*/  IADD3 R146, P6, R239, R2.reuse, RZ ;  /* 0x00000002ef927210 */ /* 0x084fe40007fde0ff */
[----:B---3--:R-:W-:Y:S01]  /*38960*/  IADD3 R248, P5, R67, R2, RZ ;  /* 0x0000000243f87210 */ /* 0x008fe20007fbe0ff */
[----:B------:R-:W-:-:S04]  /*38970*/  IMAD R102, R102, 0x182, RZ ;  /* 0x0000018266667824 */ /* 0x000fc800078e02ff */
[----:B------:R-:W2:Y:S01]  /*38980*/  LDC R80, c[0x0][0x278] ;  /* 0x00009e00ff507b82 */ /* 0x000ea20000000800 */
[-C--:B------:R-:W-:Y:S02]  /*38990*/  LEA.HI.X.SX32 R249, R18, R3.reuse, 0x1, P5 ;  /* 0x0000000312f97211 */ /* 0x080fe400028f0eff */
[----:B------:R-:W-:-:S05]  /*389a0*/  LEA.HI.X.SX32 R147, R242, R3, 0x1, P6 ;  /* 0x00000003f2937211 */ /* 0x000fca00030f0eff */
[----:B------:R-:W3:Y:S01]  /*389b0*/  LDC R18, c[0x0][0x278] ;  /* 0x00009e00ff127b82 */ /* 0x000ee20000000800 */
[----:B------:R0:W-:Y:S01]  /*389c0*/  STL.64 [R1+0xf8], R146 ;  /* 0x0000f89201007387 */ /* 0x0001e20000100a00 */
[----:B----4-:R-:W-:-:S03]  /*389d0*/  IMAD R240, R240, 0x6b, RZ ;  /* 0x0000006bf0f07824 */ /* 0x010fc600078e02ff */
[----:B------:R4:W-:Y:S01]  /*389e0*/  STL.64 [R1+0xf0], R248 ;  /* 0x0000f0f801007387 */ /* 0x0009e20000100a00 */
[----:B------:R-:W-:Y:S02]  /*389f0*/  IMAD R100, R100, 0x184, RZ ;  /* 0x0000018464647824 */ /* 0x000fe400078e02ff */
[----:B------:R-:W-:Y:S01]  /*38a00*/  IMAD R99, R99, 0xc1, RZ ;  /* 0x000000c163637824 */ /* 0x000fe200078e02ff */
[----:B------:R-:W2:Y:S01]  /*38a10*/  LDC R78, c[0x0][0x278] ;  /* 0x00009e00ff4e7b82 */ /* 0x000ea20000000800 */
[-C--:B0-----:R-:W-:Y:S02]  /*38a20*/  IADD3 R146, P6, R63, R2.reuse, RZ ;  /* 0x000000023f927210 */ /* 0x081fe40007fde0ff */
[----:B----4-:R-:W-:Y:S01]  /*38a30*/  IADD3 R248, P5, R59, R2, RZ ;  /* 0x000000023bf87210 */ /* 0x010fe20007fbe0ff */
[----:B------:R-:W-:Y:S01]  /*38a40*/  IMAD R98, R98, 0x186, RZ ;  /* 0x0000018662627824 */ /* 0x000fe200078e02ff */
[-C--:B------:R-:W-:Y:S01]  /*38a50*/  LEA.HI.X.SX32 R147, R240, R3.reuse, 0x1, P6 ;  /* 0x00000003f0937211 */ /* 0x080fe200030f0eff */
[----:B------:R-:W-:Y:S01]  /*38a60*/  IMAD R94, R94, 0x188, RZ ;  /* 0x000001885e5e7824 */ /* 0x000fe200078e02ff */
[----:B------:R-:W-:Y:S01]  /*38a70*/  LEA.HI.X.SX32 R249, R236, R3, 0x1, P5 ;  /* 0x00000003ecf97211 */ /* 0x000fe200028f0eff */
[----:B------:R-:W-:Y:S01]  /*38a80*/  IMAD R97, R97, 0xc3, RZ ;  /* 0x000000c361617824 */ /* 0x000fe200078e02ff */
[----:B------:R-:W0:Y:S01]  /*38a90*/  LDC R236, c[0x0][0x278] ;  /* 0x00009e00ffec7b82 */ /* 0x000e220000000800 */
[----:B------:R-:W-:Y:S04]  /*38aa0*/  STL.64 [R1+0xe8], R146 ;  /* 0x0000e89201007387 */ /* 0x000fe80000100a00 */
[----:B------:R4:W-:Y:S01]  /*38ab0*/  STL.64 [R1+0xe0], R248 ;  /* 0x0000e0f801007387 */ /* 0x0009e20000100a00 */
[----:B---3--:R-:W-:-:S02]  /*38ac0*/  IMAD R18, R18, 0x6d, RZ ;  /* 0x0000006d12127824 */ /* 0x008fc400078e02ff */
[----:B------:R-:W-:Y:S01]  /*38ad0*/  IMAD R240, R150, 0x6f, RZ ;  /* 0x0000006f96f07824 */ /* 0x000fe200078e02ff */
[----:B------:R-:W3:Y:S01]  /*38ae0*/  LDC R76, c[0x0][0x278] ;  /* 0x00009e00ff4c7b82 */ /* 0x000ee20000000800 */
[-C--:B----4-:R-:W-:Y:S01]  /*38af0*/  IADD3 R248, P5, R51, R2.reuse, RZ ;  /* 0x0000000233f87210 */ /* 0x090fe20007fbe0ff */
[----:B------:R-:W-:Y:S01]  /*38b00*/  IMAD R96, R96, 0x18a, RZ ;  /* 0x0000018a60607824 */ /* 0x000fe200078e02ff */
[-C--:B------:R-:W-:Y:S01]  /*38b10*/  IADD3 R146, P6, R55, R2.reuse, RZ ;  /* 0x0000000237927210 */ /* 0x080fe20007fde0ff */
[----:B------:R-:W-:Y:S01]  /*38b20*/  IMAD R93, R93, 0x18c, RZ ;  /* 0x0000018c5d5d7824 */ /* 0x000fe200078e02ff */
[-C--:B------:R-:W-:Y:S01]  /*38b30*/  LEA.HI.X.SX32 R249, R151, R3.reuse, 0x1, P5 ;  /* 0x0000000397f97211 */ /* 0x080fe200028f0eff */
[----:B------:R-:W-:Y:S01]  /*38b40*/  IMAD R92, R92, 0x18e, RZ ;  /* 0x0000018e5c5c7824 */ /* 0x000fe200078e02ff */
[----:B------:R-:W-:Y:S01]  /*38b50*/  IADD3 R150, P5, R43, R2, RZ ;  /* 0x000000022b967210 */ /* 0x000fe20007fbe0ff */
[----:B------:R-:W-:Y:S01]  /*38b60*/  IMAD R90, R90, 0x190, RZ ;  /* 0x000001905a5a7824 */ /* 0x000fe200078e02ff */
[-C--:B------:R-:W-:Y:S01]  /*38b70*/  LEA.HI.X.SX32 R147, R18, R3.reuse, 0x1, P6 ;  /* 0x0000000312937211 */ /* 0x080fe200030f0eff */
[----:B------:R-:W-:Y:S01]  /*38b80*/  IMAD R89, R89, 0xc7, RZ ;  /* 0x000000c759597824 */ /* 0x000fe200078e02ff */
[----:B------:R-:W-:Y:S01]  /*38b90*/  LEA.HI.X.SX32 R151, R6, R3, 0x1, P5 ;  /* 0x0000000306977211 */ /* 0x000fe200028f0eff */
[----:B0-----:R-:W-:Y:S01]  /*38ba0*/  IMAD R236, R236, 0x71, RZ ;  /* 0x00000071ecec7824 */ /* 0x001fe200078e02ff */
[----:B------:R-:W0:Y:S01]  /*38bb0*/  LDC R6, c[0x0][0x278] ;  /* 0x00009e00ff067b82 */ /* 0x000e220000000800 */
[----:B------:R4:W-:Y:S04]  /*38bc0*/  STL.64 [R1+0xd8], R146 ;  /* 0x0000d89201007387 */ /* 0x0009e80000100a00 */
[----:B------:R-:W-:Y:S01]  /*38bd0*/  STL.64 [R1+0xd0], R248 ;  /* 0x0000d0f801007387 */ /* 0x000fe20000100a00 */
[----:B------:R-:W-:-:S02]  /*38be0*/  IMAD R88, R88, 0x192, RZ ;  /* 0x0000019258587824 */ /* 0x000fc400078e02ff */
[----:B------:R-:W3:Y:S01]  /*38bf0*/  LDC R74, c[0x0][0x278] ;  /* 0x00009e00ff4a7b82 */ /* 0x000ee20000000800 */
[----:B----4-:R-:W-:Y:S01]  /*38c00*/  IADD3 R146, P6, R47, R2, RZ ;  /* 0x000000022f927210 */ /* 0x010fe20007fde0ff */
[----:B------:R-:W-:-:S06]  /*38c10*/  IMAD R84, R84, 0x194, RZ ;  /* 0x0000019454547824 */ /* 0x000fcc00078e02ff */
[----:B------:R-:W4:Y:S01]  /*38c20*/  LDC R72, c[0x0][0x278] ;  /* 0x00009e00ff487b82 */ /* 0x000f220000000800 */
[----:B------:R-:W-:-:S05]  /*38c30*/  LEA.HI.X.SX32 R147, R240, R3, 0x1, P6 ;  /* 0x00000003f0937211 */ /* 0x000fca00030f0eff */
[----:B------:R1:W-:Y:S01]  /*38c40*/  STL.64 [R1+0xc8], R146 ;  /* 0x0000c89201007387 */ /* 0x0003e20000100a00 */
[----:B0-----:R-:W-:Y:S01]  /*38c50*/  IMAD R6, R6, 0x73, RZ ;  /* 0x0000007306067824 */ /* 0x001fe200078e02ff */
[----:B------:R-:W0:Y:S02]  /*38c60*/  LDC R79, c[0x0][0x278] ;  /* 0x00009e00ff4f7b82 */ /* 0x000e240000000800 */
[----:B------:R2:W-:Y:S01]  /*38c70*/  STL.64 [R1+0xc0], R150 ;  /* 0x0000c09601007387 */ /* 0x0005e20000100a00 */
[----:B------:R-:W-:Y:S02]  /*38c80*/  IMAD R87, R87, 0xc9, RZ ;  /* 0x000000c957577824 */ /* 0x000fe400078e02ff */
[----:B------:R-:W-:-:S03]  /*38c90*/  IMAD R86, R86, 0x196, RZ ;  /* 0x0000019656567824 */ /* 0x000fc600078e02ff */
[----:B------:R-:W0:Y:S01]  /*38ca0*/  LDC R70, c[0x0][0x278] ;  /* 0x00009e00ff467b82 */ /* 0x000e220000000800 */
[----:B-1----:R-:W-:-:S04]  /*38cb0*/  IADD3 R146, P6, R39, R2, RZ ;  /* 0x0000000227927210 */ /* 0x002fc80007fde0ff */
[----:B------:R-:W-:Y:S02]  /*38cc0*/  LEA.HI.X.SX32 R147, R236, R3, 0x1, P6 ;  /* 0x00000003ec937211 */ /* 0x000fe400030f0eff */
[----:B--2---:R-:W-:Y:S01]  /*38cd0*/  IADD3 R150, P5, R35, R2, RZ ;  /* 0x0000000223967210 */ /* 0x004fe20007fbe0ff */
[----:B------:R-:W1:Y:S02]  /*38ce0*/  LDC R236, c[0x0][0x278] ;  /* 0x00009e00ffec7b82 */ /* 0x000e640000000800 */
[----:B------:R2:W-:Y:S01]  /*38cf0*/  STL.64 [R1+0x4d0], R146 ;  /* 0x0004d09201007387 */ /* 0x0005e20000100a00 */
[----:B------:R-:W-:-:S05]  /*38d00*/  IMAD R83, R83, 0x198, RZ ;  /* 0x0000019853537824 */ /* 0x000fca00078e02ff */
[----:B------:R-:W0:Y:S01]  /*38d10*/  LDC R75, c[0x0][0x278] ;  /* 0x00009e00ff4b7b82 */ /* 0x000e220000000800 */
[----:B--2---:R-:W-:-:S07]  /*38d20*/  IADD3 R146, P6, R31, R2, RZ ;  /* 0x000000021f927210 */ /* 0x004fce0007fde0ff */
[----:B------:R-:W2:Y:S01]  /*38d30*/  LDC R68, c[0x0][0x278] ;  /* 0x00009e00ff447b82 */ /* 0x000ea20000000800 */
[----:B------:R-:W-:-:S07]  /*38d40*/  LEA.HI.X.SX32 R147, R6, R3, 0x1, P6 ;  /* 0x0000000306937211 */ /* 0x000fce00030f0eff */
[----:B------:R-:W3:Y:S01]  /*38d50*/  LDC R6, c[0x0][0x278] ;  /* 0x00009e00ff067b82 */ /* 0x000ee20000000800 */
[----:B------:R-:W-:-:S05]  /*38d60*/  LEA.HI.X.SX32 R151, R14, R3, 0x1, P5 ;  /* 0x000000030e977211 */ /* 0x000fca00028f0eff */
[----:B------:R-:W-:Y:S02]  /*38d70*/  STL.64 [R1+0x4c8], R150 ;  /* 0x0004c89601007387 */ /* 0x000fe40000100a00 */
[----:B------:R-:W4:Y:S02]  /*38d80*/  LDC R14, c[0x0][0x278] ;  /* 0x00009e00ff0e7b82 */ /* 0x000f240000000800 */
[----:B------:R1:W-:Y:S01]  /*38d90*/  STL.64 [R1+0x4c0], R146 ;  /* 0x0004c09201007387 */ /* 0x0003e20000100a00 */
[----:B------:R-:W-:Y:S02]  /*38da0*/  IMAD R238, R229, 0x1a8, RZ ;  /* 0x000001a8e5ee7824 */ /* 0x000fe400078e02ff */
[----:B-1----:R-:W-:Y:S02]  /*38db0*/  IMAD R248, R236, 0xf4, RZ ;  /* 0x000000f4ecf87824 */ /* 0x002fe400078e02ff */
[----:B------:R-:W-:Y:S01]  /*38dc0*/  IMAD R82, R82, 0x19a, RZ ;  /* 0x0000019a52527824 */ /* 0x000fe200078e02ff */
[----:B------:R-:W1:Y:S01]  /*38dd0*/  LDC R66, c[0x0][0x278] ;  /* 0x00009e00ff427b82 */ /* 0x000e620000000800 */
[-C--:B------:R-:W-:Y:S01]  /*38de0*/  IADD3 R146, P6, R25, R2.reuse, RZ ;  /* 0x0000000219927210 */ /* 0x080fe20007fde0ff */
[----:B---3--:R-:W-:Y:S01]  /*38df0*/  IMAD R6, R6, 0x75, RZ ;  /* 0x0000007506067824 */ /* 0x008fe200078e02ff */
[----:B------:R-:W-:Y:S01]  /*38e00*/  IADD3 R150, P5, R23, R2, RZ ;  /* 0x0000000217967210 */ /* 0x000fe20007fbe0ff */
[----:B------:R-:W-:-:S04]  /*38e10*/  IMAD R240, R142, 0xfa, RZ ;  /* 0x000000fa8ef07824 */ /* 0x000fc800078e02ff */
[----:B------:R-:W3:Y:S01]  /*38e20*/  LDC R71, c[0x0][0x278] ;  /* 0x00009e00ff477b82 */ /* 0x000ee20000000800 */
[----:B------:R-:W-:-:S07]  /*38e30*/  LEA.HI.X.SX32 R147, R6, R3, 0x1, P6 ;  /* 0x0000000306937211 */ /* 0x000fce00030f0eff */
[----:B------:R-:W0:Y:S01]  /*38e40*/  LDC R6, c[0x0][0x278] ;  /* 0x00009e00ff067b82 */ /* 0x000e220000000800 */
[----:B------:R-:W-:Y:S01]  /*38e50*/  LEA.HI.X.SX32 R151, R10, R3, 0x1, P5 ;  /* 0x000000030a977211 */ /* 0x000fe200028f0eff */
[----:B----4-:R-:W-:-:S04]  /*38e60*/  IMAD R251, R14, 0xee, RZ ;  /* 0x000000ee0efb7824 */ /* 0x010fc800078e02ff */
[----:B------:R-:W-:Y:S02]  /*38e70*/  STL.64 [R1+0x4b8], R150 ;  /* 0x0004b89601007387 */ /* 0x000fe40000100a00 */
[----:B------:R-:W4:Y:S02]  /*38e80*/  LDC R10, c[0x0][0x278] ;  /* 0x00009e00ff0a7b82 */ /* 0x000f240000000800 */
[----:B------:R2:W-:Y:S01]  /*38e90*/  STL.64 [R1+0x4b0], R146 ;  /* 0x0004b09201007387 */ /* 0x0005e20000100a00 */
[----:B------:R-:W-:Y:S02]  /*38ea0*/  IMAD R236, R140, 0xfc, RZ ;  /* 0x000000fc8cec7824 */ /* 0x000fe400078e02ff */
[----:B------:R-:W-:-:S03]  /*38eb0*/  IMAD R80, R80, 0x19c, RZ ;  /* 0x0000019c50507824 */ /* 0x000fc600078e02ff */
[----:B------:R-:W3:Y:S01]  /*38ec0*/  LDC R229, c[0x0][0x278] ;  /* 0x00009e00ffe57b82 */ /* 0x000ee20000000800 */
[-C--:B--2---:R-:W-:Y:S01]  /*38ed0*/  IADD3 R146, P6, R251, R2.reuse, RZ ;  /* 0x00000002fb927210 */ /* 0x084fe20007fde0ff */
[----:B0-----:R-:W-:Y:S01]  /*38ee0*/  IMAD R6, R6, 0x77, RZ ;  /* 0x0000007706067824 */ /* 0x001fe200078e02ff */
[----:B------:R-:W-:-:S05]  /*38ef0*/  IADD3 R150, P5, R29, R2, RZ ;  /* 0x000000021d967210 */ /* 0x000fca0007fbe0ff */
[----:B------:R-:W0:Y:S01]  /*38f00*/  LDC R64, c[0x0][0x278] ;  /* 0x00009e00ff407b82 */ /* 0x000e220000000800 */
[----:B------:R-:W-:-:S07]  /*38f10*/  LEA.HI.X.SX32 R147, R6, R3, 0x1, P6 ;  /* 0x0000000306937211 */ /* 0x000fce00030f0eff */
[----:B------:R-:W2:Y:S01]  /*38f20*/  LDC R6, c[0x0][0x278] ;  /* 0x00009e00ff067b82 */ /* 0x000ea20000000800 */
[----:B------:R-:W-:Y:S02]  /*38f30*/  LEA.HI.X.SX32 R151, R145, R3, 0x1, P5 ;  /* 0x0000000391977211 */ /* 0x000fe400028f0eff */
[----:B------:R-:W-:-:S04]  /*38f40*/  IADD3 R144, P5, R144, R2, RZ ;  /* 0x0000000290907210 */ /* 0x000fc80007fbe0ff */
[----:B------:R-:W-:Y:S01]  /*38f50*/  LEA.HI.X.SX32 R145, R4, R3, 0x1, P5 ;  /* 0x0000000304917211 */ /* 0x000fe200028f0eff */
[----:B------:R-:W0:Y:S01]  /*38f60*/  LDC R62, c[0x0][0x278] ;  /* 0x00009e00ff3e7b82 */ /* 0x000e220000000800 */
[----:B----4-:R-:W-:-:S07]  /*38f70*/  IMAD R249, R10, 0xf2, RZ ;  /* 0x000000f20af97824 */ /* 0x010fce00078e02ff */
[----:B------:R-:W4:Y:S01]  /*38f80*/  LDC R4, c[0x0][0x278] ;  /* 0x00009e00ff047b82 */ /* 0x000f220000000800 */
[----:B------:R1:W-:Y:S07]  /*38f90*/  STL.64 [R1+0x4a8], R150 ;  /* 0x0004a89601007387 */ /* 0x0003ee0000100a00 */
[----:B------:R-:W3:Y:S01]  /*38fa0*/  LDC R10, c[0x0][0x278] ;  /* 0x00009e00ff0a7b82 */ /* 0x000ee20000000800 */
[----:B--2---:R-:W-:Y:S01]  /*38fb0*/  IMAD R6, R6, 0x79, RZ ;  /* 0x0000007906067824 */ /* 0x004fe200078e02ff */
[----:B-1----:R-:W2:Y:S01]  /*38fc0*/  LDL.LU.64 R150, [R1+0x1030] ;  /* 0x0010300001967983 */ /* 0x002ea20000300a00 */
[----:B------:R-:W-:-:S05]  /*38fd0*/  IMAD R78, R78, 0x19e, RZ ;  /* 0x0000019e4e4e7824 */ /* 0x000fca00078e02ff */
[----:B------:R-:W1:Y:S01]  /*38fe0*/  LDC R69, c[0x0][0x278] ;  /* 0x00009e00ff457b82 */ /* 0x000e620000000800 */
[----:B------:R0:W-:Y:S01]  /*38ff0*/  STL.64 [R1+0x4a0], R146 ;  /* 0x0004a09201007387 */ /* 0x0001e20000100a00 */
[----:B------:R-:W-:-:S06]  /*39000*/  IMAD R76, R76, 0x1a0, RZ ;  /* 0x000001a04c4c7824 */ /* 0x000fcc00078e02ff */
[----:B------:R-:W1:Y:S01]  /*39010*/  LDC R227, c[0x0][0x278] ;  /* 0x00009e00ffe37b82 */ /* 0x000e620000000800 */
[----:B0-----:R-:W-:-:S07]  /*39020*/  IADD3 R146, P6, R249, R2, RZ ;  /* 0x00000002f9927210 */ /* 0x001fce0007fde0ff */
[----:B------:R-:W0:Y:S01]  /*39030*/  LDC R60, c[0x0][0x278] ;  /* 0x00009e00ff3c7b82 */ /* 0x000e220000000800 */
[----:B------:R-:W-:Y:S01]  /*39040*/  LEA.HI.X.SX32 R147, R6, R3, 0x1, P6 ;  /* 0x0000000306937211 */ /* 0x000fe200030f0eff */
[----:B----4-:R-:W-:-:S06]  /*39050*/  IMAD R242, R4, 0xf8, RZ ;  /* 0x000000f804f27824 */ /* 0x010fcc00078e02ff */
[----:B------:R-:W4:Y:S01]  /*39060*/  LDC R6, c[0x0][0x278] ;  /* 0x00009e00ff067b82 */ /* 0x000f220000000800 */
[----:B---3--:R-:W-:-:S07]  /*39070*/  IMAD R247, R10, 0xf6, RZ ;  /* 0x000000f60af77824 */ /* 0x008fce00078e02ff */
[----:B------:R-:W3:Y:S01]  /*39080*/  LDC R4, c[0x0][0x278] ;  /* 0x00009e00ff047b82 */ /* 0x000ee20000000800 */
[----:B------:R1:W-:Y:S04]  /*39090*/  STL.64 [R1+0x498], R144 ;  /* 0x0004989001007387 */ /* 0x0003e80000100a00 */
[----:B------:R1:W-:Y:S01]  /*390a0*/  STL.64 [R1+0x490], R146 ;  /* 0x0004909201007387 */ /* 0x0003e20000100a00 */
[----:B------:R-:W-:Y:S02]  /*390b0*/  IMAD R74, R74, 0x1a2, RZ ;  /* 0x000001a24a4a7824 */ /* 0x000fe400078e02ff */
[----:B------:R-:W0:Y:S01]  /*390c0*/  LDC R58, c[0x0][0x278] ;  /* 0x00009e00ff3a7b82 */ /* 0x000e220000000800 */
[----:B-1----:R-:W-:-:S07]  /*390d0*/  IADD3 R144, P5, R248, R2, RZ ;  /* 0x00000002f8907210 */ /* 0x002fce0007fbe0ff */
[----:B------:R-:W1:Y:S01]  /*390e0*/  LDC R65, c[0x0][0x278] ;  /* 0x00009e00ff417b82 */ /* 0x000e620000000800 */
[-C--:B------:R-:W-:Y:S02]  /*390f0*/  IADD3 R146, P6, R247, R2.reuse, RZ ;  /* 0x00000002f7927210 */ /* 0x080fe40007fde0ff */
[-C--:B------:R-:W-:Y:S02]  /*39100*/  LEA.HI.X.SX32 R145, R143, R3.reuse, 0x1, P5 ;  /* 0x000000038f917211 */ /* 0x080fe400028f0eff */
[-C--:B------:R-:W-:Y:S02]  /*39110*/  IADD3 R142, P5, R242, R2.reuse, RZ ;  /* 0x00000002f28e7210 */ /* 0x080fe40007fbe0ff */
[-C--:B------:R-:W-:Y:S01]  /*39120*/  LEA.HI.X.SX32 R147, R141, R3.reuse, 0x1, P6 ;  /* 0x000000038d937211 */ /* 0x080fe200030f0eff */
[----:B------:R3:W-:Y:S01]  /*39130*/  STL.64 [R1+0x488], R144 ;  /* 0x0004889001007387 */ /* 0x0007e20000100a00 */
[----:B------:R-:W-:Y:S01]  /*39140*/  LEA.HI.X.SX32 R143, R7, R3, 0x1, P5 ;  /* 0x00000003078f7211 */ /* 0x000fe200028f0eff */
[----:B----4-:R-:W-:Y:S01]  /*39150*/  IMAD R10, R6, 0xe3, RZ ;  /* 0x000000e3060a7824 */ /* 0x010fe200078e02ff */
[----:B------:R-:W4:Y:S01]  /*39160*/  LDC R225, c[0x0][0x278] ;  /* 0x00009e00ffe17b82 */ /* 0x000f220000000800 */
[----:B---3--:R-:W-:Y:S01]  /*39170*/  IMAD R4, R4, 0x7d, RZ ;  /* 0x0000007d04047824 */ /* 0x008fe200078e02ff */
[----:B------:R-:W-:-:S06]  /*39180*/  IADD3 R140, P6, R240, R2, RZ ;  /* 0x00000002f08c7210 */ /* 0x000fcc0007fde0ff */
[----:B------:R-:W3:Y:S01]  /*39190*/  LDC R6, c[0x0][0x278] ;  /* 0x00009e00ff067b82 */ /* 0x000ee20000000800 */
[----:B------:R-:W2:Y:S04]  /*391a0*/  LDL.LU.64 R144, [R1+0x1028] ;  /* 0x0010280001907983 */ /* 0x000ea80000300a00 */
[----:B------:R0:W-:Y:S01]  /*391b0*/  STL.64 [R1+0x480], R146 ;  /* 0x0004809201007387 */ /* 0x0001e20000100a00 */
[----:B------:R-:W-:Y:S02]  /*391c0*/  LEA.HI.X.SX32 R141, R4, R3, 0x1, P6 ;  /* 0x00000003048d7211 */ /* 0x000fe400030f0eff */
[----:B------:R-:W1:Y:S01]  /*391d0*/  LDC R4, c[0x0][0x278] ;  /* 0x00009e00ff047b82 */ /* 0x000e620000000800 */
[----:B------:R-:W-:Y:S02]  /*391e0*/  IMAD R72, R72, 0x1a4, RZ ;  /* 0x000001a448487824 */ /* 0x000fe400078e02ff */
[----:B------:R-:W-:-:S05]  /*391f0*/  IMAD R70, R70, 0x1a6, RZ ;  /* 0x000001a646467824 */ /* 0x000fca00078e02ff */
[----:B------:R-:W4:Y:S01]  /*39200*/  LDC R56, c[0x0][0x278] ;  /* 0x00009e00ff387b82 */ /* 0x000f220000000800 */
[----:B0-----:R-:W2:Y:S04]  /*39210*/  LDL.LU.64 R146, [R1+0x1020] ;  /* 0x0010200001927983 */ /* 0x001ea80000300a00 */
[----:B------:R0:W-:Y:S03]  /*39220*/  STL.64 [R1+0x478], R142 ;  /* 0x0004788e01007387 */ /* 0x0001e60000100a00 */
[----:B------:R-:W4:Y:S01]  /*39230*/  LDC R54, c[0x0][0x278] ;  /* 0x00009e00ff367b82 */ /* 0x000f220000000800 */
[----:B------:R-:W-:-:S07]  /*39240*/  IMAD R68, R68, 0x1aa, RZ ;  /* 0x000001aa44447824 */ /* 0x000fce00078e02ff */
[----:B------:R-:W2:Y:S08]  /*39250*/  LDC R61, c[0x0][0x278] ;  /* 0x00009e00ff3d7b82 */ /* 0x000eb00000000800 */
[----:B0-----:R-:W0:Y:S01]  /*39260*/  LDC R143, c[0x0][0x278] ;  /* 0x00009e00ff8f7b82 */ /* 0x001e220000000800 */
[----:B---3--:R-:W-:Y:S01]  /*39270*/  IMAD R6, R6, 0xfe, RZ ;  /* 0x000000fe06067824 */ /* 0x008fe200078e02ff */
[----:B------:R-:W-:-:S04]  /*39280*/  IADD3 R142, P5, R236, R2, RZ ;  /* 0x00000002ec8e7210 */ /* 0x000fc80007fbe0ff */
[----:B------:R-:W-:Y:S01]  /*39290*/  IADD3 R6, P6, R6, R2, RZ ;  /* 0x0000000206067210 */ /* 0x000fe20007fde0ff */
[----:B------:R3:W-:Y:S01]  /*392a0*/  STL.64 [R1+0x980], R140 ;  /* 0x0009808c01007387 */ /* 0x0007e20000100a00 */
[----:B-1----:R-:W-:Y:S01]  /*392b0*/  IMAD R4, R4, 0x15c, RZ ;  /* 0x0000015c04047824 */ /* 0x002fe200078e02ff */
[----:B------:R-:W1:Y:S01]  /*392c0*/  LDC R223, c[0x0][0x278] ;  /* 0x00009e00ffdf7b82 */ /* 0x000e620000000800 */
[----:B------:R-:W-:-:S07]  /*392d0*/  IMAD R66, R66, 0x1ac, RZ ;  /* 0x000001ac42427824 */ /* 0x000fce00078e02ff */
[----:B------:R-:W1:Y:S01]  /*392e0*/  LDC R52, c[0x0][0x278] ;  /* 0x00009e00ff347b82 */ /* 0x000e620000000800 */
[----:B---3--:R-:W3:Y:S01]  /*392f0*/  LDL.LU.64 R140, [R1+0x1018] ;  /* 0x00101800018c7983 */ /* 0x008ee20000300a00 */
[----:B0-----:R-:W-:Y:S01]  /*39300*/  IMAD R7, R143, 0x7f, RZ ;  /* 0x0000007f8f077824 */ /* 0x001fe200078e02ff */
[----:B------:R-:W-:-:S05]  /*39310*/  LEA.HI.X.SX32 R143, R137, R3, 0x1, P5 ;  /* 0x00000003898f7211 */ /* 0x000fca00028f0eff */
[----:B------:R-:W0:Y:S01]  /*39320*/  LDC R50, c[0x0][0x278] ;  /* 0x00009e00ff327b82 */ /* 0x000e220000000800 */
[----:B------:R-:W-:Y:S01]  /*39330*/  LEA.HI.X.SX32 R7, R7, R3, 0x1, P6 ;  /* 0x0000000307077211 */ /* 0x000fe200030f0eff */
[----:B------:R4:W-:Y:S06]  /*39340*/  STL.64 [R1+0x978], R142 ;  /* 0x0009788e01007387 */ /* 0x0009ec0000100a00 */
[----:B------:R-:W2:Y:S01]  /*39350*/  LDC R57, c[0x0][0x278] ;  /* 0x00009e00ff397b82 */ /* 0x000ea20000000800 */
[----:B----4-:R-:W4:Y:S07]  /*39360*/  LDL.LU.64 R142, [R1+0x1010] ;  /* 0x00101000018e7983 */ /* 0x010f2e0000300a00 */
[----:B------:R-:W0:Y:S01]  /*39370*/  LDC R221, c[0x0][0x278] ;  /* 0x00009e00ffdd7b82 */ /* 0x000e220000000800 */
[----:B------:R1:W-:Y:S07]  /*39380*/  STL.64 [R1+0x970], R6 ;  /* 0x0009700601007387 */ /* 0x0003ee0000100a00 */
[----:B------:R-:W0:Y:S01]  /*39390*/  LDC R48, c[0x0][0x278] ;  /* 0x00009e00ff307b82 */ /* 0x000e220000000800 */
[----:B-1----:R-:W-:-:S07]  /*393a0*/  IADD3 R6, P6, R4, R2, RZ ;  /* 0x0000000204067210 */ /* 0x002fce0007fde0ff */
[----:B------:R-:W1:Y:S08]  /*393b0*/  LDC R46, c[0x0][0x278] ;  /* 0x00009e00ff2e7b82 */ /* 0x000e700000000800 */
[----:B------:R-:W0:Y:S01]  /*393c0*/  LDC R4, c[0x0][0x278] ;  /* 0x00009e00ff047b82 */ /* 0x000e220000000800 */
[----:B------:R-:W-:Y:S02]  /*393d0*/  IADD3 R136, P5, R136, R2, RZ ;  /* 0x0000000288887210 */ /* 0x000fe40007fbe0ff */
[----:B------:R-:W-:-:S02]  /*393e0*/  LEA.HI.X.SX32 R7, R133, R3, 0x1, P6 ;  /* 0x0000000385077211 */ /* 0x000fc400030f0eff */
[----:B------:R-:W-:-:S03]  /*393f0*/  LEA.HI.X.SX32 R137, R139, R3, 0x1, P5 ;  /* 0x000000038b897211 */ /* 0x000fc600028f0eff */
[----:B------:R-:W2:Y:S02]  /*39400*/  LDC R53, c[0x0][0x278] ;  /* 0x00009e00ff357b82 */ /* 0x000ea40000000800 */
[----:B------:R1:W-:Y:S06]  /*39410*/  STL.64 [R1+0x800], R136 ;  /* 0x0008008801007387 */ /* 0x0003ec0000100a00 */
[----:B------:R-:W2:Y:S01]  /*39420*/  LDC R18, c[0x0][0x278] ;  /* 0x00009e00ff127b82 */ /* 0x000ea20000000800 */
[----:B-1----:R-:W4:Y:S07]  /*39430*/  LDL.LU.64 R136, [R1+0x1008] ;  /* 0x0010080001887983 */ /* 0x002f2e0000300a00 */
[----:B------:R-:W1:Y:S01]  /*39440*/  LDC R44, c[0x0][0x278] ;  /* 0x00009e00ff2c7b82 */ /* 0x000e620000000800 */
[----:B------:R0:W-:Y:S07]  /*39450*/  STL.64 [R1+0x7f8], R6 ;  /* 0x0007f80601007387 */ /* 0x0001ee0000100a00 */
[----:B------:R-:W3:Y:S01]  /*39460*/  LDC R42, c[0x0][0x278] ;  /* 0x00009e00ff2a7b82 */ /* 0x000ee20000000800 */
[----:B0-----:R-:W-:-:S07]  /*39470*/  IMAD R6, R4, 0xe5, RZ ;  /* 0x000000e504067824 */ /* 0x001fce00078e02ff */
[----:B------:R-:W0:Y:S01]  /*39480*/  LDC R4, c[0x0][0x278] ;  /* 0x00009e00ff047b82 */ /* 0x000e220000000800 */
[-C--:B------:R-:W-:Y:S02]  /*39490*/  IADD3 R132, P6, R132, R2.reuse, RZ ;  /* 0x0000000284847210 */ /* 0x080fe40007fde0ff */
[-C--:B------:R-:W-:Y:S02]  /*394a0*/  IADD3 R138, P5, R138, R2.reuse, RZ ;  /* 0x000000028a8a7210 */ /* 0x080fe40007fbe0ff */
[-C--:B------:R-:W-:Y:S02]  /*394b0*/  LEA.HI.X.SX32 R133, R5, R3.reuse, 0x1, P6 ;  /* 0x0000000305857211 */ /* 0x080fe400030f0eff */
[----:B------:R-:W-:Y:S01]  /*394c0*/  LEA.HI.X.SX32 R139, R135, R3, 0x1, P5 ;  /* 0x00000003878b7211 */ /* 0x000fe200028f0eff */
[----:B------:R-:W-:Y:S01]  /*394d0*/  IMAD R229, R229, 0xd5, RZ ;  /* 0x000000d5e5e57824 */ /* 0x000fe200078e02ff */
[-C--:B------:R-:W-:Y:S01]  /*394e0*/  IADD3 R134, P5, R134, R2.reuse, RZ ;  /* 0x0000000286867210 */ /* 0x080fe20007fbe0ff */
[----:B------:R-:W-:Y:S01]  /*394f0*/  IMAD R64, R64, 0x1ae, RZ ;  /* 0x000001ae40407824 */ /* 0x000fe200078e02ff */
[----:B------:R-:W-:Y:S01]  /*39500*/  IADD3 R128, P6, R128, R2, RZ ;  /* 0x0000000280807210 */ /* 0x000fe20007fde0ff */
[----:B------:R-:W-:Y:S01]  /*39510*/  IMAD R62, R62, 0x1b0, RZ ;  /* 0x000001b03e3e7824 */ /* 0x000fe200078e02ff */
[----:B------:R-:W3:Y:S01]  /*39520*/  LDC R49, c[0x0][0x278] ;  /* 0x00009e00ff317b82 */ /* 0x000ee20000000800 */
[----:B------:R-:W-:-:S02]  /*39530*/  IMAD R227, R227, 0xd7, RZ ;  /* 0x000000d7e3e37824 */ /* 0x000fc400078e02ff */
[----:B------:R-:W-:Y:S02]  /*39540*/  IMAD R60, R60, 0x1b2, RZ ;  /* 0x000001b23c3c7824 */ /* 0x000fe400078e02ff */
[----:B------:R-:W-:-:S03]  /*39550*/  IMAD R58, R58, 0x1b4, RZ ;  /* 0x000001b43a3a7824 */ /* 0x000fc600078e02ff */
[----:B------:R-:W3:Y:S01]  /*39560*/  LDC R14, c[0x0][0x278] ;  /* 0x00009e00ff0e7b82 */ /* 0x000ee20000000800 */
[----:B0-----:R-:W-:Y:S02]  /*39570*/  IMAD R5, R4, 0xb1, RZ ;  /* 0x000000b104057824 */ /* 0x001fe400078e02ff */
[----:B------:R-:W-:Y:S01]  /*39580*/  IMAD R4, R129, 0x166, RZ ;  /* 0x0000016681047824 */ /* 0x000fe200078e02ff */
[-C--:B------:R-:W-:Y:S02]  /*39590*/  LEA.HI.X.SX32 R129, R131, R3.reuse, 0x1, P6 ;  /* 0x0000000383817211 */ /* 0x080fe400030f0eff */
[----:B------:R-:W-:Y:S02]  /*395a0*/  LEA.HI.X.SX32 R135, R5, R3, 0x1, P5 ;  /* 0x0000000305877211 */ /* 0x000fe400028f0eff */
[----:B------:R-:W0:Y:S01]  /*395b0*/  LDC R40, c[0x0][0x278] ;  /* 0x00009e00ff287b82 */ /* 0x000e220000000800 */
[-C--:B------:R-:W-:Y:S02]  /*395c0*/  IADD3 R4, P5, R4, R2.reuse, RZ ;  /* 0x0000000204047210 */ /* 0x080fe40007fbe0ff */
[----:B------:R-:W-:-:S02]  /*395d0*/  IADD3 R130, P6, R130, R2, RZ ;  /* 0x0000000282827210 */ /* 0x000fc40007fde0ff */
[-C--:B------:R-:W-:Y:S02]  /*395e0*/  LEA.HI.X.SX32 R5, R125, R3.reuse, 0x1, P5 ;  /* 0x000000037d057211 */ /* 0x080fe400028f0eff */
[-C--:B------:R-:W-:Y:S01]  /*395f0*/  IADD3 R124, P5, R124, R2.reuse, RZ ;  /* 0x000000027c7c7210 */ /* 0x080fe20007fbe0ff */
[----:B------:R-:W0:Y:S01]  /*39600*/  LDC R38, c[0x0][0x278] ;  /* 0x00009e00ff267b82 */ /* 0x000e220000000800 */
[-C--:B------:R-:W-:Y:S02]  /*39610*/  LEA.HI.X.SX32 R131, R127, R3.reuse, 0x1, P6 ;  /* 0x000000037f837211 */ /* 0x080fe400030f0eff */
[-C--:B------:R-:W-:Y:S01]  /*39620*/  IADD3 R126, P6, R126, R2.reuse, RZ ;  /* 0x000000027e7e7210 */ /* 0x080fe20007fde0ff */
[----:B------:R1:W-:Y:S01]  /*39630*/  STL.64 [R1+0x7f0], R138 ;  /* 0x0007f08a01007387 */ /* 0x0003e20000100a00 */
[-C--:B------:R-:W-:Y:S02]  /*39640*/  LEA.HI.X.SX32 R125, R121, R3.reuse, 0x1, P5 ;  /* 0x00000003797d7211 */ /* 0x080fe400028f0eff */
[----:B------:R-:W-:Y:S01]  /*39650*/  IADD3 R120, P5, R120, R2, RZ ;  /* 0x0000000278787210 */ /* 0x000fe20007fbe0ff */
[----:B------:R-:W0:Y:S01]  /*39660*/  LDC R45, c[0x0][0x278] ;  /* 0x00009e00ff2d7b82 */ /* 0x000e220000000800 */
[----:B------:R-:W-:-:S02]  /*39670*/  LEA.HI.X.SX32 R127, R123, R3, 0x1, P6 ;  /* 0x000000037b7f7211 */ /* 0x000fc400030f0eff */
[-C--:B------:R-:W-:Y:S02]  /*39680*/  IADD3 R122, P6, R122, R2.reuse, RZ ;  /* 0x000000027a7a7210 */ /* 0x080fe40007fde0ff */
[-C--:B------:R-:W-:Y:S01]  /*39690*/  LEA.HI.X.SX32 R121, R117, R3.reuse, 0x1, P5 ;  /* 0x0000000375797211 */ /* 0x080fe200028f0eff */
[----:B-1----:R-:W4:Y:S01]  /*396a0*/  LDL.LU.64 R138, [R1+0x1000] ;  /* 0x00100000018a7983 */ /* 0x002f220000300a00 */
[-C--:B------:R-:W-:Y:S01]  /*396b0*/  IADD3 R116, P5, R116, R2.reuse, RZ ;  /* 0x0000000274747210 */ /* 0x080fe20007fbe0ff */
[----:B------:R-:W-:Y:S01]  /*396c0*/  IMAD R225, R225, 0xd9, RZ ;  /* 0x000000d9e1e17824 */ /* 0x000fe200078e02ff */
[----:B------:R-:W1:Y:S01]  /*396d0*/  LDC R36, c[0x0][0x278] ;  /* 0x00009e00ff247b82 */ /* 0x000e620000000800 */
[----:B------:R0:W-:Y:S01]  /*396e0*/  STL.64 [R1+0x7e8], R132 ;  /* 0x0007e88401007387 */ /* 0x0001e20000100a00 */
[----:B------:R-:W-:Y:S02]  /*396f0*/  LEA.HI.X.SX32 R123, R119, R3, 0x1, P6 ;  /* 0x00000003777b7211 */ /* 0x000fe400030f0eff */
[----:B------:R-:W-:-:S02]  /*39700*/  IADD3 R118, P6, R118, R2, RZ ;  /* 0x0000000276767210 */ /* 0x000fc40007fde0ff */
[----:B------:R-:W-:Y:S01]  /*39710*/  LEA.HI.X.SX32 R117, R115, R3, 0x1, P5 ;  /* 0x0000000373757211 */ /* 0x000fe200028f0eff */
[----:B------:R-:W-:Y:S01]  /*39720*/  IMAD R56, R56, 0x1b6, RZ ;  /* 0x000001b638387824 */ /* 0x000fe200078e02ff */
[----:B------:R-:W1:Y:S01]  /*39730*/  LDC R34, c[0x0][0x278] ;  /* 0x00009e00ff227b82 */ /* 0x000e620000000800 */
[----:B0-----:R-:W4:Y:S01]  /*39740*/  LDL.LU.64 R132, [R1+0xff8] ;  /* 0x000ff80001847983 */ /* 0x001f220000300a00 */
[----:B------:R-:W-:-:S06]  /*39750*/  IMAD R54, R54, 0x1b8, RZ ;  /* 0x000001b836367824 */ /* 0x000fcc00078e02ff */
[----:B------:R-:W0:Y:S01]  /*39760*/  LDC R41, c[0x0][0x278] ;  /* 0x00009e00ff297b82 */ /* 0x000e220000000800 */
[----:B------:R2:W-:Y:S01]  /*39770*/  STL.64 [R1+0x7e0], R134 ;  /* 0x0007e08601007387 */ /* 0x0005e20000100a00 */
[-C--:B------:R-:W-:Y:S02]  /*39780*/  IADD3 R114, P5, R114, R2.reuse, RZ ;  /* 0x0000000272727210 */ /* 0x080fe40007fbe0ff */
[----:B------:R-:W-:Y:S02]  /*39790*/  LEA.HI.X.SX32 R119, R113, R3, 0x1, P6 ;  /* 0x0000000371777211 */ /* 0x000fe400030f0eff */
[----:B------:R-:W-:Y:S01]  /*397a0*/  IADD3 R112, P6, R112, R2, RZ ;  /* 0x0000000270707210 */ /* 0x000fe20007fde0ff */
[----:B------:R-:W-:Y:S01]  /*397b0*/  IMAD R223, R223, 0xdb, RZ ;  /* 0x000000dbdfdf7824 */ /* 0x000fe200078e02ff */
[----:B------:R-:W0:Y:S01]  /*397c0*/  LDC R32, c[0x0][0x278] ;  /* 0x00009e00ff207b82 */ /* 0x000e220000000800 */
[----:B--2---:R-:W2:Y:S01]  /*397d0*/  LDL.LU.64 R134, [R1+0xff0] ;  /* 0x000ff00001867983 */ /* 0x004ea20000300a00 */
[----:B------:R-:W-:-:S02]  /*397e0*/  IMAD R52, R52, 0x1ba, RZ ;  /* 0x000001ba34347824 */ /* 0x000fc400078e02ff */
[----:B------:R-:W-:Y:S01]  /*397f0*/  IMAD R50, R50, 0x1bc, RZ ;  /* 0x000001bc32327824 */ /* 0x000fe200078e02ff */
[----:B------:R1:W-:Y:S01]  /*39800*/  STL.64 [R1+0x7d8], R128 ;  /* 0x0007d88001007387 */ /* 0x0003e20000100a00 */
[----:B------:R-:W-:Y:S02]  /*39810*/  LEA.HI.X.SX32 R115, R111, R3, 0x1, P5 ;  /* 0x000000036f737211 */ /* 0x000fe400028f0eff */
[----:B------:R-:W0:Y:S01]  /*39820*/  LDC R30, c[0x0][0x278] ;  /* 0x00009e00ff1e7b82 */ /* 0x000e220000000800 */
[----:B------:R-:W-:Y:S01]  /*39830*/  IADD3 R110, P5, R110, R2, RZ ;  /* 0x000000026e6e7210 */ /* 0x000fe20007fbe0ff */
[----:B------:R-:W-:Y:S02]  /*39840*/  IMAD R221, R221, 0xdd, RZ ;  /* 0x000000dddddd7824 */ /* 0x000fe400078e02ff */
[----:B------:R-:W-:-:S04]  /*39850*/  IMAD R48, R48, 0x1be, RZ ;  /* 0x000001be30307824 */ /* 0x000fc800078e02ff */
[----:B------:R-:W0:Y:S01]  /*39860*/  LDC R37, c[0x0][0x278] ;  /* 0x00009e00ff257b82 */ /* 0x000e220000000800 */
[----:B-1----:R-:W2:Y:S04]  /*39870*/  LDL.LU.64 R128, [R1+0xfe8] ;  /* 0x000fe80001807983 */ /* 0x002ea80000300a00 */
[----:B------:R-:W-:Y:S03]  /*39880*/  STL.64 [R1+0x7d0], R4 ;  /* 0x0007d00401007387 */ /* 0x000fe60000100a00 */
[----:B------:R-:W1:Y:S01]  /*39890*/  LDC R26, c[0x0][0x278] ;  /* 0x00009e00ff1a7b82 */ /* 0x000e620000000800 */
[----:B------:R3:W-:Y:S01]  /*398a0*/  STL.64 [R1+0x7c8], R130 ;  /* 0x0007c88201007387 */ /* 0x0007e20000100a00 */
[----:B------:R-:W-:-:S02]  /*398b0*/  LEA.HI.X.SX32 R113, R109, R3, 0x1, P6 ;  /* 0x000000036d717211 */ /* 0x000fc400030f0eff */
[-C--:B------:R-:W-:Y:S02]  /*398c0*/  IADD3 R108, P6, R108, R2.reuse, RZ ;  /* 0x000000026c6c7210 */ /* 0x080fe40007fde0ff */
[----:B------:R-:W-:Y:S01]  /*398d0*/  LEA.HI.X.SX32 R111, R107, R3, 0x1, P5 ;  /* 0x000000036b6f7211 */ /* 0x000fe200028f0eff */
[----:B------:R-:W-:Y:S01]  /*398e0*/  IMAD R46, R46, 0x1c0, RZ ;  /* 0x000001c02e2e7824 */ /* 0x000fe200078e02ff */
[----:B------:R-:W1:Y:S01]  /*398f0*/  LDC R22, c[0x0][0x278] ;  /* 0x00009e00ff167b82 */ /* 0x000e620000000800 */
[----:B---3--:R-:W3:Y:S07]  /*39900*/  LDL.LU.64 R130, [R1+0xfe0] ;  /* 0x000fe00001827983 */ /* 0x008eee0000300a00 */
[----:B------:R-:W1:Y:S01]  /*39910*/  LDC R4, c[0x0][0x278] ;  /* 0x00009e00ff047b82 */ /* 0x000e620000000800 */
[----:B------:R0:W-:Y:S01]  /*39920*/  STL.64 [R1+0x7c0], R124 ;  /* 0x0007c07c01007387 */ /* 0x0001e20000100a00 */
[----:B------:R-:W-:-:S02]  /*39930*/  IADD3 R106, P5, R106, R2, RZ ;  /* 0x000000026a6a7210 */ /* 0x000fc40007fbe0ff */
[----:B------:R-:W-:Y:S01]  /*39940*/  LEA.HI.X.SX32 R109, R105, R3, 0x1, P6 ;  /* 0x00000003696d7211 */ /* 0x000fe200030f0eff */
[----:B------:R-:W-:Y:S02]  /*39950*/  IMAD R18, R18, 0xdf, RZ ;  /* 0x000000df12127824 */ /* 0x000fe400078e02ff */
[----:B------:R-:W-:Y:S01]  /*39960*/  IMAD R44, R44, 0x1c2, RZ ;  /* 0x000001c22c2c7824 */ /* 0x000fe200078e02ff */
[----:B------:R-:W1:Y:S01]  /*39970*/  LDC R33, c[0x0][0x278] ;  /* 0x00009e00ff217b82 */ /* 0x000e620000000800 */
[----:B0-----:R-:W3:Y:S07]  /*39980*/  LDL.LU.64 R124, [R1+0xfd8] ;  /* 0x000fd800017c7983 */ /* 0x001eee0000300a00 */
[----:B------:R-:W0:Y:S01]  /*39990*/  LDC R5, c[0x0][0x278] ;  /* 0x00009e00ff057b82 */ /* 0x000e220000000800 */
[----:B------:R1:W-:Y:S01]  /*399a0*/  STL.64 [R1+0x7b8], R126 ;  /* 0x0007b87e01007387 */ /* 0x0003e20000100a00 */
[----:B------:R-:W-:-:S06]  /*399b0*/  IADD3 R104, P6, R104, R2, RZ ;  /* 0x0000000268687210 */ /* 0x000fcc0007fde0ff */
[----:B------:R-:W0:Y:S01]  /*399c0*/  LDC R20, c[0x0][0x278] ;  /* 0x00009e00ff147b82 */ /* 0x000e220000000800 */
[----:B-1----:R-:W3:Y:S07]  /*399d0*/  LDL.LU.64 R126, [R1+0xfd0] ;  /* 0x000fd000017e7983 */ /* 0x002eee0000300a00 */
[----:B------:R-:W1:Y:S01]  /*399e0*/  LDC R24, c[0x0][0x278] ;  /* 0x00009e00ff187b82 */ /* 0x000e620000000800 */
[----:B------:R0:W-:Y:S01]  /*399f0*/  STL.64 [R1+0x7b0], R120 ;  /* 0x0007b07801007387 */ /* 0x0001e20000100a00 */
[----:B------:R-:W-:-:S02]  /*39a00*/  LEA.HI.X.SX32 R107, R103, R3, 0x1, P5 ;  /* 0x00000003676b7211 */ /* 0x000fc400028f0eff */
[----:B------:R-:W-:-:S04]  /*39a10*/  IADD3 R102, P5, R102, R2, RZ ;  /* 0x0000000266667210 */ /* 0x000fc80007fbe0ff */
[----:B------:R-:W1:Y:S01]  /*39a20*/  LDC R27, c[0x0][0x278] ;  /* 0x00009e00ff1b7b82 */ /* 0x000e620000000800 */
[----:B0-----:R-:W3:Y:S07]  /*39a30*/  LDL.LU.64 R120, [R1+0xfc8] ;  /* 0x000fc80001787983 */ /* 0x001eee0000300a00 */
[----:B------:R-:W0:Y:S01]  /*39a40*/  LDC R7, c[0x0][0x278] ;  /* 0x00009e00ff077b82 */ /* 0x000e220000000800 */
[----:B------:R1:W-:Y:S01]  /*39a50*/  STL.64 [R1+0x7a8], R122 ;  /* 0x0007a87a01007387 */ /* 0x0003e20000100a00 */
[----:B------:R-:W-:-:S02]  /*39a60*/  LEA.HI.X.SX32 R105, R101, R3, 0x1, P6 ;  /* 0x0000000365697211 */ /* 0x000fc400030f0eff */
[----:B------:R-:W-:-:S04]  /*39a70*/  IADD3 R100, P6, R100, R2, RZ ;  /* 0x0000000264647210 */ /* 0x000fc80007fde0ff */
[----:B------:R-:W0:Y:S01]  /*39a80*/  LDC R244, c[0x0][0x278] ;  /* 0x00009e00fff47b82 */ /* 0x000e220000000800 */
[----:B-1----:R-:W3:Y:S07]  /*39a90*/  LDL.LU.64 R122, [R1+0xfc0] ;  /* 0x000fc000017a7983 */ /* 0x002eee0000300a00 */
[----:B------:R-:W1:Y:S01]  /*39aa0*/  LDC R21, c[0x0][0x278] ;  /* 0x00009e00ff157b82 */ /* 0x000e620000000800 */
[----:B------:R0:W-:Y:S01]  /*39ab0*/  STL.64 [R1+0x7a0], R116 ;  /* 0x0007a07401007387 */ /* 0x0001e20000100a00 */
[----:B------:R-:W-:-:S06]  /*39ac0*/  LEA.HI.X.SX32 R103, R99, R3, 0x1, P5 ;  /* 0x0000000363677211 */ /* 0x000fcc00028f0eff */
[----:B------:R-:W1:Y:S01]  /*39ad0*/  LDC R245, c[0x0][0x278] ;  /* 0x00009e00fff57b82 */ /* 0x000e620000000800 */
[----:B0-----:R-:W3:Y:S07]  /*39ae0*/  LDL.LU.64 R116, [R1+0xfb8] ;  /* 0x000fb80001747983 */ /* 0x001eee0000300a00 */
[----:B------:R-:W0:Y:S01]  /*39af0*/  LDC R28, c[0x0][0x278] ;  /* 0x00009e00ff1c7b82 */ /* 0x000e220000000800 */
[----:B------:R1:W-:Y:S01]  /*39b00*/  STL.64 [R1+0x798], R118 ;  /* 0x0007987601007387 */ /* 0x0003e20000100a00 */
[----:B------:R-:W-:-:S02]  /*39b10*/  IADD3 R98, P5, R98, R2, RZ ;  /* 0x0000000262627210 */ /* 0x000fc40007fbe0ff */
[----:B------:R-:W-:Y:S01]  /*39b20*/  LEA.HI.X.SX32 R101, R95, R3, 0x1, P6 ;  /* 0x000000035f657211 */ /* 0x000fe200030f0eff */
[----:B-1----:R-:W3:Y:S04]  /*39b30*/  LDL.LU.64 R118, [R1+0xfb0] ;  /* 0x000fb00001767983 */ /* 0x002ee80000300a00 */
[----:B------:R1:W-:Y:S01]  /*39b40*/  STL.64 [R1+0x790], R114 ;  /* 0x0007907201007387 */ /* 0x0003e20000100a00 */
[----:B------:R-:W-:-:S03]  /*39b50*/  IADD3 R94, P6, R94, R2, RZ ;  /* 0x000000025e5e7210 */ /* 0x000fc60007fde0ff */
[----:B-1----:R-:W3:Y:S04]  /*39b60*/  LDL.LU.64 R114, [R1+0xfa8] ;  /* 0x000fa80001727983 */ /* 0x002ee80000300a00 */
[----:B------:R1:W-:Y:S01]  /*39b70*/  STL.64 [R1+0x788], R112 ;  /* 0x0007887001007387 */ /* 0x0003e20000100a00 */
[----:B------:R-:W-:-:S03]  /*39b80*/  LEA.HI.X.SX32 R99, R97, R3, 0x1, P5 ;  /* 0x0000000361637211 */ /* 0x000fc600028f0eff */
[----:B-1----:R-:W3:Y:S04]  /*39b90*/  LDL.LU.64 R112, [R1+0xfa0] ;  /* 0x000fa00001707983 */ /* 0x002ee80000300a00 */
[----:B------:R1:W-:Y:S01]  /*39ba0*/  STL.64 [R1+0x780], R110 ;  /* 0x0007806e01007387 */ /* 0x0003e20000100a00 */
[-C--:B------:R-:W-:Y:S02]  /*39bb0*/  LEA.HI.X.SX32 R95, R250, R3.reuse, 0x1, P6 ;  /* 0x00000003fa5f7211 */ /* 0x080fe400030f0eff */
[----:B------:R-:W-:Y:S01]  /*39bc0*/  IADD3 R96, P5, R96, R2, RZ ;  /* 0x0000000260607210 */ /* 0x000fe20007fbe0ff */
[----:B------:R-:W0:Y:S01]  /*39bd0*/  LDC R250, c[0x0][0x278] ;  /* 0x00009e00fffa7b82 */ /* 0x000e220000000800 */
[----:B-1----:R-:W3:Y:S04]  /*39be0*/  LDL.LU.64 R110, [R1+0xf98] ;  /* 0x000f9800016e7983 */ /* 0x002ee80000300a00 */
[----:B------:R1:W-:Y:S04]  /*39bf0*/  STL.64 [R1+0x778], R108 ;  /* 0x0007786c01007387 */ /* 0x0003e80000100a00 */
[----:B-1----:R-:W3:Y:S04]  /*39c00*/  LDL.LU.64 R108, [R1+0xf90] ;  /* 0x000f9000016c7983 */ /* 0x002ee80000300a00 */
[----:B------:R1:W-:Y:S04]  /*39c10*/  STL.64 [R1+0x770], R106 ;  /* 0x0007706a01007387 */ /* 0x0003e80000100a00 */
[----:B-1----:R-:W3:Y:S04]  /*39c20*/  LDL.LU.64 R106, [R1+0xf88] ;  /* 0x000f8800016a7983 */ /* 0x002ee80000300a00 */
[----:B------:R1:W-:Y:S01]  /*39c30*/  STL.64 [R1+0x768], R104 ;  /* 0x0007686801007387 */ /* 0x0003e20000100a00 */
[----:B------:R-:W-:-:S03]  /*39c40*/  LEA.HI.X.SX32 R97, R11, R3, 0x1, P5 ;  /* 0x000000030b617211 */ /* 0x000fc600028f0eff */
[----:B-1----:R-:W3:Y:S04]  /*39c50*/  LDL.LU.64 R104, [R1+0xf80] ;  /* 0x000f800001687983 */ /* 0x002ee80000300a00 */
[----:B------:R1:W-:Y:S01]  /*39c60*/  STL.64 [R1+0x760], R102 ;  /* 0x0007606601007387 */ /* 0x0003e20000100a00 */
[----:B------:R-:W-:-:S03]  /*39c70*/  IADD3 R92, P5, R92, R2, RZ ;  /* 0x000000025c5c7210 */ /* 0x000fc60007fbe0ff */
[----:B-1----:R-:W3:Y:S04]  /*39c80*/  LDL.LU.64 R102, [R1+0xf78] ;  /* 0x000f780001667983 */ /* 0x002ee80000300a00 */
[----:B------:R1:W-:Y:S04]  /*39c90*/  STL.64 [R1+0x758], R100 ;  /* 0x0007586401007387 */ /* 0x0003e80000100a00 */
[----:B-1----:R-:W3:Y:S04]  /*39ca0*/  LDL.LU.64 R100, [R1+0xf70] ;  /* 0x000f700001647983 */ /* 0x002ee80000300a00 */
[----:B------:R1:W-:Y:S04]  /*39cb0*/  STL.64 [R1+0x750], R98 ;  /* 0x0007506201007387 */ /* 0x0003e80000100a00 */
[----:B-1----:R-:W3:Y:S04]  /*39cc0*/  LDL.LU.64 R98, [R1+0xf68] ;  /* 0x000f680001627983 */ /* 0x002ee80000300a00 */
[----:B------:R1:W-:Y:S02]  /*39cd0*/  STL.64 [R1+0x748], R94 ;  /* 0x0007485e01007387 */ /* 0x0003e40000100a00 */
[----:B-1----:R-:W-:-:S04]  /*39ce0*/  IADD3 R94, P6, R93, R2, RZ ;  /* 0x000000025d5e7210 */ /* 0x002fc80007fde0ff */
[-C--:B------:R-:W-:Y:S02]  /*39cf0*/  LEA.HI.X.SX32 R95, R91, R3.reuse, 0x1, P6 ;  /* 0x000000035b5f7211 */ /* 0x080fe400030f0eff */
[-C--:B------:R-:W-:Y:S02]  /*39d00*/  IADD3 R90, P6, R90, R2.reuse, RZ ;  /* 0x000000025a5a7210 */ /* 0x080fe40007fde0ff */
[-C--:B------:R-:W-:Y:S01]  /*39d10*/  LEA.HI.X.SX32 R93, R89, R3.reuse, 0x1, P5 ;  /* 0x00000003595d7211 */ /* 0x080fe200028f0eff */
[----:B------:R1:W-:Y:S01]  /*39d20*/  STL.64 [R1+0x740], R96 ;  /* 0x0007406001007387 */ /* 0x0003e20000100a00 */
[-C--:B------:R-:W-:Y:S02]  /*39d30*/  IADD3 R88, P5, R88, R2.reuse, RZ ;  /* 0x0000000258587210 */ /* 0x080fe40007fbe0ff */
[----:B------:R-:W-:Y:S02]  /*39d40*/  LEA.HI.X.SX32 R91, R85, R3, 0x1, P6 ;  /* 0x00000003555b7211 */ /* 0x000fe400030f0eff */
[----:B------:R-:W-:-:S02]  /*39d50*/  IADD3 R84, P6, R84, R2, RZ ;  /* 0x0000000254547210 */ /* 0x000fc40007fde0ff */
[-C--:B------:R-:W-:Y:S01]  /*39d60*/  LEA.HI.X.SX32 R89, R87, R3.reuse, 0x1, P5 ;  /* 0x0000000357597211 */ /* 0x080fe200028f0eff */
[----:B-1----:R-:W3:Y:S01]  /*39d70*/  LDL.LU.64 R96, [R1+0xf60] ;  /* 0x000f600001607983 */ /* 0x002ee20000300a00 */
[----:B------:R-:W-:-:S03]  /*39d80*/  LEA.HI.X.SX32 R85, R237, R3, 0x1, P6 ;  /* 0x00000003ed557211 */ /* 0x000fc600030f0eff */
[----:B------:R1:W-:Y:S01]  /*39d90*/  STL.64 [R1+0x738], R94 ;  /* 0x0007385e01007387 */ /* 0x0003e20000100a00 */
[----:B------:R-:W-:-:S03]  /*39da0*/  IADD3 R86, P5, R86, R2, RZ ;  /* 0x0000000256567210 */ /* 0x000fc60007fbe0ff */
[----:B-1----:R-:W3:Y:S04]  /*39db0*/  LDL.LU.64 R94, [R1+0xf58] ;  /* 0x000f5800015e7983 */ /* 0x002ee80000300a00 */
[----:B------:R1:W-:Y:S01]  /*39dc0*/  STL.64 [R1+0x730], R92 ;  /* 0x0007305c01007387 */ /* 0x0003e20000100a00 */
[----:B------:R-:W-:Y:S02]  /*39dd0*/  LEA.HI.X.SX32 R87, R15, R3, 0x1, P5 ;  /* 0x000000030f577211 */ /* 0x000fe400028f0eff */
[-C--:B------:R-:W-:Y:S01]  /*39de0*/  IADD3 R82, P5, R82, R2.reuse, RZ ;  /* 0x0000000252527210 */ /* 0x080fe20007fbe0ff */
[----:B-1----:R-:W3:Y:S04]  /*39df0*/  LDL.LU.64 R92, [R1+0xf50] ;  /* 0x000f5000015c7983 */ /* 0x002ee80000300a00 */
[----:B------:R1:W-:Y:S04]  /*39e00*/  STL.64 [R1+0x728], R90 ;  /* 0x0007285a01007387 */ /* 0x0003e80000100a00 */
[----:B-1----:R-:W3:Y:S04]  /*39e10*/  LDL.LU.64 R90, [R1+0xf48] ;  /* 0x000f4800015a7983 */ /* 0x002ee80000300a00 */
[----:B------:R1:W-:Y:S04]  /*39e20*/  STL.64 [R1+0x720], R88 ;  /* 0x0007205801007387 */ /* 0x0003e80000100a00 */
[----:B-1----:R-:W3:Y:S04]  /*39e30*/  LDL.LU.64 R88, [R1+0xf40] ;  /* 0x000f400001587983 */ /* 0x002ee80000300a00 */
[----:B------:R1:W-:Y:S01]  /*39e40*/  STL.64 [R1+0x718], R84 ;  /* 0x0007185401007387 */ /* 0x0003e20000100a00 */
[----:B------:R-:W-:Y:S01]  /*39e50*/  IMAD R15, R79, 0xef, RZ ;  /* 0x000000ef4f0f7824 */ /* 0x000fe200078e02ff */
[----:B-1----:R-:W-:-:S02]  /*39e60*/  IADD3 R84, P6, R83, R2, RZ ;  /* 0x0000000253547210 */ /* 0x002fc40007fde0ff */
[-C--:B------:R-:W-:Y:S02]  /*39e70*/  LEA.HI.X.SX32 R83, R235, R3.reuse, 0x1, P5 ;  /* 0x00000003eb537211 */ /* 0x080fe400028f0eff */
[-C--:B------:R-:W-:Y:S02]  /*39e80*/  LEA.HI.X.SX32 R85, R81, R3.reuse, 0x1, P6 ;  /* 0x0000000351557211 */ /* 0x080fe400030f0eff */
[-C--:B------:R-:W-:Y:S02]  /*39e90*/  IADD3 R80, P6, R80, R2.reuse, RZ ;  /* 0x0000000250507210 */ /* 0x080fe40007fde0ff */
[-C--:B------:R-:W-:Y:S02]  /*39ea0*/  IADD3 R78, P5, R78, R2.reuse, RZ ;  /* 0x000000024e4e7210 */ /* 0x080fe40007fbe0ff */
[----:B------:R-:W-:Y:S01]  /*39eb0*/  LEA.HI.X.SX32 R81, R77, R3, 0x1, P6 ;  /* 0x000000034d517211 */ /* 0x000fe200030f0eff */
[----:B------:R1:W-:Y:S01]  /*39ec0*/  STL.64 [R1+0x710], R86 ;  /* 0x0007105601007387 */ /* 0x0003e20000100a00 */
[----:B------:R-:W-:-:S02]  /*39ed0*/  IADD3 R76, P6, R76, R2, RZ ;  /* 0x000000024c4c7210 */ /* 0x000fc40007fde0ff */
[-C--:B------:R-:W-:Y:S02]  /*39ee0*/  LEA.HI.X.SX32 R79, R232, R3.reuse, 0x1, P5 ;  /* 0x00000003e84f7211 */ /* 0x080fe400028f0eff */
[-C--:B------:R-:W-:Y:S01]  /*39ef0*/  IADD3 R74, P5, R74, R2.reuse, RZ ;  /* 0x000000024a4a7210 */ /* 0x080fe20007fbe0ff */
[----:B------:R-:W-:Y:S01]  /*39f00*/  IMAD R237, R75, 0x1de, RZ ;  /* 0x000001de4bed7824 */ /* 0x000fe200078e02ff */
[-C--:B------:R-:W-:Y:S02]  /*39f10*/  LEA.HI.X.SX32 R77, R73, R3.reuse, 0x1, P6 ;  /* 0x00000003494d7211 */ /* 0x080fe400030f0eff */
[----:B------:R-:W-:Y:S01]  /*39f20*/  IADD3 R72, P6, R72, R2, RZ ;  /* 0x0000000248487210 */ /* 0x000fe20007fde0ff */
[----:B-1----:R-:W3:Y:S01]  /*39f30*/  LDL.LU.64 R86, [R1+0xf38] ;  /* 0x000f380001567983 */ /* 0x002ee20000300a00 */
[----:B------:R-:W-:-:S03]  /*39f40*/  LEA.HI.X.SX32 R75, R19, R3, 0x1, P5 ;  /* 0x00000003134b7211 */ /* 0x000fc600028f0eff */
[----:B------:R1:W-:Y:S01]  /*39f50*/  STL.64 [R1+0x708], R84 ;  /* 0x0007085401007387 */ /* 0x0003e20000100a00 */
[-C--:B------:R-:W-:Y:S01]  /*39f60*/  IADD3 R70, P5, R70, R2.reuse, RZ ;  /* 0x0000000246467210 */ /* 0x080fe20007fbe0ff */
[----:B0-----:R-:W-:Y:S01]  /*39f70*/  IMAD R11, R250, 0xed, RZ ;  /* 0x000000edfa0b7824 */ /* 0x001fe200078e02ff */
[-C--:B------:R-:W-:Y:S01]  /*39f80*/  LEA.HI.X.SX32 R73, R239, R3.reuse, 0x1, P6 ;  /* 0x00000003ef497211 */ /* 0x080fe200030f0eff */
[----:B------:R-:W-:Y:S01]  /*39f90*/  IMAD R250, R71, 0x1e0, RZ ;  /* 0x000001e047fa7824 */ /* 0x000fe200078e02ff */
[----:B------:R-:W-:Y:S01]  /*39fa0*/  IADD3 R238, P6, R238, R2, RZ ;  /* 0x00000002eeee7210 */ /* 0x000fe20007fde0ff */
[----:B-1----:R-:W3:Y:S04]  /*39fb0*/  LDL.LU.64 R84, [R1+0xf30] ;  /* 0x000f300001547983 */ /* 0x002ee80000300a00 */
[----:B------:R0:W-:Y:S01]  /*39fc0*/  STL.64 [R1+0x700], R82 ;  /* 0x0007005201007387 */ /* 0x0001e20000100a00 */
[----:B------:R-:W-:-:S02]  /*39fd0*/  LEA.HI.X.SX32 R71, R231, R3, 0x1, P5 ;  /* 0x00000003e7477211 */ /* 0x000fc400028f0eff */
[-C--:B------:R-:W-:Y:S01]  /*39fe0*/  IADD3 R68, P5, R68, R2.reuse, RZ ;  /* 0x0000000244447210 */ /* 0x080fe20007fbe0ff */
[----:B0-----:R-:W3:Y:S04]  /*39ff0*/  LDL.LU.64 R82, [R1+0xf28] ;  /* 0x000f280001527983 */ /* 0x001ee80000300a00 */
[----:B------:R0:W-:Y:S01]  /*3a000*/  STL.64 [R1+0x6f8], R80 ;  /* 0x0006f85001007387 */ /* 0x0001e20000100a00 */
[-C--:B------:R-:W-:Y:S01]  /*3a010*/  LEA.HI.X.SX32 R239, R67, R3.reuse, 0x1, P6 ;  /* 0x0000000343ef7211 */ /* 0x080fe200030f0eff */
[----:B------:R-:W-:Y:S01]  /*3a020*/  IMAD R19, R69, 0xf1, RZ ;  /* 0x000000f145137824 */ /* 0x000fe200078e02ff */
[----:B------:R-:W-:Y:S01]  /*3a030*/  IADD3 R66, P6, R66, R2, RZ ;  /* 0x0000000242427210 */ /* 0x000fe20007fde0ff */
[----:B0-----:R-:W3:Y:S04]  /*3a040*/  LDL.LU.64 R80, [R1+0xf20] ;  /* 0x000f200001507983 */ /* 0x001ee80000300a00 */
[----:B------:R0:W-:Y:S01]  /*3a050*/  STL.64 [R1+0x6f0], R78 ;  /* 0x0006f04e01007387 */ /* 0x0001e20000100a00 */
[----:B------:R-:W-:-:S02]  /*3a060*/  LEA.HI.X.SX32 R69, R229, R3, 0x1, P5 ;  /* 0x00000003e5457211 */ /* 0x000fc400028f0eff */
[-C--:B------:R-:W-:Y:S01]  /*3a070*/  IADD3 R64, P5, R64, R2.reuse, RZ ;  /* 0x0000000240407210 */ /* 0x080fe20007fbe0ff */
[----:B0-----:R-:W3:Y:S04]  /*3a080*/  LDL.LU.64 R78, [R1+0xf18] ;  /* 0x000f1800014e7983 */ /* 0x001ee80000300a00 */
[----:B------:R0:W-:Y:S01]  /*3a090*/  STL.64 [R1+0x6e8], R76 ;  /* 0x0006e84c01007387 */ /* 0x0001e20000100a00 */
[-C--:B------:R-:W-:Y:S02]  /*3a0a0*/  LEA.HI.X.SX32 R67, R63, R3.reuse, 0x1, P6 ;  /* 0x000000033f437211 */ /* 0x080fe400030f0eff */
[----:B------:R-:W-:Y:S01]  /*3a0b0*/  IADD3 R62, P6, R62, R2, RZ ;  /* 0x000000023e3e7210 */ /* 0x000fe20007fde0ff */
[----:B0-----:R-:W3:Y:S04]  /*3a0c0*/  LDL.LU.64 R76, [R1+0xf10] ;  /* 0x000f1000014c7983 */ /* 0x001ee80000300a00 */
[----:B------:R0:W-:Y:S01]  /*3a0d0*/  STL.64 [R1+0x6e0], R74 ;  /* 0x0006e04a01007387 */ /* 0x0001e20000100a00 */
[----:B------:R-:W-:-:S03]  /*3a0e0*/  LEA.HI.X.SX32 R63, R59, R3, 0x1, P6 ;  /* 0x000000033b3f7211 */ /* 0x000fc600030f0eff */
[----:B0-----:R-:W3:Y:S04]  /*3a0f0*/  LDL.LU.64 R74, [R1+0xf08] ;  /* 0x000f0800014a7983 */ /* 0x001ee80000300a00 */
[----:B------:R0:W-:Y:S01]  /*3a100*/  STL.64 [R1+0x6d8], R72 ;  /* 0x0006d84801007387 */ /* 0x0001e20000100a00 */
[----:B------:R-:W-:Y:S01]  /*3a110*/  IMAD R235, R61, 0x1e4, RZ ;  /* 0x000001e43deb7824 */ /* 0x000fe200078e02ff */
[----:B------:R-:W-:Y:S02]  /*3a120*/  IADD3 R58, P6, R58, R2, RZ ;  /* 0x000000023a3a7210 */ /* 0x000fe40007fde0ff */
[----:B0-----:R-:W3:Y:S04]  /*3a130*/  LDL.LU.64 R72, [R1+0xf00] ;  /* 0x000f000001487983 */ /* 0x001ee80000300a00 */
[----:B------:R0:W-:Y:S01]  /*3a140*/  STL.64 [R1+0x6d0], R70 ;  /* 0x0006d04601007387 */ /* 0x0001e20000100a00 */
[----:B------:R-:W-:-:S03]  /*3a150*/  LEA.HI.X.SX32 R59, R55, R3, 0x1, P6 ;  /* 0x00000003373b7211 */ /* 0x000fc600030f0eff */
[----:B0-----:R-:W3:Y:S04]  /*3a160*/  LDL.LU.64 R70, [R1+0xef8] ;  /* 0x000ef80001467983 */ /* 0x001ee80000300a00 */
[----:B------:R0:W-:Y:S01]  /*3a170*/  STL.64 [R1+0x6c8], R238 ;  /* 0x0006c8ee01007387 */ /* 0x0001e20000100a00 */
[-C--:B------:R-:W-:Y:S01]  /*3a180*/  IADD3 R54, P6, R54, R2.reuse, RZ ;  /* 0x0000000236367210 */ /* 0x080fe20007fde0ff */
[----:B0-----:R-:W-:Y:S01]  /*3a190*/  IMAD R238, R65, 0x1e2, RZ ;  /* 0x000001e241ee7824 */ /* 0x001fe200078e02ff */
[-C--:B------:R-:W-:Y:S01]  /*3a1a0*/  LEA.HI.X.SX32 R65, R227, R3.reuse, 0x1, P5 ;  /* 0x00000003e3417211 */ /* 0x080fe200028f0eff */
[----:B------:R-:W-:Y:S01]  /*3a1b0*/  IMAD R232, R53, 0x1e6, RZ ;  /* 0x000001e635e87824 */ /* 0x000fe200078e02ff */
[----:B------:R-:W-:Y:S01]  /*3a1c0*/  IADD3 R60, P5, R60, R2, RZ ;  /* 0x000000023c3c7210 */ /* 0x000fe20007fbe0ff */
[----:B------:R-:W-:Y:S01]  /*3a1d0*/  IMAD R42, R42, 0x1c4, RZ ;  /* 0x000001c42a2a7824 */ /* 0x000fe200078e02ff */
[----:B------:R-:W0:Y:S02]  /*3a1e0*/  LDC R239, c[0x0][0x278] ;  /* 0x00009e00ffef7b82 */ /* 0x000e240000000800 */
[----:B------:R-:W-:-:S02]  /*3a1f0*/  LEA.HI.X.SX32 R61, R225, R3, 0x1, P5 ;  /* 0x00000003e13d7211 */ /* 0x000fc400028f0eff */
[-C--:B------:R-:W-:Y:S01]  /*3a200*/  IADD3 R56, P5, R56, R2.reuse, RZ ;  /* 0x0000000238387210 */ /* 0x080fe20007fbe0ff */
[----:B------:R-:W-:Y:S01]  /*3a210*/  IMAD R227, R57, 0xf3, RZ ;  /* 0x000000f339e37824 */ /* 0x000fe200078e02ff */
[----:B------:R1:W-:Y:S02]  /*3a220*/  STL.64 [R1+0x6c0], R68 ;  /* 0x0006c04401007387 */ /* 0x0003e40000100a00 */
[-C--:B------:R-:W-:Y:S02]  /*3a230*/  LEA.HI.X.SX32 R57, R223, R3.reuse, 0x1, P5 ;  /* 0x00000003df397211 */ /* 0x080fe400028f0eff */
[-C--:B------:R-:W-:Y:S02]  /*3a240*/  IADD3 R52, P5, R52, R2.reuse, RZ ;  /* 0x0000000234347210 */ /* 0x080fe40007fbe0ff */
[----:B------:R-:W-:Y:S02]  /*3a250*/  LEA.HI.X.SX32 R55, R51, R3, 0x1, P6 ;  /* 0x0000000333377211 */ /* 0x000fe400030f0eff */
[----:B------:R-:W-:-:S02]  /*3a260*/  IADD3 R50, P6, R50, R2, RZ ;  /* 0x0000000232327210 */ /* 0x000fc40007fde0ff */
[----:B------:R-:W-:Y:S01]  /*3a270*/  LEA.HI.X.SX32 R53, R221, R3, 0x1, P5 ;  /* 0x00000003dd357211 */ /* 0x000fe200028f0eff */
[----:B-1----:R-:W3:Y:S01]  /*3a280*/  LDL.LU.64 R68, [R1+0xef0] ;  /* 0x000ef00001447983 */ /* 0x002ee20000300a00 */
[----:B------:R-:W-:-:S03]  /*3a290*/  IADD3 R48, P5, R48, R2, RZ ;  /* 0x0000000230307210 */ /* 0x000fc60007fbe0ff */
[----:B------:R1:W-:Y:S01]  /*3a2a0*/  STL.64 [R1+0x6b8], R66 ;  /* 0x0006b84201007387 */ /* 0x0003e20000100a00 */
[-C--:B------:R-:W-:Y:S01]  /*3a2b0*/  LEA.HI.X.SX32 R51, R47, R3.reuse, 0x1, P6 ;  /* 0x000000032f337211 */ /* 0x080fe200030f0eff */
[----:B------:R-:W-:Y:S01]  /*3a2c0*/  IMAD R231, R49, 0x1e8, RZ ;  /* 0x000001e831e77824 */ /* 0x000fe200078e02ff */
[-C--:B------:R-:W-:Y:S01]  /*3a2d0*/  IADD3 R46, P6, R46, R2.reuse, RZ ;  /* 0x000000022e2e7210 */ /* 0x080fe20007fde0ff */
[----:B------:R-:W-:Y:S01]  /*3a2e0*/  IMAD R14, R14, 0xe1, RZ ;  /* 0x000000e10e0e7824 */ /* 0x000fe200078e02ff */
[-C--:B------:R-:W-:Y:S01]  /*3a2f0*/  LEA.HI.X.SX32 R49, R18, R3.reuse, 0x1, P5 ;  /* 0x0000000312317211 */ /* 0x080fe200028f0eff */
[----:B------:R-:W-:Y:S01]  /*3a300*/  IMAD R40, R40, 0x1c6, RZ ;  /* 0x000001c628287824 */ /* 0x000fe200078e02ff */
[----:B-1----:R-:W3:Y:S04]  /*3a310*/  LDL.LU.64 R66, [R1+0xee8] ;  /* 0x000ee80001427983 */ /* 0x002ee80000300a00 */
[----:B------:R1:W-:Y:S01]  /*3a320*/  STL.64 [R1+0x6b0], R64 ;  /* 0x0006b04001007387 */ /* 0x0003e20000100a00 */
[-C--:B------:R-:W-:Y:S01]  /*3a330*/  IADD3 R44, P5, R44, R2.reuse, RZ ;  /* 0x000000022c2c7210 */ /* 0x080fe20007fbe0ff */
[----:B------:R-:W-:Y:S01]  /*3a340*/  IMAD R38, R38, 0x1c8, RZ ;  /* 0x000001c826267824 */ /* 0x000fe200078e02ff */
[-C--:B------:R-:W-:Y:S01]  /*3a350*/  LEA.HI.X.SX32 R47, R43, R3.reuse, 0x1, P6 ;  /* 0x000000032b2f7211 */ /* 0x080fe200030f0eff */
[----:B------:R-:W-:Y:S01]  /*3a360*/  IMAD R221, R45, 0xf5, RZ ;  /* 0x000000f52ddd7824 */ /* 0x000fe200078e02ff */
[-C--:B------:R-:W-:Y:S01]  /*3a370*/  IADD3 R42, P6, R42, R2.reuse, RZ ;  /* 0x000000022a2a7210 */ /* 0x080fe20007fde0ff */
[----:B-1----:R-:W3:Y:S04]  /*3a380*/  LDL.LU.64 R64, [R1+0xee0] ;  /* 0x000ee00001407983 */ /* 0x002ee80000300a00 */
[----:B------:R1:W-:Y:S01]  /*3a390*/  STL.64 [R1+0x6a8], R62 ;  /* 0x0006a83e01007387 */ /* 0x0003e20000100a00 */
        /* <DEDUP_REMOVED lines=8> */
[----:B------:R-:W-:Y:S01]  /*3a420*/  IMAD R229, R41, 0x1ea, RZ ;  /* 0x000001ea29e57824 */ /* 0x000fe200078e02ff */
        /* <DEDUP_REMOVED lines=12> */
[----:B------:R-:W-:Y:S01]  /*3a4f0*/  IMAD R14, R37, 0x1ec, RZ ;  /* 0x000001ec250e7824 */ /* 0x000fe200078e02ff */
[----:B------:R-:W-:Y:S01]  /*3a500*/  LEA.HI.X.SX32 R37, R6, R3, 0x1, P5 ;  /* 0x0000000306257211 */ /* 0x000fe200028f0eff */
[----:B------:R-:W-:Y:S01]  /*3a510*/  IMAD R4, R4, 0xe7, RZ ;  /* 0x000000e704047824 */ /* 0x000fe200078e02ff */
[----:B-1----:R-:W3:Y:S04]  /*3a520*/  LDL.LU.64 R54, [R1+0xeb8] ;  /* 0x000eb80001367983 */ /* 0x002ee80000300a00 */
[----:B------:R1:W-:Y:S01]  /*3a530*/  STL.64 [R1+0x680], R52 ;  /* 0x0006803401007387 */ /* 0x0003e20000100a00 */
[----:B------:R-:W-:Y:S01]  /*3a540*/  IMAD R26, R26, 0x1d2, RZ ;  /* 0x000001d21a1a7824 */ /* 0x000fe200078e02ff */
[----:B------:R-:W-:-:S02]  /*3a550*/  IADD3 R32, P5, R32, R2, RZ ;  /* 0x0000000220207210 */ /* 0x000fc40007fbe0ff */
        /* <DEDUP_REMOVED lines=30> */
[----:B------:R-:W-:Y:S01]  /*3a740*/  IADD3 R24, P6, R24, R2, RZ ;  /* 0x0000000218187210 */ /* 0x000fe20007fde0ff */
[----:B-1----:R-:W3:Y:S04]  /*3a750*/  LDL.LU.64 R40, [R1+0xe80] ;  /* 0x000e800001287983 */ /* 0x002ee80000300a00 */
[----:B------:R1:W-:Y:S01]  /*3a760*/  STL.64 [R1+0x648], R38 ;  /* 0x0006482601007387 */ /* 0x0003e20000100a00 */
[----:B------:R-:W-:-:S02]  /*3a770*/  LEA.HI.X.SX32 R21, R7, R3, 0x1, P5 ;  /* 0x0000000307157211 */ /* 0x000fc400028f0eff */
[----:B------:R-:W-:Y:S01]  /*3a780*/  IADD3 R244, P5, R244, R2, RZ ;  /* 0x00000002f4f47210 */ /* 0x000fe20007fbe0ff */
[----:B-1----:R-:W3:Y:S04]  /*3a790*/  LDL.LU.64 R38, [R1+0xe78] ;  /* 0x000e780001267983 */ /* 0x002ee80000300a00 */
[----:B------:R1:W-:Y:S01]  /*3a7a0*/  STL.64 [R1+0x640], R36 ;  /* 0x0006402401007387 */ /* 0x0003e20000100a00 */
[-C--:B------:R-:W-:Y:S01]  /*3a7b0*/  LEA.HI.X.SX32 R25, R29, R3.reuse, 0x1, P6 ;  /* 0x000000031d197211 */ /* 0x080fe200030f0eff */
[----:B------:R-:W-:Y:S02]  /*3a7c0*/  IMAD R6, R245, 0xf9, RZ ;  /* 0x000000f9f5067824 */ /* 0x000fe400078e02ff */
[----:B-1----:R-:W3:Y:S04]  /*3a7d0*/  LDL.LU.64 R36, [R1+0xe70] ;  /* 0x000e700001247983 */ /* 0x002ee80000300a00 */
[----:B------:R1:W-:Y:S01]  /*3a7e0*/  STL.64 [R1+0x638], R34 ;  /* 0x0006382201007387 */ /* 0x0003e20000100a00 */
[----:B------:R-:W-:-:S03]  /*3a7f0*/  LEA.HI.X.SX32 R245, R11, R3, 0x1, P5 ;  /* 0x000000030bf57211 */ /* 0x000fc600028f0eff */
[----:B-1----:R-:W3:Y:S04]  /*3a800*/  LDL.LU.64 R34, [R1+0xe68] ;  /* 0x000e680001227983 */ /* 0x002ee80000300a00 */
[----:B------:R1:W-:Y:S04]  /*3a810*/  STL.64 [R1+0x630], R32 ;  /* 0x0006302001007387 */ /* 0x0003e80000100a00 */
        /* <DEDUP_REMOVED lines=11> */
[----:B------:R1:W-:Y:S02]  /*3a8d0*/  STL.64 [R1+0x5f0], R244 ;  /* 0x0005f0f401007387 */ /* 0x0003e40000100a00 */
[----:B-1----:R-:W-:-:S02]  /*3a8e0*/  IADD3 R244, P5, R237, R2, RZ ;  /* 0x00000002edf47210 */ /* 0x002fc40007fbe0ff */
[----:B------:R-:W1:Y:S02]  /*3a8f0*/  LDC R237, c[0x0][0x278] ;  /* 0x00009e00ffed7b82 */ /* 0x000e640000000800 */
[----:B-1----:R-:W-:-:S06]  /*3a900*/  IMAD R18, R237, 0xf0, RZ ;  /* 0x000000f0ed127824 */ /* 0x002fcc00078e02ff */
[----:B------:R-:W1:Y:S01]  /*3a910*/  LDC R237, c[0x0][0x278] ;  /* 0x00009e00ffed7b82 */ /* 0x000e620000000800 */
[----:B0-----:R-:W-:-:S07]  /*3a920*/  IMAD R223, R239, 0x1f2, RZ ;  /* 0x000001f2efdf7824 */ /* 0x001fce00078e02ff */
[----:B------:R-:W0:Y:S01]  /*3a930*/  LDC R239, c[0x0][0x278] ;  /* 0x00009e00ffef7b82 */ /* 0x000e220000000800 */
[----:B------:R-:W-:Y:S02]  /*3a940*/  IMAD R28, R28, 0x1dc, RZ ;  /* 0x000001dc1c1c7824 */ /* 0x000fe400078e02ff */
[----:B-1----:R-:W-:-:S05]  /*3a950*/  IMAD R5, R237, 0xfb, RZ ;  /* 0x000000fbed057824 */ /* 0x002fca00078e02ff */
[----:B------:R-:W1:Y:S01]  /*3a960*/  LDC R237, c[0x0][0x278] ;  /* 0x00009e00ffed7b82 */ /* 0x000e620000000800 */
[----:B------:R-:W-:-:S04]  /*3a970*/  IADD3 R28, P6, R28, R2, RZ ;  /* 0x000000021c1c7210 */ /* 0x000fc80007fde0ff */
[-C--:B------:R-:W-:Y:S02]  /*3a980*/  LEA.HI.X.SX32 R29, R251, R3.reuse, 0x1, P6 ;  /* 0x00000003fb1d7211 */ /* 0x080fe400030f0eff */
[-C--:B------:R-:W-:Y:S02]  /*3a990*/  IADD3 R250, P6, R250, R2.reuse, RZ ;  /* 0x00000002fafa7210 */ /* 0x080fe40007fde0ff */
[-C--:B------:R-:W-:Y:S01]  /*3a9a0*/  LEA.HI.X.SX32 R245, R15, R3.reuse, 0x1, P5 ;  /* 0x000000030ff57211 */ /* 0x080fe200028f0eff */
[----:B------:R4:W-:Y:S01]  /*3a9b0*/  STL.64 [R1+0x5e8], R28 ;  /* 0x0005e81c01007387 */ /* 0x0009e20000100a00 */
[----:B------:R-:W-:Y:S02]  /*3a9c0*/  IADD3 R238, P5, R238, R2, RZ ;  /* 0x00000002eeee7210 */ /* 0x000fe40007fbe0ff */
[-C--:B------:R-:W-:Y:S01]  /*3a9d0*/  LEA.HI.X.SX32 R251, R18, R3.reuse, 0x1, P6 ;  /* 0x0000000312fb7211 */ /* 0x080fe200030f0eff */
[----:B0-----:R-:W-:Y:S01]  /*3a9e0*/  IMAD R7, R239, 0x1f4, RZ ;  /* 0x000001f4ef077824 */ /* 0x001fe200078e02ff */
[----:B------:R-:W-:Y:S01]  /*3a9f0*/  LEA.HI.X.SX32 R239, R19, R3, 0x1, P5 ;  /* 0x0000000313ef7211 */ /* 0x000fe200028f0eff */
[----:B----4-:R-:W4:Y:S01]  /*3aa00*/  LDL.LU.64 R28, [R1+0xe30] ;  /* 0x000e3000011c7983 */ /* 0x010f220000300a00 */
[----:B-1----:R-:W-:-:S02]  /*3aa10*/  IMAD R11, R237, 0x1f6, RZ ;  /* 0x000001f6ed0b7824 */ /* 0x002fc400078e02ff */
[----:B------:R-:W0:Y:S01]  /*3aa20*/  LDC R237, c[0x0][0x278] ;  /* 0x00009e00ffed7b82 */ /* 0x000e220000000800 */
[----:B------:R1:W-:Y:S04]  /*3aa30*/  STL.64 [R1+0x5e0], R244 ;  /* 0x0005e0f401007387 */ /* 0x0003e80000100a00 */
[----:B-1----:R-:W4:Y:S04]  /*3aa40*/  LDL.LU.64 R244, [R1+0xe28] ;  /* 0x000e280001f47983 */ /* 0x002f280000300a00 */
[----:B------:R1:W-:Y:S04]  /*3aa50*/  STL.64 [R1+0x5d8], R250 ;  /* 0x0005d8fa01007387 */ /* 0x0003e80000100a00 */
[----:B------:R2:W-:Y:S01]  /*3aa60*/  STL.64 [R1+0x5d0], R238 ;  /* 0x0005d0ee01007387 */ /* 0x0005e20000100a00 */
[----:B-1----:R-:W-:-:S02]  /*3aa70*/  IADD3 R250, P6, R235, R2, RZ ;  /* 0x00000002ebfa7210 */ /* 0x002fc40007fde0ff */
[-C--:B--2---:R-:W-:Y:S02]  /*3aa80*/  IADD3 R238, P5, R232, R2.reuse, RZ ;  /* 0x00000002e8ee7210 */ /* 0x084fe40007fbe0ff */
[-C--:B------:R-:W-:Y:S01]  /*3aa90*/  LEA.HI.X.SX32 R251, R249, R3.reuse, 0x1, P6 ;  /* 0x00000003f9fb7211 */ /* 0x080fe200030f0eff */
[----:B------:R-:W1:Y:S01]  /*3aaa0*/  LDC R232, c[0x0][0x278] ;  /* 0x00009e00ffe87b82 */ /* 0x000e620000000800 */
[-C--:B------:R-:W-:Y:S02]  /*3aab0*/  IADD3 R18, P6, R231, R2.reuse, RZ ;  /* 0x00000002e7127210 */ /* 0x080fe40007fde0ff */
[-C--:B------:R-:W-:Y:S02]  /*3aac0*/  LEA.HI.X.SX32 R239, R227, R3.reuse, 0x1, P5 ;  /* 0x00000003e3ef7211 */ /* 0x080fe400028f0eff */
[----:B------:R-:W-:Y:S01]  /*3aad0*/  LEA.HI.X.SX32 R19, R248, R3, 0x1, P6 ;  /* 0x00000003f8137211 */ /* 0x000fe200030f0eff */
[----:B------:R-:W-:Y:S02]  /*3aae0*/  STL.64 [R1+0x5c8], R250 ;  /* 0x0005c8fa01007387 */ /* 0x000fe40000100a00 */
[----:B------:R-:W2:Y:S02]  /*3aaf0*/  LDC R231, c[0x0][0x278] ;  /* 0x00009e00ffe77b82 */ /* 0x000ea40000000800 */
[----:B------:R-:W-:Y:S04]  /*3ab00*/  STL.64 [R1+0x5c0], R238 ;  /* 0x0005c0ee01007387 */ /* 0x000fe80000100a00 */
[----:B------:R0:W-:Y:S02]  /*3ab10*/  STL.64 [R1+0x988], R18 ;  /* 0x0009881201007387 */ /* 0x0001e40000100a00 */
[----:B0-----:R-:W-:Y:S01]  /*3ab20*/  IADD3 R18, P6, R14, R2, RZ ;  /* 0x000000020e127210 */ /* 0x001fe20007fde0ff */
[----:B------:R-:W-:-:S02]  /*3ab30*/  IMAD R14, R237, 0x1f8, RZ ;  /* 0x000001f8ed0e7824 */ /* 0x000fc400078e02ff */
[----:B------:R-:W0:Y:S01]  /*3ab40*/  LDC R237, c[0x0][0x278] ;  /* 0x00009e00ffed7b82 */ /* 0x000e220000000800 */
[-C--:B------:R-:W-:Y:S02]  /*3ab50*/  IADD3 R238, P5, R229, R2.reuse, RZ ;  /* 0x00000002e5ee7210 */ /* 0x080fe40007fbe0ff */
[-C--:B------:R-:W-:Y:S02]  /*3ab60*/  LEA.HI.X.SX32 R19, R247, R3.reuse, 0x1, P6 ;  /* 0x00000003f7137211 */ /* 0x080fe400030f0eff */
[----:B------:R-:W-:Y:S01]  /*3ab70*/  LEA.HI.X.SX32 R239, R221, R3, 0x1, P5 ;  /* 0x00000003ddef7211 */ /* 0x000fe200028f0eff */
[----:B-1----:R-:W-:Y:S02]  /*3ab80*/  IMAD R232, R232, 0xfe, RZ ;  /* 0x000000fee8e87824 */ /* 0x002fe400078e02ff */
[----:B------:R-:W1:Y:S02]  /*3ab90*/  LDC R229, c[0x0][0x278] ;  /* 0x00009e00ffe57b82 */ /* 0x000e640000000800 */
[----:B------:R-:W-:Y:S04]  /*3aba0*/  STL.64 [R1+0x9b0], R238 ;  /* 0x0009b0ee01007387 */ /* 0x000fe80000100a00 */
[----:B------:R2:W-:Y:S04]  /*3abb0*/  STL.64 [R1+0x9a8], R18 ;  /* 0x0009a81201007387 */ /* 0x0005e80000100a00 */
[----:B------:R-:W3:Y:S04]  /*3abc0*/  LDL R235, [R1+0x78] ;  /* 0x0000780001eb7983 */ /* 0x000ee80000100800 */
[----:B------:R-:W3:Y:S01]  /*3abd0*/  LDL R251, [R1+0x70] ;  /* 0x0000700001fb7983 */ /* 0x000ee20000100800 */
[----:B--2---:R-:W-:Y:S01]  /*3abe0*/  IADD3 R18, P6, R4, R2, RZ ;  /* 0x0000000204127210 */ /* 0x004fe20007fde0ff */
[----:B0-----:R-:W-:-:S02]  /*3abf0*/  IMAD R4, R237, 0xfd, RZ ;  /* 0x000000fded047824 */ /* 0x001fc400078e02ff */
[----:B------:R-:W0:Y:S01]  /*3ac00*/  LDC R237, c[0x0][0x278] ;  /* 0x00009e00ffed7b82 */ /* 0x000e220000000800 */
[----:B------:R-:W-:Y:S02]  /*3ac10*/  IADD3 R238, P5, R225, R2, RZ ;  /* 0x00000002e1ee7210 */ /* 0x000fe40007fbe0ff */
[-C--:B------:R-:W-:Y:S02]  /*3ac20*/  LEA.HI.X.SX32 R19, R242, R3.reuse, 0x1, P6 ;  /* 0x00000003f2137211 */ /* 0x080fe400030f0eff */
[----:B------:R-:W-:-:S03]  /*3ac30*/  LEA.HI.X.SX32 R239, R10, R3, 0x1, P5 ;  /* 0x000000030aef7211 */ /* 0x000fc600028f0eff */
[----:B------:R-:W2:Y:S02]  /*3ac40*/  LDC R242, c[0x0][0x278] ;  /* 0x00009e00fff27b82 */ /* 0x000ea40000000800 */
[----:B------:R1:W-:Y:S04]  /*3ac50*/  STL.64 [R1+0x9a0], R238 ;  /* 0x0009a0ee01007387 */ /* 0x0003e80000100a00 */
[----:B-1----:R-:W4:Y:S04]  /*3ac60*/  LDL R239, [R1+0x528] ;  /* 0x0005280001ef7983 */ /* 0x002f280000100800 */
[----:B------:R-:W4:Y:S04]  /*3ac70*/  LDL R238, [R1+0x520] ;  /* 0x0005200001ee7983 */ /* 0x000f280000100800 */
[----:B------:R1:W-:Y:S01]  /*3ac80*/  STL.64 [R1+0x998], R18 ;  /* 0x0009981201007387 */ /* 0x0003e20000100a00 */
[----:B------:R-:W-:-:S02]  /*3ac90*/  IADD3 R248, P5, R223, R2, RZ ;  /* 0x00000002dff87210 */ /* 0x000fc40007fbe0ff */
[-C--:B-1----:R-:W-:Y:S01]  /*3aca0*/  IADD3 R18, P6, R7, R2.reuse, RZ ;  /* 0x0000000207127210 */ /* 0x082fe20007fde0ff */
[----:B0-----:R-:W-:Y:S02]  /*3acb0*/  IMAD R7, R237, 0x1fa, RZ ;  /* 0x000001faed077824 */ /* 0x001fe400078e02ff */
[----:B------:R-:W0:Y:S01]  /*3acc0*/  LDC R237, c[0x0][0x278] ;  /* 0x00009e00ffed7b82 */ /* 0x000e220000000800 */
[-C--:B------:R-:W-:Y:S02]  /*3acd0*/  LEA.HI.X.SX32 R249, R6, R3.reuse, 0x1, P5 ;  /* 0x0000000306f97211 */ /* 0x080fe400028f0eff */
[-C--:B------:R-:W-:Y:S02]  /*3ace0*/  IADD3 R10, P5, R11, R2.reuse, RZ ;  /* 0x000000020b0a7210 */ /* 0x080fe40007fbe0ff */
[-C--:B------:R-:W-:Y:S02]  /*3acf0*/  LEA.HI.X.SX32 R19, R240, R3.reuse, 0x1, P6 ;  /* 0x00000003f0137211 */ /* 0x080fe400030f0eff */
[----:B------:R-:W-:Y:S01]  /*3ad00*/  IADD3 R14, P6, R14, R2, RZ ;  /* 0x000000020e0e7210 */ /* 0x000fe20007fde0ff */
[----:B------:R-:W-:Y:S01]  /*3ad10*/  STL.64 [R1+0x9d0], R248 ;  /* 0x0009d0f801007387 */ /* 0x000fe20000100a00 */
[-C--:B------:R-:W-:Y:S01]  /*3ad20*/  LEA.HI.X.SX32 R11, R5, R3.reuse, 0x1, P5 ;  /* 0x00000003050b7211 */ /* 0x080fe200028f0eff */
[----:B------:R-:W1:Y:S01]  /*3ad30*/  LDC R240, c[0x0][0x278] ;  /* 0x00009e00fff07b82 */ /* 0x000e620000000800 */
[----:B------:R-:W-:Y:S01]  /*3ad40*/  LEA.HI.X.SX32 R15, R236, R3, 0x1, P6 ;  /* 0x00000003ec0f7211 */ /* 0x000fe200030f0eff */
[----:B------:R-:W-:Y:S04]  /*3ad50*/  STL.64 [R1+0x9c8], R18 ;  /* 0x0009c81201007387 */ /* 0x000fe80000100a00 */
[----:B------:R2:W-:Y:S04]  /*3ad60*/  STL.64 [R1+0x9c0], R10 ;  /* 0x0009c00a01007387 */ /* 0x0005e80000100a00 */
[----:B------:R-:W-:Y:S01]  /*3ad70*/  STL.64 [R1+0x9e0], R14 ;  /* 0x0009e00e01007387 */ /* 0x000fe20000100a00 */
[----:B0-----:R-:W-:-:S03]  /*3ad80*/  IMAD R6, R237, 0x1fc, RZ ;  /* 0x000001fced067824 */ /* 0x001fc600078e02ff */
[----:B------:R-:W4:Y:S04]  /*3ad90*/  LDL R236, [R1+0x80] ;  /* 0x0000800001ec7983 */ /* 0x000f280000100800 */
[----:B------:R-:W4:Y:S01]  /*3ada0*/  LDL R237, [R1+0x88] ;  /* 0x0000880001ed7983 */ /* 0x000f220000100800 */
[----:B--2---:R-:W-:-:S03]  /*3adb0*/  IADD3 R10, P5, R7, R2, RZ ;  /* 0x00000002070a7210 */ /* 0x004fc60007fbe0ff */
[----:B------:R-:W2:Y:S01]  /*3adc0*/  LDL R250, [R1+0x558] ;  /* 0x0005580001fa7983 */ /* 0x000ea20000100800 */
[----:B------:R-:W-:-:S03]  /*3add0*/  LEA.HI.X.SX32 R11, R4, R3, 0x1, P5 ;  /* 0x00000003040b7211 */ /* 0x000fc600028f0eff */
[----:B------:R-:W2:Y:S04]  /*3ade0*/  LDL R249, [R1+0x550] ;  /* 0x0005500001f97983 */ /* 0x000ea80000100800 */
[----:B------:R-:W2:Y:S04]  /*3adf0*/  LDL R248, [R1+0x98] ;  /* 0x0000980001f87983 */ /* 0x000ea80000100800 */
[----:B------:R0:W-:Y:S04]  /*3ae00*/  STL.64 [R1+0x9d8], R10 ;  /* 0x0009d80a01007387 */ /* 0x0001e80000100a00 */
[----:B------:R-:W2:Y:S01]  /*3ae10*/  LDL R247, [R1+0x90] ;  /* 0x0000900001f77983 */ /* 0x000ea20000100800 */
[----:B------:R-:W-:-:S02]  /*3ae20*/  IMAD R242, R242, 0x280, RZ ;  /* 0x00000280f2f27824 */ /* 0x000fc400078e02ff */
[----:B-1----:R-:W-:Y:S01]  /*3ae30*/  IMAD R5, R240, 0x1fe, RZ ;  /* 0x000001fef0057824 */ /* 0x002fe200078e02ff */
[-C--:B------:R-:W-:Y:S01]  /*3ae40*/  IADD3 R6, P5, R6, R2.reuse, RZ ;  /* 0x0000000206067210 */ /* 0x080fe20007fbe0ff */
[----:B------:R-:W2:Y:S01]  /*3ae50*/  LDL R240, [R1+0x560] ;  /* 0x0005600001f07983 */ /* 0x000ea20000100800 */
[----:B------:R-:W-:-:S03]  /*3ae60*/  IADD3 RZ, P6, R242, R2, RZ ;  /* 0x00000002f2ff7210 */ /* 0x000fc60007fde0ff */
[----:B------:R-:W2:Y:S01]  /*3ae70*/  LDL R242, [R1+0x568] ;  /* 0x0005680001f27983 */ /* 0x000ea20000100800 */
[----:B------:R-:W-:Y:S02]  /*3ae80*/  LEA.HI.X.SX32 R7, R232, R3, 0x1, P5 ;  /* 0x00000003e8077211 */ /* 0x000fe400028f0eff */
[----:B------:R-:W-:-:S03]  /*3ae90*/  F2FP.BF16.F32.PACK_AB R4, R233, R234 ;  /* 0x000000eae904723e */ /* 0x000fc600000010ff */
[----:B------:R3:W-:Y:S01]  /*3aea0*/  STL.64 [R1+0x9f8], R6 ;  /* 0x0009f80601007387 */ /* 0x0007e20000100a00 */
[----:B0-----:R-:W-:Y:S01]  /*3aeb0*/  IMAD R11, R231, 0xff, RZ ;  /* 0x000000ffe70b7824 */ /* 0x001fe200078e02ff */
[----:B------:R-:W-:-:S04]  /*3aec0*/  IADD3 R14, P5, R5, R2, RZ ;  /* 0x00000002050e7210 */ /* 0x000fc80007fbe0ff */
[----:B------:R-:W-:Y:S01]  /*3aed0*/  LEA.HI.X.SX32 R15, R11, R3, 0x1, P5 ;  /* 0x000000030b0f7211 */ /* 0x000fe200028f0eff */
[----:B------:R-:W-:-:S04]  /*3aee0*/  IMAD R10, R229, 0x282, RZ ;  /* 0x00000282e50a7824 */ /* 0x000fc800078e02ff */
[----:B------:R-:W-:Y:S04]  /*3aef0*/  STL.64 [R1+0x9f0], R14 ;  /* 0x0009f00e01007387 */ /* 0x000fe80000100a00 */
[----:B------:R-:W2:Y:S04]  /*3af00*/  LDL R229, [R1+0xa8] ;  /* 0x0000a80001e57983 */ /* 0x000ea80000100800 */
[----:B------:R-:W2:Y:S01]  /*3af10*/  LDL R231, [R1+0xa0] ;  /* 0x0000a00001e77983 */ /* 0x000ea20000100800 */
[----:B---3--:R-:W-:Y:S01]  /*3af20*/  F2FP.BF16.F32.PACK_AB R6, R235, R251 ;  /* 0x000000fbeb06723e */ /* 0x008fe200000010ff */
[----:B------:R-:W-:Y:S06]  /*3af30*/  BAR.SYNC.DEFER_BLOCKING 0x0 ;  /* 0x0000000000007b1d */ /* 0x000fec0000010000 */
[----:B------:R-:W0:Y:S01]  /*3af40*/  LDS.128 R232, [R0] ;  /* 0x0000000000e87984 */ /* 0x000e220000000c00 */
[----:B----4-:R-:W-:-:S03]  /*3af50*/  F2FP.BF16.F32.PACK_AB R7, R239, R238 ;  /* 0x000000eeef07723e */ /* 0x010fc600000010ff */
[----:B0-----:R0:W-:Y:S04]  /*3af60*/  STL.64 [R1+0x10], R232 ;  /* 0x000010e801007387 */ /* 0x0011e80000100a00 */
[----:B------:R1:W-:Y:S04]  /*3af70*/  STL.64 [R1+0x18], R234 ;  /* 0x000018ea01007387 */ /* 0x0003e80000100a00 */
[----:B------:R-:W3:Y:S04]  /*3af80*/  LDL R239, [R1+0xb8] ;  /* 0x0000b80001ef7983 */ /* 0x000ee80000100800 */
[----:B------:R-:W3:Y:S01]  /*3af90*/  LDL R238, [R1+0xb0] ;  /* 0x0000b00001ee7983 */ /* 0x000ee20000100800 */
[----:B------:R-:W-:-:S03]  /*3afa0*/  F2FP.BF16.F32.PACK_AB R18, R237, R236 ;  /* 0x000000eced12723e */ /* 0x000fc600000010ff */
[----:B0-----:R-:W4:Y:S04]  /*3afb0*/  LDL R232, [R1+0x598] ;  /* 0x0005980001e87983 */ /* 0x001f280000100800 */
[----:B------:R-:W4:Y:S04]  /*3afc0*/  LDL R237, [R1+0x5a8] ;  /* 0x0005a80001ed7983 */ /* 0x000f280000100800 */
[----:B------:R-:W4:Y:S04]  /*3afd0*/  LDL R236, [R1+0x5a0] ;  /* 0x0005a00001ec7983 */ /* 0x000f280000100800 */
[----:B-1----:R-:W4:Y:S04]  /*3afe0*/  LDL R235, [R1+0x590] ;  /* 0x0005900001eb7983 */ /* 0x002f280000100800 */
[----:B------:R-:W4:Y:S01]  /*3aff0*/  LDL R223, [R1+0x448] ;  /* 0x0004480001df7983 */ /* 0x000f220000100800 */
[----:B--2---:R-:W-:-:S03]  /*3b000*/  F2FP.BF16.F32.PACK_AB R14, R248, R247 ;  /* 0x000000f7f80e723e */ /* 0x004fc600000010ff */
[----:B------:R-:W2:Y:S01]  /*3b010*/  LDL R247, [R1+0x440] ;  /* 0x0004400001f77983 */ /* 0x000ea20000100800 */
[----:B------:R-:W-:Y:S01]  /*3b020*/  F2FP.BF16.F32.PACK_AB R5, R241, R243 ;  /* 0x000000f3f105723e */ /* 0x000fe200000010ff */
[----:B------:R-:W-:Y:S06]  /*3b030*/  BAR.SYNC.DEFER_BLOCKING 0x0 ;  /* 0x0000000000007b1d */ /* 0x000fec0000010000 */
[----:B------:R-:W-:Y:S01]  /*3b040*/  STSM.16.M88.4 [R252], R4 ;  /* 0x00000004fc007844 */ /* 0x000fe20000000200 */
[----:B------:R-:W-:Y:S01]  /*3b050*/  F2FP.BF16.F32.PACK_AB R19, R250, R249 ;  /* 0x000000f9fa13723e */ /* 0x000fe200000010ff */
[----:B------:R-:W-:Y:S01]  /*3b060*/  BAR.SYNC.DEFER_BLOCKING 0x0 ;  /* 0x0000000000007b1d */ /* 0x000fe20000010000 */
[----:B------:R-:W-:-:S02]  /*3b070*/  F2FP.BF16.F32.PACK_AB R16, R228, R16 ;  /* 0x00000010e410723e */ /* 0x000fc400000010ff */
[----:B------:R-:W-:-:S03]  /*3b080*/  F2FP.BF16.F32.PACK_AB R17, R230, R17 ;  /* 0x00000011e611723e */ /* 0x000fc600000010ff */
[----:B------:R-:W0:Y:S02]  /*3b090*/  LDS.128 R248, [R0] ;  /* 0x0000000000f87984 */ /* 0x000e240000000c00 */
[----:B------:R-:W-:Y:S06]  /*3b0a0*/  BAR.SYNC.DEFER_BLOCKING 0x0 ;  /* 0x0000000000007b1d */ /* 0x000fec0000010000 */
[----:B------:R-:W-:Y:S01]  /*3b0b0*/  STSM.16.M88.4 [R252], R16 ;  /* 0x00000010fc007844 */ /* 0x000fe20000000200 */
[----:B------:R-:W-:Y:S01]  /*3b0c0*/  F2FP.BF16.F32.PACK_AB R15, R242, R240 ;  /* 0x000000f0f20f723e */ /* 0x000fe200000010ff */
[----:B------:R-:W-:Y:S06]  /*3b0d0*/  BAR.SYNC.DEFER_BLOCKING 0x0 ;  /* 0x0000000000007b1d */ /* 0x000fec0000010000 */
[----:B------:R-:W1:Y:S01]  /*3b0e0*/  LDS.128 R240, [R0] ;  /* 0x0000000000f07984 */ /* 0x000e620000000c00 */
[----:B------:R-:W-:-:S02]  /*3b0f0*/  F2FP.BF16.F32.PACK_AB R12, R224, R12 ;  /* 0x0000000ce00c723e */ /* 0x000fc400000010ff */
[----:B------:R-:W-:Y:S01]  /*3b100*/  F2FP.BF16.F32.PACK_AB R13, R226, R13 ;  /* 0x0000000de20d723e */ /* 0x000fe200000010ff */
[----:B------:R-:W-:Y:S01]  /*3b110*/  BAR.SYNC.DEFER_BLOCKING 0x0 ;  /* 0x0000000000007b1d */ /* 0x000fe20000010000 */
[----:B------:R-:W-:Y:S02]  /*3b120*/  IADD3 RZ, P5, R10, R2, RZ ;  /* 0x000000020aff7210 */ /* 0x000fe40007fbe0ff */
[----:B------:R-:W-:-:S03]  /*3b130*/  F2FP.BF16.F32.PACK_AB R10, R229, R231 ;  /* 0x000000e7e50a723e */ /* 0x000fc600000010ff */
[----:B0-----:R-:W-:Y:S04]  /*3b140*/  STL.64 [R1+0xe08], R248 ;  /* 0x000e08f801007387 */ /* 0x001fe80000100a00 */
[----:B------:R-:W-:Y:S04]  /*3b150*/  STL.64 [R1+0xe00], R250 ;  /* 0x000e00fa01007387 */ /* 0x000fe80000100a00 */
[----:B------:R-:W-:Y:S04]  /*3b160*/  STSM.16.M88.4 [R252], R12 ;  /* 0x0000000cfc007844 */ /* 0x000fe80000000200 */
[----:B-1----:R0:W-:Y:S04]  /*3b170*/  STL.64 [R1+0xe10], R240 ;  /* 0x000e10f001007387 */ /* 0x0021e80000100a00 */
[----:B------:R-:W-:Y:S04]  /*3b180*/  STL.64 [R1+0xdf8], R242 ;  /* 0x000df8f201007387 */ /* 0x000fe80000100a00 */
[----:B------:R-:W2:Y:S04]  /*3b190*/  LDL R230, [R1+0x9e8] ;  /* 0x0009e80001e67983 */ /* 0x000ea80000100800 */
[----:B------:R-:W2:Y:S04]  /*3b1a0*/  LDL R228, [R1+0x9b8] ;  /* 0x0009b80001e47983 */ /* 0x000ea80000100800 */
[----:B------:R-:W2:Y:S04]  /*3b1b0*/  LDL R229, [R1+0xa08] ;  /* 0x000a080001e57983 */ /* 0x000ea80000100800 */
[----:B------:R-:W2:Y:S01]  /*3b1c0*/  LDL R231, [R1+0xa00] ;  /* 0x000a000001e77983 */ /* 0x000ea20000100800 */
[----:B------:R-:W-:-:S02]  /*3b1d0*/  F2FP.BF16.F32.PACK_AB R8, R220, R8 ;  /* 0x00000008dc08723e */ /* 0x000fc400000010ff */
[----:B------:R-:W-:Y:S01]  /*3b1e0*/  F2FP.BF16.F32.PACK_AB R9, R222, R9 ;  /* 0x00000009de09723e */ /* 0x000fe200000010ff */
[----:B------:R-:W2:Y:S04]  /*3b1f0*/  LDL R227, [R1+0x458] ;  /* 0x0004580001e37983 */ /* 0x000ea80000100800 */
[----:B------:R-:W2:Y:S04]  /*3b200*/  LDL R225, [R1+0x450] ;  /* 0x0004500001e17983 */ /* 0x000ea80000100800 */
[----:B0-----:R-:W2:Y:S04]  /*3b210*/  LDL R241, [R1+0x468] ;  /* 0x0004680001f17983 */ /* 0x001ea80000100800 */
[----:B------:R-:W2:Y:S01]  /*3b220*/  LDL R250, [R1+0x460] ;  /* 0x0004600001fa7983 */ /* 0x000ea20000100800 */
[----:B---3--:R-:W-:-:S02]  /*3b230*/  F2FP.BF16.F32.PACK_AB R6, R239, R238 ;  /* 0x000000eeef06723e */ /* 0x008fc400000010ff */
[----:B----4-:R-:W-:Y:S01]  /*3b240*/  F2FP.BF16.F32.PACK_AB R7, R237, R236 ;  /* 0x000000eced07723e */ /* 0x010fe200000010ff */
[----:B------:R-:W-:Y:S01]  /*3b250*/  BAR.SYNC.DEFER_BLOCKING 0x0 ;  /* 0x0000000000007b1d */ /* 0x000fe20000010000 */
[----:B------:R-:W-:-:S05]  /*3b260*/  F2FP.BF16.F32.PACK_AB R11, R232, R235 ;  /* 0x000000ebe80b723e */ /* 0x000fca00000010ff */
[----:B------:R-:W0:Y:S02]  /*3b270*/  LDS.128 R236, [R0] ;  /* 0x0000000000ec7984 */ /* 0x000e240000000c00 */
[----:B------:R-:W-:Y:S06]  /*3b280*/  BAR.SYNC.DEFER_BLOCKING 0x0 ;  /* 0x0000000000007b1d */ /* 0x000fec0000010000 */
[----:B------:R-:W-:Y:S02]  /*3b290*/  STSM.16.M88.4 [R252], R8 ;  /* 0x00000008fc007844 */ /* 0x000fe40000000200 */
[----:B------:R-:W-:Y:S06]  /*3b2a0*/  BAR.SYNC.DEFER_BLOCKING 0x0 ;  /* 0x0000000000007b1d */ /* 0x000fec0000010000 */
[----:B------:R-:W1:Y:S04]  /*3b2b0*/  LDS.128 R232, [R0] ;  /* 0x0000000000e87984 */ /* 0x000e680000000c00 */
[----:B0-----:R-:W-:Y:S04]  /*3b2c0*/  STL.64 [R1+0xdf0], R236 ;  /* 0x000df0ec01007387 */ /* 0x001fe80000100a00 */
[----:B------:R-:W-:Y:S01]  /*3b2d0*/  STL.64 [R1+0xde0], R238 ;  /* 0x000de0ee01007387 */ /* 0x000fe20000100a00 */
[----:B--2---:R-:W-:-:S03]  /*3b2e0*/  F2FP.BF16.F32.PACK_AB R18, R223, R247 ;  /* 0x000000f7df12723e */ /* 0x004fc600000010ff */
[----:B-1----:R-:W-:Y:S04]  /*3b2f0*/  STL.64 [R1+0xdd8], R232 ;  /* 0x000dd8e801007387 */ /* 0x002fe80000100a00 */
[----:B------:R-:W-:Y:S04]  /*3b300*/  STL.64 [R1+0xdd0], R234 ;  /* 0x000dd0ea01007387 */ /* 0x000fe80000100a00 */
[----:B------:R-:W2:Y:S04]  /*3b310*/  LDL.LU R251, [R1+0xa3c] ;  /* 0x000a3c0001fb7983 */ /* 0x000ea80000300800 */
[----:B------:R-:W2:Y:S04]  /*3b320*/  LDL.LU R248, [R1+0xa38] ;  /* 0x000a380001f87983 */ /* 0x000ea80000300800 */
[----:B------:R-:W3:Y:S04]  /*3b330*/  LDL R249, [R1+0x4d8] ;  /* 0x0004d80001f97983 */ /* 0x000ee80000100800 */
[----:B------:R-:W3:Y:S04]  /*3b340*/  LDL R221, [R1+0x470] ;  /* 0x0004700001dd7983 */ /* 0x000ee80000100800 */
[----:B------:R-:W4:Y:S04]  /*3b350*/  LDL.LU R223, [R1+0xa44] ;  /* 0x000a440001df7983 */ /* 0x000f280000300800 */
[----:B------:R-:W4:Y:S01]  /*3b360*/  LDL.LU R247, [R1+0xa40] ;  /* 0x000a400001f77983 */ /* 0x000f220000300800 */
[----:B------:R-:W-:-:S02]  /*3b370*/  F2FP.BF16.F32.PACK_AB R4, R216, R217 ;  /* 0x000000d9d804723e */ /* 0x000fc400000010ff */
[----:B------:R-:W-:Y:S01]  /*3b380*/  F2FP.BF16.F32.PACK_AB R5, R218, R219 ;  /* 0x000000dbda05723e */ /* 0x000fe200000010ff */
[----:B------:R-:W-:Y:S06]  /*3b390*/  BAR.SYNC.DEFER_BLOCKING 0x0 ;  /* 0x0000000000007b1d */ /* 0x000fec0000010000 */
[----:B------:R-:W-:Y:S01]  /*3b3a0*/  STSM.16.M88.4 [R252], R4 ;  /* 0x00000004fc007844 */ /* 0x000fe20000000200 */
[----:B------:R-:W-:Y:S02]  /*3b3b0*/  F2FP.BF16.F32.PACK_AB R19, R230, R228 ;  /* 0x000000e4e613723e */ /* 0x000fe400000010ff */
        /* <DEDUP_REMOVED lines=9> */
[----:B------:R-:W1:Y:S04]  /*3b450*/  LDS.128 R224, [R0] ;  /* 0x0000000000e07984 */ /* 0x000e680000000c00 */
[----:B0-----:R-:W-:Y:S04]  /*3b460*/  STL.64 [R1+0xde8], R228 ;  /* 0x000de8e401007387 */ /* 0x001fe80000100a00 */
[----:B------:R-:W-:Y:S01]  /*3b470*/  STL.64 [R1+0xdc8], R230 ;  /* 0x000dc8e601007387 */ /* 0x000fe20000100a00 */
[----:B------:R-:W-:-:S03]  /*3b480*/  F2FP.BF16.F32.PACK_AB R10, R241, R250 ;  /* 0x000000faf10a723e */ /* 0x000fc600000010ff */
[----:B-1----:R-:W-:Y:S04]  /*3b490*/  STL.64 [R1+0xdc0], R224 ;  /* 0x000dc0e001007387 */ /* 0x002fe80000100a00 */
[----:B------:R-:W-:Y:S04]  /*3b4a0*/  STL.64 [R1+0xda8], R226 ;  /* 0x000da8e201007387 */ /* 0x000fe80000100a00 */
[----:B------:R-:W4:Y:S04]  /*3b4b0*/  LDL R235, [R1+0x4e8] ;  /* 0x0004e80001eb7983 */ /* 0x000f280000100800 */
[----:B------:R-:W4:Y:S04]  /*3b4c0*/  LDL R232, [R1+0x4e0] ;  /* 0x0004e00001e87983 */ /* 0x000f280000100800 */
[----:B------:R-:W4:Y:S04]  /*3b4d0*/  LDL.LU R239, [R1+0xa5c] ;  /* 0x000a5c0001ef7983 */ /* 0x000f280000300800 */
[----:B------:R-:W4:Y:S04]  /*3b4e0*/  LDL.LU R236, [R1+0xa58] ;  /* 0x000a580001ec7983 */ /* 0x000f280000300800 */
[----:B------:R-:W4:Y:S04]  /*3b4f0*/  LDL R237, [R1+0x4f8] ;  /* 0x0004f80001ed7983 */ /* 0x000f280000100800 */
[----:B------:R-:W4:Y:S04]  /*3b500*/  LDL R242, [R1+0x4f0] ;  /* 0x0004f00001f27983 */ /* 0x000f280000100800 */
[----:B------:R-:W4:Y:S04]  /*3b510*/  LDL.LU R243, [R1+0xa64] ;  /* 0x000a640001f37983 */ /* 0x000f280000300800 */
[----:B------:R-:W4:Y:S04]  /*3b520*/  LDL.LU R240, [R1+0xa60] ;  /* 0x000a600001f07983 */ /* 0x000f280000300800 */
[----:B------:R-:W4:Y:S04]  /*3b530*/  LDL R233, [R1+0x508] ;  /* 0x0005080001e97983 */ /* 0x000f280000100800 */
[----:B------:R-:W4:Y:S04]  /*3b540*/  LDL R238, [R1+0x500] ;  /* 0x0005000001ee7983 */ /* 0x000f280000100800 */
[----:B------:R-:W4:Y:S04]  /*3b550*/  LDL.LU R241, [R1+0xa7c] ;  /* 0x000a7c0001f17983 */ /* 0x000f280000300800 */
[----:B------:R-:W4:Y:S01]  /*3b560*/  LDL.LU R250, [R1+0xa78] ;  /* 0x000a780001fa7983 */ /* 0x000f220000300800 */
[----:B--2---:R-:W-:-:S03]  /*3b570*/  F2FP.BF16.F32.PACK_AB R11, R251, R248 ;  /* 0x000000f8fb0b723e */ /* 0x004fc600000010ff */
[----:B------:R-:W2:Y:S04]  /*3b580*/  LDL R251, [R1+0x518] ;  /* 0x0005180001fb7983 */ /* 0x000ea80000100800 */
[----:B------:R-:W2:Y:S01]  /*3b590*/  LDL R248, [R1+0x510] ;  /* 0x0005100001f87983 */ /* 0x000ea20000100800 */
[----:B---3--:R-:W-:-:S03]  /*3b5a0*/  F2FP.BF16.F32.PACK_AB R6, R249, R221 ;  /* 0x000000ddf906723e */ /* 0x008fc600000010ff */
[----:B------:R-:W3:Y:S01]  /*3b5b0*/  LDL.LU R249, [R1+0xa84] ;  /* 0x000a840001f97983 */ /* 0x000ee20000300800 */
[----:B----4-:R-:W-:Y:S01]  /*3b5c0*/  F2FP.BF16.F32.PACK_AB R7, R223, R247 ;  /* 0x000000f7df07723e */ /* 0x010fe200000010ff */
[----:B------:R-:W-:Y:S06]  /*3b5d0*/  BAR.SYNC.DEFER_BLOCKING 0x0 ;  /* 0x0000000000007b1d */ /* 0x000fec0000010000 */
[----:B------:R-:W3:Y:S01]  /*3b5e0*/  LDL.LU R247, [R1+0xa80] ;  /* 0x000a800001f77983 */ /* 0x000ee20000300800 */
[----:B------:R-:W-:Y:S02]  /*3b5f0*/  F2FP.BF16.F32.PACK_AB R12, R208, R209 ;  /* 0x000000d1d00c723e */ /* 0x000fe400000010ff */
[----:B------:R-:W-:-:S05]  /*3b600*/  F2FP.BF16.F32.PACK_AB R13, R210, R211 ;  /* 0x000000d3d20d723e */ /* 0x000fca00000010ff */
[----:B------:R-:W-:Y:S01]  /*3b610*/  STSM.16.M88.4 [R252], R12 ;  /* 0x0000000cfc007844 */ /* 0x000fe20000000200 */
[----:B------:R-:W-:Y:S01]  /*3b620*/  BAR.SYNC.DEFER_BLOCKING 0x0 ;  /* 0x0000000000007b1d */ /* 0x000fe20000010000 */
[----:B------:R-:W-:Y:S02]  /*3b630*/  F2FP.BF16.F32.PACK_AB R8, R204, R205 ;  /* 0x000000cdcc08723e */ /* 0x000fe400000010ff */
[----:B------:R-:W-:-:S03]  /*3b640*/  F2FP.BF16.F32.PACK_AB R9, R206, R207 ;  /* 0x000000cfce09723e */ /* 0x000fc600000010ff */
[----:B------:R-:W0:Y:S02]  /*3b650*/  LDS.128 R220, [R0] ;  /* 0x0000000000dc7984 */ /* 0x000e240000000c00 */
[----:B------:R-:W-:Y:S06]  /*3b660*/  BAR.SYNC.DEFER_BLOCKING 0x0 ;  /* 0x0000000000007b1d */ /* 0x000fec0000010000 */
[----:B------:R-:W-:Y:S02]  /*3b670*/  STSM.16.M88.4 [R252], R8 ;  /* 0x00000008fc007844 */ /* 0x000fe40000000200 */
[----:B------:R-:W-:Y:S01]  /*3b680*/  BAR.SYNC.DEFER_BLOCKING 0x0 ;  /* 0x0000000000007b1d */ /* 0x000fe20000010000 */
[----:B------:R-:W-:-:S02]  /*3b690*/  F2FP.BF16.F32.PACK_AB R4, R200, R201 ;  /* 0x000000c9c804723e */ /* 0x000fc400000010ff */
[----:B------:R-:W-:-:S03]  /*3b6a0*/  F2FP.BF16.F32.PACK_AB R5, R202, R203 ;  /* 0x000000cbca05723e */ /* 0x000fc600000010ff */
[----:B------:R-:W1:Y:S02]  /*3b6b0*/  LDS.128 R216, [R0] ;  /* 0x0000000000d87984 */ /* 0x000e640000000c00 */
[----:B------:R-:W-:Y:S06]  /*3b6c0*/  BAR.SYNC.DEFER_BLOCKING 0x0 ;  /* 0x0000000000007b1d */ /* 0x000fec0000010000 */
[----:B------:R-:W-:Y:S02]  /*3b6d0*/  STSM.16.M88.4 [R252], R4 ;  /* 0x00000004fc007844 */ /* 0x000fe40000000200 */
[----:B------:R-:W-:Y:S06]  /*3b6e0*/  BAR.SYNC.DEFER_BLOCKING 0x0 ;  /* 0x0000000000007b1d */ /* 0x000fec0000010000 */
[----:B------:R-:W4:Y:S04]  /*3b6f0*/  LDS.128 R212, [R0] ;  /* 0x0000000000d47984 */ /* 0x000f280000000c00 */
[----:B0-----:R-:W-:Y:S01]  /*3b700*/  STL.64 [R1+0xdb0], R220 ;  /* 0x000db0dc01007387 */ /* 0x001fe20000100a00 */
[----:B------:R-:W-:-:S03]  /*3b710*/  F2FP.BF16.F32.PACK_AB R18, R235, R232 ;  /* 0x000000e8eb12723e */ /* 0x000fc600000010ff */
[----:B------:R-:W-:Y:S04]  /*3b720*/  STL.64 [R1+0xda0], R222 ;  /* 0x000da0de01007387 */ /* 0x000fe80000100a00 */
[----:B-1----:R-:W-:Y:S01]  /*3b730*/  STL.64 [R1+0xe18], R216 ;  /* 0x000e18d801007387 */ /* 0x002fe20000100a00 */
[----:B------:R-:W-:-:S03]  /*3b740*/  F2FP.BF16.F32.PACK_AB R19, R239, R236 ;  /* 0x000000ecef13723e */ /* 0x000fc600000010ff */
[----:B------:R-:W-:Y:S04]  /*3b750*/  STL.64 [R1+0xdb8], R218 ;  /* 0x000db8da01007387 */ /* 0x000fe80000100a00 */
[----:B------:R-:W3:Y:S01]  /*3b760*/  LDL R235, [R1+0x538] ;  /* 0x0005380001eb7983 */ /* 0x000ee20000100800 */
[----:B------:R-:W-:-:S03]  /*3b770*/  F2FP.BF16.F32.PACK_AB R14, R237, R242 ;  /* 0x000000f2ed0e723e */ /* 0x000fc600000010ff */
[----:B------:R-:W3:Y:S04]  /*3b780*/  LDL R232, [R1+0x530] ;  /* 0x0005300001e87983 */ /* 0x000ee80000100800 */
[----:B------:R-:W3:Y:S01]  /*3b790*/  LDL.LU R239, [R1+0xa9c] ;  /* 0x000a9c0001ef7983 */ /* 0x000ee20000300800 */
[----:B------:R-:W-:-:S03]  /*3b7a0*/  F2FP.BF16.F32.PACK_AB R15, R243, R240 ;  /* 0x000000f0f30f723e */ /* 0x000fc600000010ff */
[----:B------:R-:W3:Y:S04]  /*3b7b0*/  LDL.LU R236, [R1+0xa98] ;  /* 0x000a980001ec7983 */ /* 0x000ee80000300800 */
[----:B------:R-:W3:Y:S01]  /*3b7c0*/  LDL R237, [R1+0x548] ;  /* 0x0005480001ed7983 */ /* 0x000ee20000100800 */
[----:B------:R-:W-:-:S03]  /*3b7d0*/  F2FP.BF16.F32.PACK_AB R10, R233, R238 ;  /* 0x000000eee90a723e */ /* 0x000fc600000010ff */
[----:B------:R-:W3:Y:S04]  /*3b7e0*/  LDL R242, [R1+0x540] ;  /* 0x0005400001f27983 */ /* 0x000ee80000100800 */
[----:B------:R-:W3:Y:S01]  /*3b7f0*/  LDL.LU R243, [R1+0xaa4] ;  /* 0x000aa40001f37983 */ /* 0x000ee20000300800 */
[----:B------:R-:W-:-:S03]  /*3b800*/  F2FP.BF16.F32.PACK_AB R11, R241, R250 ;  /* 0x000000faf10b723e */ /* 0x000fc600000010ff */
[----:B------:R-:W3:Y:S04]  /*3b810*/  LDL.LU R240, [R1+0xaa0] ;  /* 0x000aa00001f07983 */ /* 0x000ee80000300800 */
[----:B----4-:R-:W-:Y:S04]  /*3b820*/  STL.64 [R1+0xe20], R214 ;  /* 0x000e20d601007387 */ /* 0x010fe80000100a00 */
        /* <DEDUP_REMOVED lines=8> */
[----:B------:R-:W3:Y:S04]  /*3b8b0*/  LDL.LU R249, [R1+0xac4] ;  /* 0x000ac40001f97983 */ /* 0x000ee80000300800 */
[----:B------:R-:W3:Y:S01]  /*3b8c0*/  LDL.LU R247, [R1+0xac0] ;  /* 0x000ac00001f77983 */ /* 0x000ee20000300800 */
[----:B------:R-:W-:Y:S02]  /*3b8d0*/  F2FP.BF16.F32.PACK_AB R16, R196, R197 ;  /* 0x000000c5c410723e */ /* 0x000fe400000010ff */
[----:B------:R-:W-:Y:S01]  /*3b8e0*/  F2FP.BF16.F32.PACK_AB R17, R198, R199 ;  /* 0x000000c7c611723e */ /* 0x000fe200000010ff */
[----:B------:R-:W-:Y:S06]  /*3b8f0*/  BAR.SYNC.DEFER_BLOCKING 0x0 ;  /* 0x0000000000007b1d */ /* 0x000fec0000010000 */
[----:B------:R0:W-:Y:S02]  /*3b900*/  STSM.16.M88.4 [R252], R16 ;  /* 0x00000010fc007844 */ /* 0x0001e40000000200 */
[----:B------:R-:W-:Y:S01]  /*3b910*/  BAR.SYNC.DEFER_BLOCKING 0x0 ;  /* 0x0000000000007b1d */ /* 0x000fe20000010000 */
[----:B------:R-:W-:-:S02]  /*3b920*/  F2FP.BF16.F32.PACK_AB R12, R192, R193 ;  /* 0x000000c1c00c723e */ /* 0x000fc400000010ff */
[----:B------:R-:W-:-:S03]  /*3b930*/  F2FP.BF16.F32.PACK_AB R13, R194, R195 ;  /* 0x000000c3c20d723e */ /* 0x000fc600000010ff */
[----:B------:R-:W1:Y:S02]  /*3b940*/  LDS.128 R208, [R0] ;  /* 0x0000000000d07984 */ /* 0x000e640000000c00 */
        /* <DEDUP_REMOVED lines=12> */
[----:B------:R-:W-:Y:S01]  /*3ba10*/  BAR.SYNC.DEFER_BLOCKING 0x0 ;  /* 0x0000000000007b1d */ /* 0x000fe20000010000 */
[----:B0-----:R-:W-:-:S05]  /*3ba20*/  F2FP.BF16.F32.PACK_AB R18, R235, R232 ;  /* 0x000000e8eb12723e */ /* 0x001fca00000010ff */
        /* <DEDUP_REMOVED lines=9> */
[----:B------:R-:W3:Y:S04]  /*3bac0*/  LDL.LU R243, [R1+0xae4] ;  /* 0x000ae40001f37983 */ /* 0x000ee80000300800 */
[----:B------:R-:W3:Y:S01]  /*3bad0*/  LDL.LU R240, [R1+0xae0] ;  /* 0x000ae00001f07983 */ /* 0x000ee20000300800 */
[----:B----4-:R-:W-:-:S03]  /*3bae0*/  F2FP.BF16.F32.PACK_AB R10, R233, R238 ;  /* 0x000000eee90a723e */ /* 0x010fc600000010ff */
[----:B------:R-:W4:Y:S04]  /*3baf0*/  LDL R233, [R1+0xa18] ;  /* 0x000a180001e97983 */ /* 0x000f280000100800 */
[----:B------:R-:W4:Y:S01]  /*3bb00*/  LDL R238, [R1+0xa10] ;  /* 0x000a100001ee7983 */ /* 0x000f220000100800 */
[----:B------:R-:W-:-:S03]  /*3bb10*/  F2FP.BF16.F32.PACK_AB R11, R241, R250 ;  /* 0x000000faf10b723e */ /* 0x000fc600000010ff */
[----:B------:R-:W4:Y:S04]  /*3bb20*/  LDL.LU R241, [R1+0xafc] ;  /* 0x000afc0001f17983 */ /* 0x000f280000300800 */
[----:B------:R-:W4:Y:S04]  /*3bb30*/  LDL.LU R250, [R1+0xaf8] ;  /* 0x000af80001fa7983 */ /* 0x000f280000300800 */
[----:B------:R2:W-:Y:S01]  /*3bb40*/  STSM.16.M88.4 [R252], R4 ;  /* 0x00000004fc007844 */ /* 0x0005e20000000200 */
[----:B------:R-:W-:Y:S01]  /*3bb50*/  BAR.SYNC.DEFER_BLOCKING 0x0 ;  /* 0x0000000000007b1d */ /* 0x000fe20000010000 */
[----:B------:R-:W-:-:S02]  /*3bb60*/  F2FP.BF16.F32.PACK_AB R16, R180, R181 ;  /* 0x000000b5b410723e */ /* 0x000fc400000010ff */
[----:B------:R-:W-:-:S03]  /*3bb70*/  F2FP.BF16.F32.PACK_AB R17, R182, R183 ;  /* 0x000000b7b611723e */ /* 0x000fc600000010ff */
[----:B------:R-:W0:Y:S02]  /*3bb80*/  LDS.128 R196, [R0] ;  /* 0x0000000000c47984 */ /* 0x000e240000000c00 */
[----:B------:R-:W-:Y:S01]  /*3bb90*/  BAR.SYNC.DEFER_BLOCKING 0x0 ;  /* 0x0000000000007b1d */ /* 0x000fe20000010000 */
[----:B--2---:R-:W-:-:S05]  /*3bba0*/  F2FP.BF16.F32.PACK_AB R6, R251, R248 ;  /* 0x000000f8fb06723e */ /* 0x004fca00000010ff */
[----:B------:R-:W2:Y:S04]  /*3bbb0*/  LDL.LU R251, [R1+0xa34] ;  /* 0x000a340001fb7983 */ /* 0x000ea80000300800 */
[----:B------:R-:W2:Y:S01]  /*3bbc0*/  LDL.LU R248, [R1+0xa30] ;  /* 0x000a300001f87983 */ /* 0x000ea20000300800 */
[----:B---3--:R-:W-:-:S03]  /*3bbd0*/  F2FP.BF16.F32.PACK_AB R7, R249, R247 ;  /* 0x000000f7f907723e */ /* 0x008fc600000010ff */
[----:B------:R-:W3:Y:S04]  /*3bbe0*/  LDL.LU R249, [R1+0xb04] ;  /* 0x000b040001f97983 */ /* 0x000ee80000300800 */
[----:B------:R-:W3:Y:S04]  /*3bbf0*/  LDL.LU R247, [R1+0xb00] ;  /* 0x000b000001f77983 */ /* 0x000ee80000300800 */
[----:B------:R1:W-:Y:S01]  /*3bc00*/  STSM.16.M88.4 [R252], R16 ;  /* 0x00000010fc007844 */ /* 0x0003e20000000200 */
[----:B------:R-:W-:Y:S01]  /*3bc10*/  BAR.SYNC.DEFER_BLOCKING 0x0 ;  /* 0x0000000000007b1d */ /* 0x000fe20000010000 */
[----:B------:R-:W-:-:S02]  /*3bc20*/  F2FP.BF16.F32.PACK_AB R12, R176, R177 ;  /* 0x000000b1b00c723e */ /* 0x000fc400000010ff */
[----:B------:R-:W-:-:S03]  /*3bc30*/  F2FP.BF16.F32.PACK_AB R13, R178, R179 ;  /* 0x000000b3b20d723e */ /* 0x000fc600000010ff */
[----:B------:R-:W0:Y:S02]  /*3bc40*/  LDS.128 R192, [R0] ;  /* 0x0000000000c07984 */ /* 0x000e240000000c00 */
[----:B------:R-:W-:Y:S06]  /*3bc50*/  BAR.SYNC.DEFER_BLOCKING 0x0 ;  /* 0x0000000000007b1d */ /* 0x000fec0000010000 */
[----:B------:R1:W-:Y:S02]  /*3bc60*/  STSM.16.M88.4 [R252], R12 ;  /* 0x0000000cfc007844 */ /* 0x0003e40000000200 */
        /* <DEDUP_REMOVED lines=10> */
[----:B------:R-:W-:Y:S01]  /*3bd10*/  BAR.SYNC.DEFER_BLOCKING 0x0 ;  /* 0x0000000000007b1d */ /* 0x000fe20000010000 */
[----:B-1----:R-:W-:-:S05]  /*3bd20*/  F2FP.BF16.F32.PACK_AB R18, R235, R232 ;  /* 0x000000e8eb12723e */ /* 0x002fca00000010ff */
[----:B------:R-:W3:Y:S04]  /*3bd30*/  LDL.LU R235, [R1+0xa4c] ;  /* 0x000a4c0001eb7983 */ /* 0x000ee80000300800 */
[----:B------:R-:W3:Y:S01]  /*3bd40*/  LDL.LU R232, [R1+0xa48] ;  /* 0x000a480001e87983 */ /* 0x000ee20000300800 */
[----:B------:R-:W-:-:S03]  /*3bd50*/  F2FP.BF16.F32.PACK_AB R19, R239, R236 ;  /* 0x000000ecef13723e */ /* 0x000fc600000010ff */
        /* <DEDUP_REMOVED lines=8> */
[----:B----4-:R-:W-:-:S03]  /*3bde0*/  F2FP.BF16.F32.PACK_AB R10, R233, R238 ;  /* 0x000000eee90a723e */ /* 0x010fc600000010ff */
[----:B------:R-:W4:Y:S04]  /*3bdf0*/  LDL.LU R233, [R1+0xa6c] ;  /* 0x000a6c0001e97983 */ /* 0x000f280000300800 */
[----:B------:R-:W4:Y:S01]  /*3be00*/  LDL.LU R238, [R1+0xa68] ;  /* 0x000a680001ee7983 */ /* 0x000f220000300800 */
[----:B------:R-:W-:-:S03]  /*3be10*/  F2FP.BF16.F32.PACK_AB R11, R241, R250 ;  /* 0x000000faf10b723e */ /* 0x000fc600000010ff */
[----:B------:R-:W4:Y:S04]  /*3be20*/  LDL.LU R241, [R1+0xb3c] ;  /* 0x000b3c0001f17983 */ /* 0x000f280000300800 */
[----:B------:R-:W4:Y:S04]  /*3be30*/  LDL.LU R250, [R1+0xb38] ;  /* 0x000b380001fa7983 */ /* 0x000f280000300800 */
[----:B------:R2:W-:Y:S01]  /*3be40*/  STSM.16.M88.4 [R252], R4 ;  /* 0x00000004fc007844 */ /* 0x0005e20000000200 */
[----:B------:R-:W-:Y:S01]  /*3be50*/  BAR.SYNC.DEFER_BLOCKING 0x0 ;  /* 0x0000000000007b1d */ /* 0x000fe20000010000 */
[----:B------:R-:W-:-:S02]  /*3be60*/  F2FP.BF16.F32.PACK_AB R16, R164, R165 ;  /* 0x000000a5a410723e */ /* 0x000fc400000010ff */
[----:B------:R-:W-:-:S03]  /*3be70*/  F2FP.BF16.F32.PACK_AB R17, R166, R167 ;  /* 0x000000a7a611723e */ /* 0x000fc600000010ff */
[----:B------:R-:W1:Y:S02]  /*3be80*/  LDS.128 R180, [R0] ;  /* 0x0000000000b47984 */ /* 0x000e640000000c00 */
        /* <DEDUP_REMOVED lines=161> */
[----:B------:R-:W3:Y:S02]  /*3c8a0*/  LDS.128 R124, [R0] ;  /* 0x00000000007c7984 */ /* 0x000ee40000000c00 */
[----:B------:R-:W-:Y:S06]  /*3c8b0*/  BAR.SYNC.DEFER_BLOCKING 0x0 ;  /* 0x0000000000007b1d */ /* 0x000fec0000010000 */
[----:B------:R4:W-:Y:S02]  /*3c8c0*/  STSM.16.M88.4 [R252], R8 ;  /* 0x00000008fc007844 */ /* 0x0009e40000000200 */
[----:B------:R-:W-:Y:S01]  /*3c8d0*/  BAR.SYNC.DEFER_BLOCKING 0x0 ;  /* 0x0000000000007b1d */ /* 0x000fe20000010000 */
[----:B------:R-:W-:-:S02]  /*3c8e0*/  F2FP.BF16.F32.PACK_AB R4, R106, R107 ;  /* 0x0000006b6a04723e */ /* 0x000fc400000010ff */
[----:B------:R-:W-:-:S03]  /*3c8f0*/  F2FP.BF16.F32.PACK_AB R5, R104, R105 ;  /* 0x000000696805723e */ /* 0x000fc600000010ff */
[----:B------:R-:W3:Y:S02]  /*3c900*/  LDS.128 R120, [R0] ;  /* 0x0000000000787984 */ /* 0x000ee40000000c00 */
[----:B------:R-:W-:Y:S01]  /*3c910*/  BAR.SYNC.DEFER_BLOCKING 0x0 ;  /* 0x0000000000007b1d */ /* 0x000fe20000010000 */
[----:B-1----:R-:W-:-:S05]  /*3c920*/  F2FP.BF16.F32.PACK_AB R18, R235, R232 ;  /* 0x000000e8eb12723e */ /* 0x002fca00000010ff */
[----:B------:R-:W3:Y:S04]  /*3c930*/  LDL.LU R235, [R1+0xb4c] ;  /* 0x000b4c0001eb7983 */ /* 0x000ee80000300800 */
[----:B------:R-:W3:Y:S01]  /*3c940*/  LDL.LU R232, [R1+0xb48] ;  /* 0x000b480001e87983 */ /* 0x000ee20000300800 */
[----:B------:R-:W-:-:S03]  /*3c950*/  F2FP.BF16.F32.PACK_AB R19, R239, R236 ;  /* 0x000000ecef13723e */ /* 0x000fc600000010ff */
[----:B------:R-:W3:Y:S04]  /*3c960*/  LDL.LU R239, [R1+0xc68] ;  /* 0x000c680001ef7983 */ /* 0x000ee80000300800 */
[----:B------:R-:W3:Y:S01]  /*3c970*/  LDL.LU R236, [R1+0xc64] ;  /* 0x000c640001ec7983 */ /* 0x000ee20000300800 */
[----:B0-----:R-:W-:-:S03]  /*3c980*/  F2FP.BF16.F32.PACK_AB R14, R237, R242 ;  /* 0x000000f2ed0e723e */ /* 0x001fc600000010ff */
        /* <DEDUP_REMOVED lines=102> */
[----:B------:R2:W-:Y:S01]  /*3cff0*/  STSM.16.M88.4 [R252], R4 ;  /* 0x00000004fc007844 */ /* 0x0005e20000000200 */
[----:B------:R-:W-:Y:S01]  /*3d000*/  BAR.SYNC.DEFER_BLOCKING 0x0 ;  /* 0x0000000000007b1d */ /* 0x000fe20000010000 */
[----:B------:R-:W-:-:S05]  /*3d010*/  F2FP.BF16.F32.PACK_AB R11, R241, R250 ;  /* 0x000000faf10b723e */ /* 0x000fca00000010ff */
[----:B------:R-:W4:Y:S04]  /*3d020*/  LDL.LU R241, [R1+0xc28] ;  /* 0x000c280001f17983 */ /* 0x000f280000300800 */
[----:B------:R-:W4:Y:S04]  /*3d030*/  LDL.LU R250, [R1+0xc24] ;  /* 0x000c240001fa7983 */ /* 0x000f280000300800 */
[----:B------:R-:W4:Y:S04]  /*3d040*/  LDL.LU R233, [R1+0xd08] ;  /* 0x000d080001e97983 */ /* 0x000f280000300800 */
[----:B------:R-:W4:Y:S04]  /*3d050*/  LDL.LU R238, [R1+0xd04] ;  /* 0x000d040001ee7983 */ /* 0x000f280000300800 */
[----:B------:R-:W0:Y:S01]  /*3d060*/  LDS.128 R84, [R0] ;  /* 0x0000000000547984 */ /* 0x000e220000000c00 */
[----:B--2---:R-:W-:-:S03]  /*3d070*/  F2FP.BF16.F32.PACK_AB R6, R251, R248 ;  /* 0x000000f8fb06723e */ /* 0x004fc600000010ff */
[----:B------:R-:W2:Y:S04]  /*3d080*/  LDL.LU R251, [R1+0xc34] ;  /* 0x000c340001fb7983 */ /* 0x000ea80000300800 */
[----:B------:R-:W2:Y:S01]  /*3d090*/  LDL.LU R248, [R1+0xc2c] ;  /* 0x000c2c0001f87983 */ /* 0x000ea20000300800 */
        /* <DEDUP_REMOVED lines=32> */
[----:B------:R-:W3:Y:S04]  /*3d2a0*/  LDL.LU R240, [R1+0xc5c] ;  /* 0x000c5c0001f07983 */ /* 0x000ee80000300800 */
[----:B------:R2:W-:Y:S01]  /*3d2b0*/  STSM.16.M88.4 [R252], R4 ;  /* 0x00000004fc007844 */ /* 0x0005e20000000200 */
[----:B------:R-:W-:Y:S01]  /*3d2c0*/  BAR.SYNC.DEFER_BLOCKING 0x0 ;  /* 0x0000000000007b1d */ /* 0x000fe20000010000 */
[----:B----4-:R-:W-:-:S05]  /*3d2d0*/  F2FP.BF16.F32.PACK_AB R10, R241, R250 ;  /* 0x000000faf10a723e */ /* 0x010fca00000010ff */
[----:B------:R-:W4:Y:S04]  /*3d2e0*/  LDL.LU R241, [R1+0xd30] ;  /* 0x000d300001f17983 */ /* 0x000f280000300800 */
[----:B------:R-:W4:Y:S04]  /*3d2f0*/  LDL.LU R250, [R1+0xd2c] ;  /* 0x000d2c0001fa7983 */ /* 0x000f280000300800 */
[----:B------:R-:W4:Y:S04]  /*3d300*/  LDL R230, [R1+0x50] ;  /* 0x0000500001e67983 */ /* 0x000f280000100800 */
[----:B------:R-:W4:Y:S04]  /*3d310*/  LDL R231, [R1+0x48] ;  /* 0x0000480001e77983 */ /* 0x000f280000100800 */
[----:B------:R-:W1:Y:S01]  /*3d320*/  LDS.128 R68, [R0] ;  /* 0x0000000000447984 */ /* 0x000e620000000c00 */
        /* <DEDUP_REMOVED lines=8> */
[----:B------:R-:W-:Y:S01]  /*3d3b0*/  BAR.SYNC.DEFER_BLOCKING 0x0 ;  /* 0x0000000000007b1d */ /* 0x000fe20000010000 */
[----:B------:R-:W-:Y:S02]  /*3d3c0*/  F2FP.BF16.F32.PACK_AB R18, R235, R232 ;  /* 0x000000e8eb12723e */ /* 0x000fe400000010ff */
[----:B------:R-:W-:-:S02]  /*3d3d0*/  F2FP.BF16.F32.PACK_AB R12, R50, R51 ;  /* 0x00000033320c723e */ /* 0x000fc400000010ff */
[----:B------:R-:W-:Y:S02]  /*3d3e0*/  F2FP.BF16.F32.PACK_AB R13, R48, R49 ;  /* 0x00000031300d723e */ /* 0x000fe400000010ff */
[----:B------:R-:W-:Y:S01]  /*3d3f0*/  F2FP.BF16.F32.PACK_AB R8, R46, R47 ;  /* 0x0000002f2e08723e */ /* 0x000fe200000010ff */
[----:B------:R-:W3:Y:S01]  /*3d400*/  LDL.LU R228, [R1+0xd38] ;  /* 0x000d380001e47983 */ /* 0x000ee20000300800 */
[----:B------:R-:W-:Y:S02]  /*3d410*/  F2FP.BF16.F32.PACK_AB R9, R44, R45 ;  /* 0x0000002d2c09723e */ /* 0x000fe400000010ff */
[----:B------:R-:W-:Y:S01]  /*3d420*/  F2FP.BF16.F32.PACK_AB R11, R233, R238 ;  /* 0x000000eee90b723e */ /* 0x000fe200000010ff */
[----:B------:R-:W3:Y:S04]  /*3d430*/  LDL.LU R229, [R1+0xd34] ;  /* 0x000d340001e57983 */ /* 0x000ee80000300800 */
[----:B------:R-:W3:Y:S04]  /*3d440*/  LDL.LU R235, [R1+0xc80] ;  /* 0x000c800001eb7983 */ /* 0x000ee80000300800 */
[----:B------:R-:W3:Y:S04]  /*3d450*/  LDL.LU R232, [R1+0xc7c] ;  /* 0x000c7c0001e87983 */ /* 0x000ee80000300800 */
[----:B------:R0:W-:Y:S01]  /*3d460*/  STSM.16.M88.4 [R252], R16 ;  /* 0x00000010fc007844 */ /* 0x0001e20000000200 */
[----:B------:R-:W-:Y:S01]  /*3d470*/  BAR.SYNC.DEFER_BLOCKING 0x0 ;  /* 0x0000000000007b1d */ /* 0x000fe20000010000 */
[----:B------:R-:W-:-:S02]  /*3d480*/  F2FP.BF16.F32.PACK_AB R4, R42, R43 ;  /* 0x0000002b2a04723e */ /* 0x000fc400000010ff */
[----:B------:R-:W-:-:S03]  /*3d490*/  F2FP.BF16.F32.PACK_AB R5, R40, R41 ;  /* 0x000000292805723e */ /* 0x000fc600000010ff */
[----:B------:R-:W3:Y:S04]  /*3d4a0*/  LDL.LU R233, [R1+0xd40] ;  /* 0x000d400001e97983 */ /* 0x000ee80000300800 */
[----:B------:R-:W3:Y:S04]  /*3d4b0*/  LDL.LU R238, [R1+0xd3c] ;  /* 0x000d3c0001ee7983 */ /* 0x000ee80000300800 */
[----:B------:R-:W1:Y:S01]  /*3d4c0*/  LDS.128 R64, [R0] ;  /* 0x0000000000407984 */ /* 0x000e620000000c00 */
[----:B------:R-:W-:Y:S06]  /*3d4d0*/  BAR.SYNC.DEFER_BLOCKING 0x0 ;  /* 0x0000000000007b1d */ /* 0x000fec0000010000 */
[----:B------:R0:W-:Y:S02]  /*3d4e0*/  STSM.16.M88.4 [R252], R12 ;  /* 0x0000000cfc007844 */ /* 0x0001e40000000200 */
[----:B------:R-:W-:Y:S06]  /*3d4f0*/  BAR.SYNC.DEFER_BLOCKING 0x0 ;  /* 0x0000000000007b1d */ /* 0x000fec0000010000 */
[----:B------:R-:W1:Y:S02]  /*3d500*/  LDS.128 R52, [R0] ;  /* 0x0000000000347984 */ /* 0x000e640000000c00 */
[----:B------:R-:W-:Y:S06]  /*3d510*/  BAR.SYNC.DEFER_BLOCKING 0x0 ;  /* 0x0000000000007b1d */ /* 0x000fec0000010000 */
[----:B------:R-:W-:Y:S02]  /*3d520*/  STSM.16.M88.4 [R252], R8 ;  /* 0x00000008fc007844 */ /* 0x000fe40000000200 */
[----:B------:R-:W-:Y:S06]  /*3d530*/  BAR.SYNC.DEFER_BLOCKING 0x0 ;  /* 0x0000000000007b1d */ /* 0x000fec0000010000 */
[----:B------:R-:W1:Y:S02]  /*3d540*/  LDS.128 R60, [R0] ;  /* 0x00000000003c7984 */ /* 0x000e640000000c00 */
[----:B------:R-:W-:Y:S01]  /*3d550*/  BAR.SYNC.DEFER_BLOCKING 0x0 ;  /* 0x0000000000007b1d */ /* 0x000fe20000010000 */
[----:B0-----:R-:W-:-:S05]  /*3d560*/  F2FP.BF16.F32.PACK_AB R18, R239, R236 ;  /* 0x000000ecef12723e */ /* 0x001fca00000010ff */
[----:B------:R-:W3:Y:S04]  /*3d570*/  LDL.LU R239, [R1+0xb78] ;  /* 0x000b780001ef7983 */ /* 0x000ee80000300800 */
[----:B------:R-:W3:Y:S01]  /*3d580*/  LDL R236, [R1+0x68] ;  /* 0x0000680001ec7983 */ /* 0x000ee20000100800 */
        /* <DEDUP_REMOVED lines=20> */
[----:B------:R-:W-:Y:S01]  /*3d6d0*/  BAR.SYNC.DEFER_BLOCKING 0x0 ;  /* 0x0000000000007b1d */ /* 0x000fe20000010000 */
[----:B------:R-:W-:-:S05]  /*3d6e0*/  F2FP.BF16.F32.PACK_AB R9, R230, R231 ;  /* 0x000000e7e609723e */ /* 0x000fca00000010ff */
[----:B------:R-:W3:Y:S04]  /*3d6f0*/  LDL.LU R221, [R1+0xba8] ;  /* 0x000ba80001dd7983 */ /* 0x000ee80000300800 */
[----:B------:R-:W3:Y:S04]  /*3d700*/  LDL.LU R226, [R1+0xba0] ;  /* 0x000ba00001e27983 */ /* 0x000ee80000300800 */
[----:B------:R-:W3:Y:S01]  /*3d710*/  LDL.LU R227, [R1+0xbb0] ;  /* 0x000bb00001e37983 */ /* 0x000ee20000300800 */
[----:B------:R-:W-:-:S03]  /*3d720*/  F2FP.BF16.F32.PACK_AB R11, R228, R229 ;  /* 0x000000e5e40b723e */ /* 0x000fc600000010ff */
[----:B------:R-:W3:Y:S04]  /*3d730*/  LDL.LU R224, [R1+0xbac] ;  /* 0x000bac0001e07983 */ /* 0x000ee80000300800 */
[----:B------:R1:W-:Y:S01]  /*3d740*/  STSM.16.M88.4 [R252], R16 ;  /* 0x00000010fc007844 */ /* 0x0003e20000000200 */
[----:B------:R-:W-:Y:S01]  /*3d750*/  BAR.SYNC.DEFER_BLOCKING 0x0 ;  /* 0x0000000000007b1d */ /* 0x000fe20000010000 */
[----:B------:R-:W-:Y:S02]  /*3d760*/  F2FP.BF16.F32.PACK_AB R12, R34, R35 ;  /* 0x00000023220c723e */ /* 0x000fe400000010ff */
[----:B------:R-:W-:-:S03]  /*3d770*/  F2FP.BF16.F32.PACK_AB R13, R32, R33 ;  /* 0x00000021200d723e */ /* 0x000fc600000010ff */
[----:B------:R-:W3:Y:S01]  /*3d780*/  LDL.LU R225, [R1+0xcb8] ;  /* 0x000cb80001e17983 */ /* 0x000ee20000300800 */
[----:B------:R-:W-:-:S03]  /*3d790*/  F2FP.BF16.F32.PACK_AB R6, R235, R232 ;  /* 0x000000e8eb06723e */ /* 0x000fc600000010ff */
[----:B------:R-:W3:Y:S04]  /*3d7a0*/  LDL.LU R230, [R1+0xcb4] ;  /* 0x000cb40001e67983 */ /* 0x000ee80000300800 */
[----:B------:R-:W3:Y:S01]  /*3d7b0*/  LDL.LU R231, [R1+0xd58] ;  /* 0x000d580001e77983 */ /* 0x000ee20000300800 */
[----:B------:R-:W-:-:S03]  /*3d7c0*/  F2FP.BF16.F32.PACK_AB R7, R233, R238 ;  /* 0x000000eee907723e */ /* 0x000fc600000010ff */
[----:B------:R-:W3:Y:S04]  /*3d7d0*/  LDL.LU R228, [R1+0xd54] ;  /* 0x000d540001e47983 */ /* 0x000ee80000300800 */
[----:B------:R-:W0:Y:S01]  /*3d7e0*/  LDS.128 R48, [R0] ;  /* 0x0000000000307984 */ /* 0x000e220000000c00 */
[----:B------:R-:W-:Y:S06]  /*3d7f0*/  BAR.SYNC.DEFER_BLOCKING 0x0 ;  /* 0x0000000000007b1d */ /* 0x000fec0000010000 */
[----:B------:R-:W3:Y:S04]  /*3d800*/  LDL.LU R229, [R1+0xcc0] ;  /* 0x000cc00001e57983 */ /* 0x000ee80000300800 */
[----:B------:R-:W3:Y:S04]  /*3d810*/  LDL.LU R235, [R1+0xcbc] ;  /* 0x000cbc0001eb7983 */ /* 0x000ee80000300800 */
[----:B------:R-:W3:Y:S04]  /*3d820*/  LDL.LU R232, [R1+0xd60] ;  /* 0x000d600001e87983 */ /* 0x000ee80000300800 */
[----:B------:R-:W3:Y:S04]  /*3d830*/  LDL.LU R233, [R1+0xd5c] ;  /* 0x000d5c0001e97983 */ /* 0x000ee80000300800 */
[----:B------:R-:W3:Y:S04]  /*3d840*/  LDL.LU R238, [R1+0xbd8] ;  /* 0x000bd80001ee7983 */ /* 0x000ee80000300800 */
[----:B------:R0:W-:Y:S01]  /*3d850*/  STSM.16.M88.4 [R252], R12 ;  /* 0x0000000cfc007844 */ /* 0x0001e20000000200 */
[----:B------:R-:W-:Y:S01]  /*3d860*/  BAR.SYNC.DEFER_BLOCKING 0x0 ;  /* 0x0000000000007b1d */ /* 0x000fe20000010000 */
[----:B------:R-:W-:-:S05]  /*3d870*/  F2FP.BF16.F32.PACK_AB R8, R30, R31 ;  /* 0x0000001f1e08723e */ /* 0x000fca00000010ff */
[----:B------:R-:W3:Y:S02]  /*3d880*/  LDS.128 R44, [R0] ;  /* 0x00000000002c7984 */ /* 0x000ee40000000c00 */
[----:B------:R-:W-:Y:S01]  /*3d890*/  BAR.SYNC.DEFER_BLOCKING 0x0 ;  /* 0x0000000000007b1d */ /* 0x000fe20000010000 */
[----:B-1----:R-:W-:-:S05]  /*3d8a0*/  F2FP.BF16.F32.PACK_AB R17, R239, R236 ;  /* 0x000000ecef11723e */ /* 0x002fca00000010ff */
[----:B------:R-:W3:Y:S04]  /*3d8b0*/  LDL.LU R239, [R1+0xbd0] ;  /* 0x000bd00001ef7983 */ /* 0x000ee80000300800 */
[----:B------:R-:W3:Y:S01]  /*3d8c0*/  LDL.LU R236, [R1] ;  /* 0x0000000001ec7983 */ /* 0x000ee20000300800 */
        /* <DEDUP_REMOVED lines=9> */
[----:B--2---:R-:W-:-:S03]  /*3d960*/  F2FP.BF16.F32.PACK_AB R14, R251, R248 ;  /* 0x000000f8fb0e723e */ /* 0x004fc600000010ff */
[----:B------:R-:W2:Y:S04]  /*3d970*/  LDL.LU R251, [R1+0xce0] ;  /* 0x000ce00001fb7983 */ /* 0x000ea80000300800 */
[----:B------:R-:W2:Y:S01]  /*3d980*/  LDL.LU R248, [R1+0xcdc] ;  /* 0x000cdc0001f87983 */ /* 0x000ea20000300800 */
[----:B---3--:R-:W-:-:S03]  /*3d990*/  F2FP.BF16.F32.PACK_AB R15, R249, R247 ;  /* 0x000000f7f90f723e */ /* 0x008fc600000010ff */
[----:B------:R-:W3:Y:S04]  /*3d9a0*/  LDL.LU R249, [R1+0xd70] ;  /* 0x000d700001f97983 */ /* 0x000ee80000300800 */
[----:B------:R-:W3:Y:S04]  /*3d9b0*/  LDL.LU R247, [R1+0xd6c] ;  /* 0x000d6c0001f77983 */ /* 0x000ee80000300800 */
[----:B------:R-:W-:Y:S01]  /*3d9c0*/  STSM.16.M88.4 [R252], R8 ;  /* 0x00000008fc007844 */ /* 0x000fe20000000200 */
[----:B------:R-:W-:Y:S01]  /*3d9d0*/  BAR.SYNC.DEFER_BLOCKING 0x0 ;  /* 0x0000000000007b1d */ /* 0x000fe20000010000 */
[----:B------:R-:W-:-:S05]  /*3d9e0*/  F2FP.BF16.F32.PACK_AB R4, R26, R27 ;  /* 0x0000001b1a04723e */ /* 0x000fca00000010ff */
[----:B------:R-:W0:Y:S02]  /*3d9f0*/  LDS.128 R32, [R0] ;  /* 0x0000000000207984 */ /* 0x000e240000000c00 */
[----:B------:R-:W-:Y:S06]  /*3da00*/  BAR.SYNC.DEFER_BLOCKING 0x0 ;  /* 0x0000000000007b1d */ /* 0x000fec0000010000 */
[----:B------:R-:W-:Y:S02]  /*3da10*/  STSM.16.M88.4 [R252], R4 ;  /* 0x00000004fc007844 */ /* 0x000fe40000000200 */
[----:B------:R-:W-:Y:S01]  /*3da20*/  BAR.SYNC.DEFER_BLOCKING 0x0 ;  /* 0x0000000000007b1d */ /* 0x000fe20000010000 */
[----:B------:R-:W-:-:S05]  /*3da30*/  F2FP.BF16.F32.PACK_AB R16, R22, R23 ;  /* 0x000000171610723e */ /* 0x000fca00000010ff */
[----:B------:R-:W1:Y:S02]  /*3da40*/  LDS.128 R40, [R0] ;  /* 0x0000000000287984 */ /* 0x000e640000000c00 */
[----:B------:R-:W-:Y:S06]  /*3da50*/  BAR.SYNC.DEFER_BLOCKING 0x0 ;  /* 0x0000000000007b1d */ /* 0x000fec0000010000 */
[----:B------:R0:W-:Y:S02]  /*3da60*/  STSM.16.M88.4 [R252], R16 ;  /* 0x00000010fc007844 */ /* 0x0001e40000000200 */
[----:B------:R-:W-:Y:S01]  /*3da70*/  BAR.SYNC.DEFER_BLOCKING 0x0 ;  /* 0x0000000000007b1d */ /* 0x000fe20000010000 */
[----:B0-----:R-:W-:-:S05]  /*3da80*/  F2FP.BF16.F32.PACK_AB R16, R245, R244 ;  /* 0x000000f4f510723e */ /* 0x001fca00000010ff */
[----:B------:R-:W0:Y:S01]  /*3da90*/  LDS.128 R36, [R0] ;  /* 0x0000000000247984 */ /* 0x000e220000000c00 */
[----:B------:R-:W-:Y:S02]  /*3daa0*/  F2FP.BF16.F32.PACK_AB R244, R236, R246 ;  /* 0x000000f6ecf4723e */ /* 0x000fe400000010ff */
[----:B--2---:R-:W-:Y:S02]  /*3dab0*/  F2FP.BF16.F32.PACK_AB R246, R251, R248 ;  /* 0x000000f8fbf6723e */ /* 0x004fe400000010ff */
[----:B------:R-:W2:Y:S01]  /*3dac0*/  LDL.LU R248, [R1+0x8] ;  /* 0x0000080001f87983 */ /* 0x000ea20000300800 */
[----:B---3--:R-:W-:-:S03]  /*3dad0*/  F2FP.BF16.F32.PACK_AB R247, R249, R247 ;  /* 0x000000f7f9f7723e */ /* 0x008fc600000010ff */
[----:B------:R-:W2:Y:S01]  /*3dae0*/  LDL.LU R249, [R1+0x4] ;  /* 0x0000040001f97983 */ /* 0x000ea20000300800 */
[----:B------:R-:W-:Y:S01]  /*3daf0*/  F2FP.BF16.F32.PACK_AB R12, R21, R20 ;  /* 0x00000014150c723e */ /* 0x000fe200000010ff */
[----:B------:R-:W-:Y:S01]  /*3db00*/  BAR.SYNC.DEFER_BLOCKING 0x0 ;  /* 0x0000000000007b1d */ /* 0x000fe20000010000 */
[----:B------:R-:W-:Y:S02]  /*3db10*/  F2FP.BF16.F32.PACK_AB R4, R29, R28 ;  /* 0x0000001c1d04723e */ /* 0x000fe400000010ff */
[----:B------:R-:W-:-:S03]  /*3db20*/  F2FP.BF16.F32.PACK_AB R9, R221, R226 ;  /* 0x000000e2dd09723e */ /* 0x000fc600000010ff */
[----:B------:R-:W3:Y:S04]  /*3db30*/  LDL.LU R219, [R1+0xc08] ;  /* 0x000c080001db7983 */ /* 0x000ee80000300800 */
[----:B------:R-:W3:Y:S04]  /*3db40*/  LDL.LU R216, [R1+0xc00] ;  /* 0x000c000001d87983 */ /* 0x000ee80000300800 */
[----:B------:R-:W3:Y:S04]  /*3db50*/  LDL R217, [R1+0x20] ;  /* 0x0000200001d97983 */ /* 0x000ee80000100800 */
[----:B------:R-:W3:Y:S04]  /*3db60*/  LDL.LU R222, [R1+0xc] ;  /* 0x00000c0001de7983 */ /* 0x000ee80000300800 */
[----:B------:R-:W-:Y:S01]  /*3db70*/  STSM.16.M88.4 [R252], R12 ;  /* 0x0000000cfc007844 */ /* 0x000fe20000000200 */
[----:B------:R-:W-:Y:S01]  /*3db80*/  BAR.SYNC.DEFER_BLOCKING 0x0 ;  /* 0x0000000000007b1d */ /* 0x000fe20000010000 */
[----:B------:R-:W-:-:S02]  /*3db90*/  F2FP.BF16.F32.PACK_AB R5, R227, R224 ;  /* 0x000000e0e305723e */ /* 0x000fc400000010ff */
[----:B------:R-:W-:-:S03]  /*3dba0*/  F2FP.BF16.F32.PACK_AB R10, R225, R230 ;  /* 0x000000e6e10a723e */ /* 0x000fc600000010ff */
[----:B------:R-:W3:Y:S04]  /*3dbb0*/  LDL.LU R223, [R1+0xc10] ;  /* 0x000c100001df7983 */ /* 0x000ee80000300800 */
[----:B------:R-:W3:Y:S04]  /*3dbc0*/  LDL.LU R220, [R1+0xc0c] ;  /* 0x000c0c0001dc7983 */ /* 0x000ee80000300800 */
[----:B------:R-:W3:Y:S04]  /*3dbd0*/  LDL.LU R221, [R1+0xcf8] ;  /* 0x000cf80001dd7983 */ /* 0x000ee80000300800 */
[----:B------:R-:W3:Y:S04]  /*3dbe0*/  LDL.LU R226, [R1+0xcf4] ;  /* 0x000cf40001e27983 */ /* 0x000ee80000300800 */
[----:B------:R-:W0:Y:S01]  /*3dbf0*/  LDS.128 R28, [R0] ;  /* 0x00000000001c7984 */ /* 0x000e220000000c00 */
[----:B------:R-:W-:-:S03]  /*3dc00*/  F2FP.BF16.F32.PACK_AB R11, R231, R228 ;  /* 0x000000e4e70b723e */ /* 0x000fc600000010ff */
[----:B------:R-:W3:Y:S04]  /*3dc10*/  LDL.LU R227, [R1+0xd78] ;  /* 0x000d780001e37983 */ /* 0x000ee80000300800 */
[----:B------:R-:W3:Y:S01]  /*3dc20*/  LDL.LU R224, [R1+0xd74] ;  /* 0x000d740001e07983 */ /* 0x000ee20000300800 */
[----:B------:R-:W-:-:S03]  /*3dc30*/  F2FP.BF16.F32.PACK_AB R6, R229, R235 ;  /* 0x000000ebe506723e */ /* 0x000fc600000010ff */
[----:B------:R-:W3:Y:S01]  /*3dc40*/  LDL.LU R225, [R1+0xd00] ;  /* 0x000d000001e17983 */ /* 0x000ee20000300800 */
[----:B------:R-:W-:Y:S01]  /*3dc50*/  F2FP.BF16.F32.PACK_AB R7, R232, R233 ;  /* 0x000000e9e807723e */ /* 0x000fe200000010ff */
[----:B------:R-:W-:Y:S01]  /*3dc60*/  BAR.SYNC.DEFER_BLOCKING 0x0 ;  /* 0x0000000000007b1d */ /* 0x000fe20000010000 */
[----:B------:R-:W-:Y:S02]  /*3dc70*/  F2FP.BF16.F32.PACK_AB R17, R238, R239 ;  /* 0x000000efee11723e */ /* 0x000fe400000010ff */
[----:B------:R-:W-:-:S03]  /*3dc80*/  F2FP.BF16.F32.PACK_AB R245, R237, R242 ;  /* 0x000000f2edf5723e */ /* 0x000fc600000010ff */
[----:B------:R-:W3:Y:S04]  /*3dc90*/  LDL.LU R230, [R1+0xcfc] ;  /* 0x000cfc0001e67983 */ /* 0x000ee80000300800 */
[----:B------:R-:W3:Y:S04]  /*3dca0*/  LDL.LU R231, [R1+0xd80] ;  /* 0x000d800001e77983 */ /* 0x000ee80000300800 */
[----:B------:R-:W3:Y:S04]  /*3dcb0*/  LDL.LU R228, [R1+0xd7c] ;  /* 0x000d7c0001e47983 */ /* 0x000ee80000300800 */
[----:B------:R-:W3:Y:S04]  /*3dcc0*/  LDL R229, [R1+0x30] ;  /* 0x0000300001e57983 */ /* 0x000ee80000100800 */
[----:B------:R-:W3:Y:S04]  /*3dcd0*/  LDL R235, [R1+0x28] ;  /* 0x0000280001eb7983 */ /* 0x000ee80000100800 */
[----:B------:R-:W3:Y:S04]  /*3dce0*/  LDL.LU R232, [R1+0xc38] ;  /* 0x000c380001e87983 */ /* 0x000ee80000300800 */
[----:B------:R-:W3:Y:S01]  /*3dcf0*/  LDL.LU R233, [R1+0xc30] ;  /* 0x000c300001e97983 */ /* 0x000ee20000300800 */
[----:B------:R-:W-:-:S03]  /*3dd00*/  F2FP.BF16.F32.PACK_AB R18, R243, R240 ;  /* 0x000000f0f312723e */ /* 0x000fc600000010ff */
[----:B------:R-:W3:Y:S04]  /*3dd10*/  LDL R238, [R1+0x40] ;  /* 0x0000400001ee7983 */ /* 0x000ee80000100800 */
[----:B------:R-:W3:Y:S04]  /*3dd20*/  LDL R242, [R1+0x38] ;  /* 0x0000380001f27983 */ /* 0x000ee80000100800 */
[----:B------:R-:W3:Y:S01]  /*3dd30*/  LDL.LU R239, [R1+0xc40] ;  /* 0x000c400001ef7983 */ /* 0x000ee20000300800 */
[----:B------:R-:W-:-:S03]  /*3dd40*/  F2FP.BF16.F32.PACK_AB R8, R25, R24 ;  /* 0x000000181908723e */ /* 0x000fc600000010ff */
[----:B------:R-:W3:Y:S01]  /*3dd50*/  LDL.LU R236, [R1+0xc3c] ;  /* 0x000c3c0001ec7983 */ /* 0x000ee20000300800 */
[----:B----4-:R-:W-:-:S03]  /*3dd60*/  F2FP.BF16.F32.PACK_AB R19, R241, R250 ;  /* 0x000000faf113723e */ /* 0x010fc600000010ff */
[----:B------:R-:W4:Y:S04]  /*3dd70*/  LDL.LU R237, [R1+0xd18] ;  /* 0x000d180001ed7983 */ /* 0x000f280000300800 */
[----:B------:R-:W4:Y:S04]  /*3dd80*/  LDL.LU R243, [R1+0xd14] ;  /* 0x000d140001f37983 */ /* 0x000f280000300800 */
[----:B------:R-:W4:Y:S04]  /*3dd90*/  LDL.LU R240, [R1+0xd88] ;  /* 0x000d880001f07983 */ /* 0x000f280000300800 */
[----:B------:R-:W4:Y:S04]  /*3dda0*/  LDL.LU R241, [R1+0xd84] ;  /* 0x000d840001f17983 */ /* 0x000f280000300800 */
[----:B------:R2:W-:Y:S04]  /*3ddb0*/  STSM.16.M88.4 [R252], R8 ;  /* 0x00000008fc007844 */ /* 0x0005e80000000200 */
[----:B------:R-:W4:Y:S04]  /*3ddc0*/  LDL.LU R250, [R1+0xd20] ;  /* 0x000d200001fa7983 */ /* 0x000f280000300800 */
[----:B------:R-:W4:Y:S01]  /*3ddd0*/  LDL.LU R251, [R1+0xd1c] ;  /* 0x000d1c0001fb7983 */ /* 0x000f220000300800 */
[----:B------:R-:W-:Y:S06]  /*3dde0*/  BAR.SYNC.DEFER_BLOCKING 0x0 ;  /* 0x0000000000007b1d */ /* 0x000fec0000010000 */
[----:B------:R-:W0:Y:S02]  /*3ddf0*/  LDS.128 R24, [R0] ;  /* 0x0000000000187984 */ /* 0x000e240000000c00 */
[----:B------:R-:W-:Y:S01]  /*3de00*/  BAR.SYNC.DEFER_BLOCKING 0x0 ;  /* 0x0000000000007b1d */ /* 0x000fe20000010000 */
[----:B--2---:R-:W-:-:S05]  /*3de10*/  F2FP.BF16.F32.PACK_AB R8, R248, R249 ;  /* 0x000000f9f808723e */ /* 0x004fca00000010ff */
[----:B------:R-:W2:Y:S04]  /*3de20*/  LDL.LU R248, [R1+0xd90] ;  /* 0x000d900001f87983 */ /* 0x000ea80000300800 */
[----:B------:R-:W2:Y:S04]  /*3de30*/  LDL.LU R249, [R1+0xd8c] ;  /* 0x000d8c0001f97983 */ /* 0x000ea80000300800 */
[----:B------:R3:W-:Y:S01]  /*3de40*/  STSM.16.M88.4 [R252], R4 ;  /* 0x00000004fc007844 */ /* 0x0007e20000000200 */
[----:B------:R-:W-:Y:S06]  /*3de50*/  BAR.SYNC.DEFER_BLOCKING 0x0 ;  /* 0x0000000000007b1d */ /* 0x000fec0000010000 */
[----:B------:R-:W0:Y:S02]  /*3de60*/  LDS.128 R12, [R0] ;  /* 0x00000000000c7984 */ /* 0x000e240000000c00 */
[----:B------:R-:W-:Y:S06]  /*3de70*/  BAR.SYNC.DEFER_BLOCKING 0x0 ;  /* 0x0000000000007b1d */ /* 0x000fec0000010000 */
[----:B------:R-:W-:Y:S02]  /*3de80*/  STSM.16.M88.4 [R252], R16 ;  /* 0x00000010fc007844 */ /* 0x000fe40000000200 */
[----:B------:R-:W-:Y:S06]  /*3de90*/  BAR.SYNC.DEFER_BLOCKING 0x0 ;  /* 0x0000000000007b1d */ /* 0x000fec0000010000 */
[----:B------:R-:W0:Y:S02]  /*3dea0*/  LDS.128 R20, [R0] ;  /* 0x0000000000147984 */ /* 0x000e240000000c00 */
[----:B------:R-:W-:Y:S01]  /*3deb0*/  BAR.SYNC.DEFER_BLOCKING 0x0 ;  /* 0x0000000000007b1d */ /* 0x000fe20000010000 */
[----:B---3--:R-:W-:-:S02]  /*3dec0*/  F2FP.BF16.F32.PACK_AB R7, R231, R228 ;  /* 0x000000e4e707723e */ /* 0x008fc400000010ff */
[----:B------:R-:W-:Y:S02]  /*3ded0*/  F2FP.BF16.F32.PACK_AB R9, R219, R216 ;  /* 0x000000d8db09723e */ /* 0x000fe400000010ff */
[----:B------:R-:W-:Y:S02]  /*3dee0*/  F2FP.BF16.F32.PACK_AB R4, R217, R222 ;  /* 0x000000ded904723e */ /* 0x000fe400000010ff */
[----:B------:R-:W-:Y:S01]  /*3def0*/  F2FP.BF16.F32.PACK_AB R228, R238, R242 ;  /* 0x000000f2eee4723e */ /* 0x000fe200000010ff */
[----:B------:R3:W-:Y:S01]  /*3df00*/  STSM.16.M88.4 [R252], R244 ;  /* 0x000000f4fc007844 */ /* 0x0007e20000000200 */
[----:B------:R-:W-:Y:S02]  /*3df10*/  F2FP.BF16.F32.PACK_AB R11, R227, R224 ;  /* 0x000000e0e30b723e */ /* 0x000fe400000010ff */
[----:B------:R-:W-:Y:S01]  /*3df20*/  F2FP.BF16.F32.PACK_AB R6, R225, R230 ;  /* 0x000000e6e106723e */ /* 0x000fe200000010ff */
[----:B------:R-:W-:Y:S01]  /*3df30*/  BAR.SYNC.DEFER_BLOCKING 0x0 ;  /* 0x0000000000007b1d */ /* 0x000fe20000010000 */
[----:B---3--:R-:W-:-:S05]  /*3df40*/  F2FP.BF16.F32.PACK_AB R244, R229, R235 ;  /* 0x000000ebe5f4723e */ /* 0x008fca00000010ff */
[----:B------:R-:W3:Y:S01]  /*3df50*/  LDL.LU R235, [R1+0x10] ;  /* 0x0000100001eb7983 */ /* 0x000ee20000300800 */
[----:B------:R-:W-:-:S03]  /*3df60*/  F2FP.BF16.F32.PACK_AB R245, R232, R233 ;  /* 0x000000e9e8f5723e */ /* 0x000fc600000010ff */
[----:B------:R-:W3:Y:S01]  /*3df70*/  LDL.LU R242, [R1+0x14] ;  /* 0x0000140001f27983 */ /* 0x000ee20000300800 */
[----:B----4-:R-:W-:-:S03]  /*3df80*/  F2FP.BF16.F32.PACK_AB R247, R240, R241 ;  /* 0x000000f1f0f7723e */ /* 0x010fc600000010ff */
[----:B------:R-:W4:Y:S01]  /*3df90*/  LDL.LU.64 R214, [R1+0x438] ;  /* 0x0004380001d67983 */ /* 0x000f220000300a00 */
[----:B------:R-:W-:-:S03]  /*3dfa0*/  F2FP.BF16.F32.PACK_AB R246, R237, R243 ;  /* 0x000000f3edf6723e */ /* 0x000fc600000010ff */
[----:B------:R-:W4:Y:S04]  /*3dfb0*/  LDL.LU.64 R216, [R1+0x430] ;  /* 0x0004300001d87983 */ /* 0x000f280000300a00 */
[----:B------:R-:W4:Y:S04]  /*3dfc0*/  LDL.LU.64 R232, [R1+0x428] ;  /* 0x0004280001e87983 */ /* 0x000f280000300a00 */
[----:B------:R-:W4:Y:S04]  /*3dfd0*/  LDL.LU.64 R240, [R1+0x420] ;  /* 0x0004200001f07983 */ /* 0x000f280000300a00 */
[----:B------:R-:W4:Y:S04]  /*3dfe0*/  LDL.LU R243, [R1+0x18] ;  /* 0x0000180001f37983 */ /* 0x000f280000300800 */
[----:B------:R-:W4:Y:S04]  /*3dff0*/  LDL.LU R219, [R1+0x1c] ;  /* 0x00001c0001db7983 */ /* 0x000f280000300800 */
[----:B------:R-:W4:Y:S04]  /*3e000*/  LDL.LU.64 R224, [R1+0x418] ;  /* 0x0004180001e07983 */ /* 0x000f280000300a00 */
[----:B------:R-:W0:Y:S01]  /*3e010*/  LDS.128 R16, [R0] ;  /* 0x0000000000107984 */ /* 0x000e220000000c00 */
[----:B------:R-:W-:Y:S01]  /*3e020*/  F2FP.BF16.F32.PACK_AB R10, R221, R226 ;  /* 0x000000e2dd0a723e */ /* 0x000fe200000010ff */
[----:B------:R-:W-:Y:S01]  /*3e030*/  BAR.SYNC.DEFER_BLOCKING 0x0 ;  /* 0x0000000000007b1d */ /* 0x000fe20000010000 */
[----:B--2---:R-:W-:-:S05]  /*3e040*/  F2FP.BF16.F32.PACK_AB R231, R248, R249 ;  /* 0x000000f9f8e7723e */ /* 0x004fca00000010ff */
[----:B------:R-:W2:Y:S04]  /*3e050*/  LDL.LU.64 R248, [R1+0x410] ;  /* 0x0004100001f87983 */ /* 0x000ea80000300a00 */
[----:B------:R-:W-:Y:S01]  /*3e060*/  STSM.16.M88.4 [R252], R8 ;  /* 0x00000008fc007844 */ /* 0x000fe20000000200 */
[----:B------:R-:W-:Y:S01]  /*3e070*/  BAR.SYNC.DEFER_BLOCKING 0x0 ;  /* 0x0000000000007b1d */ /* 0x000fe20000010000 */
[----:B------:R-:W-:Y:S02]  /*3e080*/  F2FP.BF16.F32.PACK_AB R5, R223, R220 ;  /* 0x000000dcdf05723e */ /* 0x000fe400000010ff */
[----:B------:R-:W-:Y:S02]  /*3e090*/  F2FP.BF16.F32.PACK_AB R229, R239, R236 ;  /* 0x000000ecefe5723e */ /* 0x000fe400000010ff */
[----:B------:R-:W-:Y:S01]  /*3e0a0*/  F2FP.BF16.F32.PACK_AB R230, R250, R251 ;  /* 0x000000fbfae6723e */ /* 0x000fe200000010ff */
[----:B------:R-:W2:Y:S04]  /*3e0b0*/  LDL.LU.64 R220, [R1+0x408] ;  /* 0x0004080001dc7983 */ /* 0x000ea80000300a00 */
[----:B------:R-:W2:Y:S04]  /*3e0c0*/  LDL.LU.64 R236, [R1+0x400] ;  /* 0x0004000001ec7983 */ /* 0x000ea80000300a00 */
[----:B------:R-:W2:Y:S04]  /*3e0d0*/  LDL.LU.64 R250, [R1+0x3f8] ;  /* 0x0003f80001fa7983 */ /* 0x000ea80000300a00 */
[----:B------:R-:W2:Y:S04]  /*3e0e0*/  LDL.LU.64 R222, [R1+0x3f0] ;  /* 0x0003f00001de7983 */ /* 0x000ea80000300a00 */
[----:B------:R-:W0:Y:S01]  /*3e0f0*/  LDS.128 R8, [R0] ;  /* 0x0000000000087984 */ /* 0x000e220000000c00 */
[----:B------:R-:W-:Y:S06]  /*3e100*/  BAR.SYNC.DEFER_BLOCKING 0x0 ;  /* 0x0000000000007b1d */ /* 0x000fec0000010000 */
[----:B------:R-:W2:Y:S04]  /*3e110*/  LDL.LU.64 R226, [R1+0x3e8] ;  /* 0x0003e80001e27983 */ /* 0x000ea80000300a00 */
[----:B------:R-:W-:Y:S01]  /*3e120*/  STSM.16.M88.4 [R252], R4 ;  /* 0x00000004fc007844 */ /* 0x000fe20000000200 */
[----:B------:R-:W-:Y:S06]  /*3e130*/  BAR.SYNC.DEFER_BLOCKING 0x0 ;  /* 0x0000000000007b1d */ /* 0x000fec0000010000 */
[----:B------:R-:W0:Y:S02]  /*3e140*/  LDS.128 R4, [R0] ;  /* 0x0000000000047984 */ /* 0x000e240000000c00 */
[----:B------:R-:W-:Y:S06]  /*3e150*/  BAR.SYNC.DEFER_BLOCKING 0x0 ;  /* 0x0000000000007b1d */ /* 0x000fec0000010000 */
[----:B------:R-:W-:Y:S02]  /*3e160*/  STSM.16.M88.4 [R252], R244 ;  /* 0x000000f4fc007844 */ /* 0x000fe40000000200 */
[----:B------:R-:W-:Y:S06]  /*3e170*/  BAR.SYNC.DEFER_BLOCKING 0x0 ;  /* 0x0000000000007b1d */ /* 0x000fec0000010000 */
[----:B------:R-:W0:Y:S02]  /*3e180*/  LDS.128 R244, [R0] ;  /* 0x0000000000f47984 */ /* 0x000e240000000c00 */
[----:B------:R-:W-:Y:S01]  /*3e190*/  BAR.SYNC.DEFER_BLOCKING 0x0 ;  /* 0x0000000000007b1d */ /* 0x000fe20000010000 */
[----:B---3--:R-:W-:-:S05]  /*3e1a0*/  PRMT R234, R235, 0x7632, R234 ;  /* 0x00007632ebea7816 */ /* 0x008fca00000000ea */
[----:B------:R3:W-:Y:S02]  /*3e1b0*/  STSM.16.M88.4 [R252], R228 ;  /* 0x000000e4fc007844 */ /* 0x0007e40000000200 */
[----:B------:R-:W-:Y:S01]  /*3e1c0*/  BAR.SYNC.DEFER_BLOCKING 0x0 ;  /* 0x0000000000007b1d */ /* 0x000fe20000010000 */
[----:B----4-:R-:W-:-:S05]  /*3e1d0*/  PRMT R218, R243, 0x7632, R218 ;  /* 0x00007632f3da7816 */ /* 0x010fca00000000da */
[----:B---3--:R-:W3:Y:S01]  /*3e1e0*/  LDL.LU.64 R228, [R1+0x3e0] ;  /* 0x0003e00001e47983 */ /* 0x008ee20000300a00 */
[----:B------:R-:W-:-:S03]  /*3e1f0*/  PRMT R252, R242, 0x7632, R252 ;  /* 0x00007632f2fc7816 */ /* 0x000fc600000000fc */
[----:B------:R-:W4:Y:S04]  /*3e200*/  LDL.LU.64 R238, [R1+0x3d8] ;  /* 0x0003d80001ee7983 */ /* 0x000f280000300a00 */
[----:B------:R-:W4:Y:S04]  /*3e210*/  LDL.LU.64 R230, [R1+0x3d0] ;  /* 0x0003d00001e67983 */ /* 0x000f280000300a00 */
[----:B------:R-:W-:Y:S04]  /*3e220*/  STG.E.U16 desc[UR60][R2.64], R235 ;  /* 0x000000eb02007986 */ /* 0x000fe8000c10153c */
[----:B------:R1:W-:Y:S04]  /*3e230*/  STG.E.U16 desc[UR60][R214.64], R234 ;  /* 0x000000ead6007986 */ /* 0x0003e8000c10153c */
[----:B------:R0:W-:Y:S04]  /*3e240*/  STG.E.U16 desc[UR60][R216.64], R242 ;  /* 0x000000f2d8007986 */ /* 0x0001e8000c10153c */
[----:B------:R0:W-:Y:S04]  /*3e250*/  STG.E.U16 desc[UR60][R232.64], R252 ;  /* 0x000000fce8007986 */ /* 0x0001e8000c10153c */
[----:B-1----:R-:W4:Y:S04]  /*3e260*/  LDL.LU.64 R214, [R1+0xe20] ;  /* 0x000e200001d67983 */ /* 0x002f280000300a00 */
[----:B------:R-:W4:Y:S04]  /*3e270*/  LDL.LU.64 R234, [R1+0x3c8] ;  /* 0x0003c80001ea7983 */ /* 0x000f280000300a00 */
[----:B0-----:R-:W4:Y:S04]  /*3e280*/  LDL.LU.64 R216, [R1+0xe18] ;  /* 0x000e180001d87983 */ /* 0x001f280000300a00 */
[----:B------:R-:W4:Y:S04]  /*3e290*/  LDL.LU.64 R232, [R1+0x3c0] ;  /* 0x0003c00001e87983 */ /* 0x000f280000300a00 */
[----:B------:R0:W-:Y:S04]  /*3e2a0*/  STG.E.U16 desc[UR60][R240.64], R243 ;  /* 0x000000f3f0007986 */ /* 0x0001e8000c10153c */
[----:B------:R1:W-:Y:S04]  /*3e2b0*/  STG.E.U16 desc[UR60][R224.64], R218 ;  /* 0x000000dae0007986 */ /* 0x0003e8000c10153c */
[----:B0-----:R-:W4:Y:S04]  /*3e2c0*/  LDL.LU.64 R240, [R1+0xe10] ;  /* 0x000e100001f07983 */ /* 0x001f280000300a00 */
[----:B------:R-:W4:Y:S04]  /*3e2d0*/  LDL.LU.64 R242, [R1+0x3b8] ;  /* 0x0003b80001f27983 */ /* 0x000f280000300a00 */
[----:B-1----:R-:W4:Y:S04]  /*3e2e0*/  LDL.LU.64 R224, [R1+0x3a8] ;  /* 0x0003a80001e07983 */ /* 0x002f280000300a00 */
[----:B--2---:R0:W-:Y:S04]  /*3e2f0*/  STG.E.U16 desc[UR60][R248.64], R219 ;  /* 0x000000dbf8007986 */ /* 0x0041e8000c10153c */
[----:B0-----:R-:W2:Y:S01]  /*3e300*/  LDL.LU.64 R248, [R1+0xe08] ;  /* 0x000e080001f87983 */ /* 0x001ea20000300a00 */
[----:B------:R-:W-:-:S03]  /*3e310*/  PRMT R252, R219, 0x7632, R252 ;  /* 0x00007632dbfc7816 */ /* 0x000fc600000000fc */
[----:B------:R-:W4:Y:S04]  /*3e320*/  LDL.LU.64 R218, [R1+0x3a0] ;  /* 0x0003a00001da7983 */ /* 0x000f280000300a00 */
[----:B------:R2:W-:Y:S02]  /*3e330*/  STG.E.U16 desc[UR60][R220.64], R252 ;  /* 0x000000fcdc007986 */ /* 0x0005e4000c10153c */
[----:B--2---:R-:W-:Y:S02]  /*3e340*/  PRMT R252, R248, 0x7632, R252 ;  /* 0x00007632f8fc7816 */ /* 0x004fe400000000fc */
[----:B------:R0:W-:Y:S04]  /*3e350*/  STG.E.U16 desc[UR60][R236.64], R248 ;  /* 0x000000f8ec007986 */ /* 0x0001e8000c10153c */
[----:B------:R1:W-:Y:S04]  /*3e360*/  STG.E.U16 desc[UR60][R250.64], R252 ;  /* 0x000000fcfa007986 */ /* 0x0003e8000c10153c */
[----:B0-----:R-:W2:Y:S04]  /*3e370*/  LDL.LU.64 R236, [R1+0x398] ;  /* 0x0003980001ec7983 */ /* 0x001ea80000300a00 */
[----:B------:R-:W2:Y:S04]  /*3e380*/  LDL.LU.64 R220, [R1+0x390] ;  /* 0x0003900001dc7983 */ /* 0x000ea80000300a00 */
[----:B-1----:R-:W3:Y:S01]  /*3e390*/  LDL.LU.64 R250, [R1+0xe00] ;  /* 0x000e000001fa7983 */ /* 0x002ee20000300a00 */
[----:B------:R-:W-:-:S03]  /*3e3a0*/  PRMT R248, R249, 0x7632, R248 ;  /* 0x00007632f9f87816 */ /* 0x000fc600000000f8 */
[----:B------:R-:W-:Y:S04]  /*3e3b0*/  STG.E.U16 desc[UR60][R222.64], R249 ;  /* 0x000000f9de007986 */ /* 0x000fe8000c10153c */
[----:B------:R0:W-:Y:S04]  /*3e3c0*/  STG.E.U16 desc[UR60][R226.64], R248 ;  /* 0x000000f8e2007986 */ /* 0x0001e8000c10153c */
[----:B0-----:R-:W2:Y:S01]  /*3e3d0*/  LDL.LU.64 R226, [R1+0x380] ;  /* 0x0003800001e27983 */ /* 0x001ea20000300a00 */
[----:B---3--:R-:W-:Y:S02]  /*3e3e0*/  PRMT R249, R250, 0x7632, R249 ;  /* 0x00007632faf97816 */ /* 0x008fe400000000f9 */
[----:B------:R-:W-:Y:S01]  /*3e3f0*/  PRMT R248, R251, 0x7632, R248 ;  /* 0x00007632fbf87816 */ /* 0x000fe200000000f8 */
[----:B------:R0:W-:Y:S04]  /*3e400*/  STG.E.U16 desc[UR60][R228.64], R250 ;  /* 0x000000fae4007986 */ /* 0x0001e8000c10153c */
[----:B----4-:R1:W-:Y:S04]  /*3e410*/  STG.E.U16 desc[UR60][R238.64], R249 ;  /* 0x000000f9ee007986 */ /* 0x0103e8000c10153c */
[----:B------:R-:W-:Y:S04]  /*3e420*/  STG.E.U16 desc[UR60][R230.64], R251 ;  /* 0x000000fbe6007986 */ /* 0x000fe8000c10153c */
[----:B0-----:R-:W3:Y:S04]  /*3e430*/  LDL.LU.64 R228, [R1+0x378] ;  /* 0x0003780001e47983 */ /* 0x001ee80000300a00 */
[----:B------:R0:W-:Y:S04]  /*3e440*/  STG.E.U16 desc[UR60][R234.64], R248 ;  /* 0x000000f8ea007986 */ /* 0x0001e8000c10153c */
[----:B-1----:R-:W4:Y:S04]  /*3e450*/  LDL.LU.64 R238, [R1+0x370] ;  /* 0x0003700001ee7983 */ /* 0x002f280000300a00 */
[----:B------:R-:W4:Y:S01]  /*3e460*/  LDL.LU.64 R222, [R1+0x368] ;  /* 0x0003680001de7983 */ /* 0x000f220000300a00 */
[----:B0-----:R-:W-:-:S03]  /*3e470*/  PRMT R248, R240, 0x7632, R248 ;  /* 0x00007632f0f87816 */ /* 0x001fc600000000f8 */
[----:B------:R-:W3:Y:S04]  /*3e480*/  LDL.LU.64 R250, [R1+0x388] ;  /* 0x0003880001fa7983 */ /* 0x000ee80000300a00 */
[----:B------:R-:W4:Y:S04]  /*3e490*/  LDL.LU.64 R230, [R1+0x360] ;  /* 0x0003600001e67983 */ /* 0x000f280000300a00 */
[----:B------:R0:W-:Y:S04]  /*3e4a0*/  STG.E.U16 desc[UR60][R232.64], R240 ;  /* 0x000000f0e8007986 */ /* 0x0001e8000c10153c */
[----:B------:R1:W-:Y:S04]  /*3e4b0*/  STG.E.U16 desc[UR60][R242.64], R248 ;  /* 0x000000f8f2007986 */ /* 0x0003e8000c10153c */
[----:B0-----:R-:W4:Y:S04]  /*3e4c0*/  LDL.LU.64 R232, [R1+0x358] ;  /* 0x0003580001e87983 */ /* 0x001f280000300a00 */
[----:B------:R-:W4:Y:S04]  /*3e4d0*/  LDL.LU.64 R234, [R1+0x350] ;  /* 0x0003500001ea7983 */ /* 0x000f280000300a00 */
[----:B-1----:R-:W2:Y:S04]  /*3e4e0*/  LDL.LU.64 R242, [R1+0xdf8] ;  /* 0x000df80001f27983 */ /* 0x002ea80000300a00 */
[----:B------:R-:W3:Y:S01]  /*3e4f0*/  LDL.LU.64 R248, [R1+0x3b0] ;  /* 0x0003b00001f87983 */ /* 0x000ee20000300a00 */
[----:B------:R-:W-:-:S03]  /*3e500*/  PRMT R240, R241, 0x7632, R240 ;  /* 0x00007632f1f07816 */ /* 0x000fc600000000f0 */
[----:B---3--:R0:W-:Y:S04]  /*3e510*/  STG.E.U16 desc[UR60][R248.64], R241 ;  /* 0x000000f1f8007986 */ /* 0x0081e8000c10153c */
[----:B------:R1:W-:Y:S04]  /*3e520*/  STG.E.U16 desc[UR60][R224.64], R240 ;  /* 0x000000f0e0007986 */ /* 0x0003e8000c10153c */
[----:B--2---:R2:W-:Y:S01]  /*3e530*/  STG.E.U16 desc[UR60][R218.64], R242 ;  /* 0x000000f2da007986 */ /* 0x0045e2000c10153c */
[----:B0-----:R-:W-:-:S03]  /*3e540*/  PRMT R241, R242, 0x7632, R241 ;  /* 0x00007632f2f17816 */ /* 0x001fc600000000f1 */
[----:B-1----:R-:W3:Y:S04]  /*3e550*/  LDL.LU.64 R224, [R1+0x338] ;  /* 0x0003380001e07983 */ /* 0x002ee80000300a00 */
[----:B------:R-:W3:Y:S04]  /*3e560*/  LDL.LU.64 R248, [R1+0x330] ;  /* 0x0003300001f87983 */ /* 0x000ee80000300a00 */
[----:B--2---:R-:W2:Y:S04]  /*3e570*/  LDL.LU.64 R218, [R1+0x328] ;  /* 0x0003280001da7983 */ /* 0x004ea80000300a00 */
[----:B------:R0:W-:Y:S04]  /*3e580*/  STG.E.U16 desc[UR60][R236.64], R241 ;  /* 0x000000f1ec007986 */ /* 0x0001e8000c10153c */
[----:B0-----:R-:W4:Y:S01]  /*3e590*/  LDL.LU.64 R236, [R1+0xdf0] ;  /* 0x000df00001ec7983 */ /* 0x001f220000300a00 */
[----:B------:R-:W-:-:S03]  /*3e5a0*/  PRMT R240, R243, 0x7632, R240 ;  /* 0x00007632f3f07816 */ /* 0x000fc600000000f0 */
[----:B------:R0:W-:Y:S04]  /*3e5b0*/  STG.E.U16 desc[UR60][R220.64], R243 ;  /* 0x000000f3dc007986 */ /* 0x0001e8000c10153c */
[----:B------:R4:W-:Y:S04]  /*3e5c0*/  STG.E.U16 desc[UR60][R250.64], R240 ;  /* 0x000000f0fa007986 */ /* 0x0009e8000c10153c */
[----:B0-----:R-:W3:Y:S04]  /*3e5d0*/  LDL.LU.64 R242, [R1+0x340] ;  /* 0x0003400001f27983 */ /* 0x001ee80000300a00 */
[----:B------:R-:W2:Y:S01]  /*3e5e0*/  LDL.LU.64 R220, [R1+0x320] ;  /* 0x0003200001dc7983 */ /* 0x000ea20000300a00 */
[----:B----4-:R-:W-:-:S03]  /*3e5f0*/  PRMT R240, R236, 0x7632, R240 ;  /* 0x00007632ecf07816 */ /* 0x010fc600000000f0 */
[----:B------:R0:W-:Y:S04]  /*3e600*/  STG.E.U16 desc[UR60][R226.64], R236 ;  /* 0x000000ece2007986 */ /* 0x0001e8000c10153c */
[----:B------:R1:W-:Y:S04]  /*3e610*/  STG.E.U16 desc[UR60][R228.64], R240 ;  /* 0x000000f0e4007986 */ /* 0x0003e8000c10153c */
[----:B------:R4:W-:Y:S04]  /*3e620*/  STG.E.U16 desc[UR60][R238.64], R237 ;  /* 0x000000edee007986 */ /* 0x0009e8000c10153c */
[----:B0-----:R-:W2:Y:S04]  /*3e630*/  LDL.LU.64 R226, [R1+0x318] ;  /* 0x0003180001e27983 */ /* 0x001ea80000300a00 */
[----:B------:R-:W2:Y:S04]  /*3e640*/  LDL.LU.64 R250, [R1+0x310] ;  /* 0x0003100001fa7983 */ /* 0x000ea80000300a00 */
[----:B-1----:R-:W2:Y:S04]  /*3e650*/  LDL.LU.64 R228, [R1+0xde8] ;  /* 0x000de80001e47983 */ /* 0x002ea80000300a00 */
[----:B------:R-:W3:Y:S04]  /*3e660*/  LDL.LU.64 R240, [R1+0x348] ;  /* 0x0003480001f07983 */ /* 0x000ee80000300a00 */
[----:B----4-:R-:W4:Y:S01]  /*3e670*/  LDL.LU.64 R238, [R1+0xde0] ;  /* 0x000de00001ee7983 */ /* 0x010f220000300a00 */
[----:B------:R-:W-:-:S05]  /*3e680*/  PRMT R236, R237, 0x7632, R236 ;  /* 0x00007632edec7816 */ /* 0x000fca00000000ec */
[----:B------:R0:W-:Y:S04]  /*3e690*/  STG.E.U16 desc[UR60][R222.64], R236 ;  /* 0x000000ecde007986 */ /* 0x0001e8000c10153c */
[----:B0-----:R-:W2:Y:S01]  /*3e6a0*/  LDL.LU.64 R222, [R1+0x300] ;  /* 0x0003000001de7983 */ /* 0x001ea20000300a00 */
[----:B----4-:R-:W-:-:S03]  /*3e6b0*/  PRMT R237, R238, 0x7632, R237 ;  /* 0x00007632eeed7816 */ /* 0x010fc600000000ed */
[----:B------:R0:W-:Y:S04]  /*3e6c0*/  STG.E.U16 desc[UR60][R230.64], R238 ;  /* 0x000000eee6007986 */ /* 0x0001e8000c10153c */
[----:B------:R1:W-:Y:S04]  /*3e6d0*/  STG.E.U16 desc[UR60][R232.64], R237 ;  /* 0x000000ede8007986 */ /* 0x0003e8000c10153c */
[----:B0-----:R-:W4:Y:S04]  /*3e6e0*/  LDL.LU.64 R230, [R1+0x2f8] ;  /* 0x0002f80001e67983 */ /* 0x001f280000300a00 */
[----:B-1----:R-:W2:Y:S01]  /*3e6f0*/  LDL.LU.64 R232, [R1+0xdd8] ;  /* 0x000dd80001e87983 */ /* 0x002ea20000300a00 */
[----:B------:R-:W-:-:S03]  /*3e700*/  PRMT R236, R239, 0x7632, R236 ;  /* 0x00007632efec7816 */ /* 0x000fc600000000ec */
[----:B------:R0:W-:Y:S04]  /*3e710*/  STG.E.U16 desc[UR60][R234.64], R239 ;  /* 0x000000efea007986 */ /* 0x0001e8000c10153c */
[----:B---3--:R1:W-:Y:S04]  /*3e720*/  STG.E.U16 desc[UR60][R240.64], R236 ;  /* 0x000000ecf0007986 */ /* 0x0083e8000c10153c */
[----:B0-----:R-:W3:Y:S04]  /*3e730*/  LDL.LU.64 R234, [R1+0xdd0] ;  /* 0x000dd00001ea7983 */ /* 0x001ee80000300a00 */
[----:B------:R-:W4:Y:S04]  /*3e740*/  LDL.LU.64 R238, [R1+0x2e0] ;  /* 0x0002e00001ee7983 */ /* 0x000f280000300a00 */
[----:B-1----:R-:W4:Y:S01]  /*3e750*/  LDL.LU.64 R240, [R1+0x2d8] ;  /* 0x0002d80001f07983 */ /* 0x002f220000300a00 */
[----:B--2---:R-:W-:-:S03]  /*3e760*/  PRMT R236, R232, 0x7632, R236 ;  /* 0x00007632e8ec7816 */ /* 0x004fc600000000ec */
[----:B------:R-:W-:Y:S04]  /*3e770*/  STG.E.U16 desc[UR60][R242.64], R232 ;  /* 0x000000e8f2007986 */ /* 0x000fe8000c10153c */
[----:B------:R0:W-:Y:S04]  /*3e780*/  STG.E.U16 desc[UR60][R224.64], R236 ;  /* 0x000000ece0007986 */ /* 0x0001e8000c10153c */
[----:B0-----:R-:W2:Y:S01]  /*3e790*/  LDL.LU.64 R236, [R1+0x308] ;  /* 0x0003080001ec7983 */ /* 0x001ea20000300a00 */
[----:B------:R-:W-:-:S03]  /*3e7a0*/  PRMT R232, R233, 0x7632, R232 ;  /* 0x00007632e9e87816 */ /* 0x000fc600000000e8 */
[----:B------:R3:W-:Y:S04]  /*3e7b0*/  STG.E.U16 desc[UR60][R248.64], R233 ;  /* 0x000000e9f8007986 */ /* 0x0007e8000c10153c */
[----:B------:R0:W-:Y:S04]  /*3e7c0*/  STG.E.U16 desc[UR60][R218.64], R232 ;  /* 0x000000e8da007986 */ /* 0x0001e8000c10153c */
[----:B------:R-:W4:Y:S01]  /*3e7d0*/  LDL.LU.64 R224, [R1+0x2d0] ;  /* 0x0002d00001e07983 */ /* 0x000f220000300a00 */
[----:B---3--:R-:W-:-:S03]  /*3e7e0*/  PRMT R233, R234, 0x7632, R233 ;  /* 0x00007632eae97816 */ /* 0x008fc600000000e9 */
[----:B------:R1:W-:Y:S01]  /*3e7f0*/  STG.E.U16 desc[UR60][R220.64], R234 ;  /* 0x000000eadc007986 */ /* 0x0003e2000c10153c */
[----:B0-----:R-:W-:-:S03]  /*3e800*/  PRMT R232, R235, 0x7632, R232 ;  /* 0x00007632ebe87816 */ /* 0x001fc600000000e8 */
[----:B------:R-:W3:Y:S04]  /*3e810*/  LDL.LU.64 R242, [R1+0x2c8] ;  /* 0x0002c80001f27983 */ /* 0x000ee80000300a00 */
[----:B------:R0:W-:Y:S04]  /*3e820*/  STG.E.U16 desc[UR60][R226.64], R233 ;  /* 0x000000e9e2007986 */ /* 0x0001e8000c10153c */
[----:B------:R-:W3:Y:S04]  /*3e830*/  LDL.LU.64 R218, [R1+0x2c0] ;  /* 0x0002c00001da7983 */ /* 0x000ee80000300a00 */
[----:B------:R0:W-:Y:S04]  /*3e840*/  STG.E.U16 desc[UR60][R250.64], R235 ;  /* 0x000000ebfa007986 */ /* 0x0001e8000c10153c */
[----:B-1----:R-:W3:Y:S04]  /*3e850*/  LDL.LU.64 R220, [R1+0x2b8] ;  /* 0x0002b80001dc7983 */ /* 0x002ee80000300a00 */
[----:B------:R-:W3:Y:S04]  /*3e860*/  LDL.LU.64 R248, [R1+0x2b0] ;  /* 0x0002b00001f87983 */ /* 0x000ee80000300a00 */
[----:B0-----:R-:W3:Y:S04]  /*3e870*/  LDL.LU.64 R226, [R1+0x2a8] ;  /* 0x0002a80001e27983 */ /* 0x001ee80000300a00 */
[----:B------:R-:W3:Y:S04]  /*3e880*/  LDL.LU.64 R234, [R1+0x2e8] ;  /* 0x0002e80001ea7983 */ /* 0x000ee80000300a00 */
[----:B------:R-:W3:Y:S04]  /*3e890*/  LDL.LU.64 R250, [R1+0x2a0] ;  /* 0x0002a00001fa7983 */ /* 0x000ee80000300a00 */
[----:B--2---:R0:W-:Y:S04]  /*3e8a0*/  STG.E.U16 desc[UR60][R236.64], R232 ;  /* 0x000000e8ec007986 */ /* 0x0041e8000c10153c */
[----:B------:R1:W-:Y:S01]  /*3e8b0*/  STG.E.U16 desc[UR60][R222.64], R228 ;  /* 0x000000e4de007986 */ /* 0x0003e2000c10153c */
[----:B0-----:R-:W-:-:S03]  /*3e8c0*/  PRMT R232, R228, 0x7632, R232 ;  /* 0x00007632e4e87816 */ /* 0x001fc600000000e8 */
[----:B-1----:R-:W2:Y:S04]  /*3e8d0*/  LDL.LU.64 R222, [R1+0x290] ;  /* 0x0002900001de7983 */ /* 0x002ea80000300a00 */
[----:B------:R-:W2:Y:S04]  /*3e8e0*/  LDL.LU.64 R236, [R1+0x288] ;  /* 0x0002880001ec7983 */ /* 0x000ea80000300a00 */
[----:B----4-:R0:W-:Y:S04]  /*3e8f0*/  STG.E.U16 desc[UR60][R230.64], R232 ;  /* 0x000000e8e6007986 */ /* 0x0101e8000c10153c */
[----:B0-----:R-:W4:Y:S04]  /*3e900*/  LDL.LU.64 R230, [R1+0xdc8] ;  /* 0x000dc80001e67983 */ /* 0x001f280000300a00 */
[----:B------:R-:W3:Y:S01]  /*3e910*/  LDL.LU.64 R232, [R1+0x2f0] ;  /* 0x0002f00001e87983 */ /* 0x000ee20000300a00 */
[----:B------:R-:W-:-:S03]  /*3e920*/  PRMT R228, R229, 0x7632, R228 ;  /* 0x00007632e5e47816 */ /* 0x000fc600000000e4 */
[----:B---3--:R0:W-:Y:S04]  /*3e930*/  STG.E.U16 desc[UR60][R232.64], R229 ;  /* 0x000000e5e8007986 */ /* 0x0081e8000c10153c */
[----:B------:R1:W-:Y:S04]  /*3e940*/  STG.E.U16 desc[UR60][R234.64], R228 ;  /* 0x000000e4ea007986 */ /* 0x0003e8000c10153c */
[----:B----4-:R3:W-:Y:S01]  /*3e950*/  STG.E.U16 desc[UR60][R238.64], R230 ;  /* 0x000000e6ee007986 */ /* 0x0107e2000c10153c */
[----:B0-----:R-:W-:-:S03]  /*3e960*/  PRMT R229, R230, 0x7632, R229 ;  /* 0x00007632e6e57816 */ /* 0x001fc600000000e5 */
[----:B------:R-:W4:Y:S04]  /*3e970*/  LDL.LU.64 R232, [R1+0x280] ;  /* 0x0002800001e87983 */ /* 0x000f280000300a00 */
[----:B-1----:R-:W4:Y:S04]  /*3e980*/  LDL.LU.64 R234, [R1+0x278] ;  /* 0x0002780001ea7983 */ /* 0x002f280000300a00 */
[----:B---3--:R-:W3:Y:S04]  /*3e990*/  LDL.LU.64 R238, [R1+0x270] ;  /* 0x0002700001ee7983 */ /* 0x008ee80000300a00 */
[----:B------:R0:W-:Y:S04]  /*3e9a0*/  STG.E.U16 desc[UR60][R240.64], R229 ;  /* 0x000000e5f0007986 */ /* 0x0001e8000c10153c */
[----:B------:R1:W-:Y:S04]  /*3e9b0*/  STG.E.U16 desc[UR60][R224.64], R231 ;  /* 0x000000e7e0007986 */ /* 0x0003e8000c10153c */
[----:B0-----:R-:W3:Y:S04]  /*3e9c0*/  LDL.LU.64 R240, [R1+0x268] ;  /* 0x0002680001f07983 */ /* 0x001ee80000300a00 */
[----:B-1----:R-:W2:Y:S01]  /*3e9d0*/  LDL.LU.64 R224, [R1+0xdc0] ;  /* 0x000dc00001e07983 */ /* 0x002ea20000300a00 */
[----:B------:R-:W-:-:S03]  /*3e9e0*/  PRMT R228, R231, 0x7632, R228 ;  /* 0x00007632e7e47816 */ /* 0x000fc600000000e4 */
[----:B------:R-:W4:Y:S04]  /*3e9f0*/  LDL.LU.64 R230, [R1+0x298] ;  /* 0x0002980001e67983 */ /* 0x000f280000300a00 */
[----:B------:R0:W-:Y:S04]  /*3ea00*/  STG.E.U16 desc[UR60][R242.64], R228 ;  /* 0x000000e4f2007986 */ /* 0x0001e8000c10153c */
[----:B0-----:R-:W3:Y:S01]  /*3ea10*/  LDL.LU.64 R242, [R1+0x250] ;  /* 0x0002500001f27983 */ /* 0x001ee20000300a00 */
[----:B--2---:R-:W-:-:S03]  /*3ea20*/  PRMT R228, R224, 0x7632, R228 ;  /* 0x00007632e0e47816 */ /* 0x004fc600000000e4 */
[----:B------:R0:W-:Y:S04]  /*3ea30*/  STG.E.U16 desc[UR60][R218.64], R224 ;  /* 0x000000e0da007986 */ /* 0x0001e8000c10153c */
[----:B------:R1:W-:Y:S04]  /*3ea40*/  STG.E.U16 desc[UR60][R220.64], R228 ;  /* 0x000000e4dc007986 */ /* 0x0003e8000c10153c */
[----:B------:R2:W-:Y:S01]  /*3ea50*/  STG.E.U16 desc[UR60][R248.64], R225 ;  /* 0x000000e1f8007986 */ /* 0x0005e2000c10153c */
[----:B0-----:R-:W-:-:S03]  /*3ea60*/  PRMT R224, R225, 0x7632, R224 ;  /* 0x00007632e1e07816 */ /* 0x001fc600000000e0 */
[----:B------:R-:W3:Y:S04]  /*3ea70*/  LDL.LU.64 R218, [R1+0xdb8] ;  /* 0x000db80001da7983 */ /* 0x000ee80000300a00 */
[----:B-1----:R-:W3:Y:S04]  /*3ea80*/  LDL.LU.64 R220, [R1+0xdb0] ;  /* 0x000db00001dc7983 */ /* 0x002ee80000300a00 */
[----:B------:R-:W3:Y:S04]  /*3ea90*/  LDL.LU.64 R228, [R1+0x258] ;  /* 0x0002580001e47983 */ /* 0x000ee80000300a00 */
[----:B--2---:R-:W2:Y:S04]  /*3eaa0*/  LDL.LU.64 R248, [R1+0x248] ;  /* 0x0002480001f87983 */ /* 0x004ea80000300a00 */
[----:B------:R0:W-:Y:S04]  /*3eab0*/  STG.E.U16 desc[UR60][R226.64], R224 ;  /* 0x000000e0e2007986 */ /* 0x0001e8000c10153c */
[----:B0-----:R-:W4:Y:S02]  /*3eac0*/  LDL.LU.64 R226, [R1+0xda8] ;  /* 0x000da80001e27983 */ /* 0x001f240000300a00 */
[----:B----4-:R-:W-:-:S02]  /*3ead0*/  PRMT R225, R226, 0x7632, R225 ;  /* 0x00007632e2e17816 */ /* 0x010fc400000000e1 */
[----:B------:R-:W-:Y:S01]  /*3eae0*/  PRMT R224, R227, 0x7632, R224 ;  /* 0x00007632e3e07816 */ /* 0x000fe200000000e0 */
[----:B------:R0:W-:Y:S04]  /*3eaf0*/  STG.E.U16 desc[UR60][R250.64], R226 ;  /* 0x000000e2fa007986 */ /* 0x0001e8000c10153c */
[----:B------:R1:W-:Y:S04]  /*3eb00*/  STG.E.U16 desc[UR60][R230.64], R225 ;  /* 0x000000e1e6007986 */ /* 0x0003e8000c10153c */
[----:B------:R-:W-:Y:S04]  /*3eb10*/  STG.E.U16 desc[UR60][R222.64], R227 ;  /* 0x000000e3de007986 */ /* 0x000fe8000c10153c */
[----:B------:R3:W-:Y:S04]  /*3eb20*/  STG.E.U16 desc[UR60][R236.64], R224 ;  /* 0x000000e0ec007986 */ /* 0x0007e8000c10153c */
[----:B0-----:R-:W4:Y:S04]  /*3eb30*/  LDL.LU.64 R250, [R1+0x230] ;  /* 0x0002300001fa7983 */ /* 0x001f280000300a00 */
[----:B-1----:R-:W4:Y:S01]  /*3eb40*/  LDL.LU.64 R230, [R1+0x228] ;  /* 0x0002280001e67983 */ /* 0x002f220000300a00 */
[----:B---3--:R-:W-:-:S03]  /*3eb50*/  PRMT R224, R220, 0x7632, R224 ;  /* 0x00007632dce07816 */ /* 0x008fc600000000e0 */
[----:B------:R-:W3:Y:S04]  /*3eb60*/  LDL.LU.64 R222, [R1+0xda0] ;  /* 0x000da00001de7983 */ /* 0x000ee80000300a00 */
[----:B------:R-:W4:Y:S04]  /*3eb70*/  LDL.LU.64 R226, [R1+0x238] ;  /* 0x0002380001e27983 */ /* 0x000f280000300a00 */
[----:B------:R-:W4:Y:S04]  /*3eb80*/  LDL.LU.64 R236, [R1+0x220] ;  /* 0x0002200001ec7983 */ /* 0x000f280000300a00 */
[----:B------:R0:W-:Y:S04]  /*3eb90*/  STG.E.U16 desc[UR60][R232.64], R220 ;  /* 0x000000dce8007986 */ /* 0x0001e8000c10153c */
[----:B------:R1:W-:Y:S04]  /*3eba0*/  STG.E.U16 desc[UR60][R234.64], R224 ;  /* 0x000000e0ea007986 */ /* 0x0003e8000c10153c */
[----:B0-----:R-:W4:Y:S04]  /*3ebb0*/  LDL.LU.64 R232, [R1+0x218] ;  /* 0x0002180001e87983 */ /* 0x001f280000300a00 */
[----:B-1----:R-:W2:Y:S01]  /*3ebc0*/  LDL.LU.64 R224, [R1+0x260] ;  /* 0x0002600001e07983 */ /* 0x002ea20000300a00 */
[----:B------:R-:W-:-:S03]  /*3ebd0*/  PRMT R220, R221, 0x7632, R220 ;  /* 0x00007632dddc7816 */ /* 0x000fc600000000dc */
[----:B------:R0:W-:Y:S04]  /*3ebe0*/  STG.E.U16 desc[UR60][R238.64], R221 ;  /* 0x000000ddee007986 */ /* 0x0001e8000c10153c */
[----:B------:R1:W-:Y:S04]  /*3ebf0*/  STG.E.U16 desc[UR60][R240.64], R220 ;  /* 0x000000dcf0007986 */ /* 0x0003e8000c10153c */
[----:B------:R-:W4:Y:S04]  /*3ec00*/  LDL.LU.64 R234, [R1+0x210] ;  /* 0x0002100001ea7983 */ /* 0x000f280000300a00 */
[----:B0-----:R-:W4:Y:S04]  /*3ec10*/  LDL.LU.64 R238, [R1+0x208] ;  /* 0x0002080001ee7983 */ /* 0x001f280000300a00 */
[----:B-1----:R-:W4:Y:S01]  /*3ec20*/  LDL.LU.64 R240, [R1+0x200] ;  /* 0x0002000001f07983 */ /* 0x002f220000300a00 */
[----:B---3--:R-:W-:-:S02]  /*3ec30*/  PRMT R221, R222, 0x7632, R221 ;  /* 0x00007632dedd7816 */ /* 0x008fc400000000dd */
[----:B------:R-:W-:Y:S01]  /*3ec40*/  PRMT R220, R223, 0x7632, R220 ;  /* 0x00007632dfdc7816 */ /* 0x000fe200000000dc */
[----:B--2---:R-:W-:Y:S04]  /*3ec50*/  STG.E.U16 desc[UR60][R224.64], R222 ;  /* 0x000000dee0007986 */ /* 0x004fe8000c10153c */
[----:B------:R-:W-:Y:S04]  /*3ec60*/  STG.E.U16 desc[UR60][R228.64], R221 ;  /* 0x000000dde4007986 */ /* 0x000fe8000c10153c */
[----:B------:R0:W-:Y:S04]  /*3ec70*/  STG.E.U16 desc[UR60][R242.64], R223 ;  /* 0x000000dff2007986 */ /* 0x0001e8000c10153c */
[----:B0-----:R-:W2:Y:S04]  /*3ec80*/  LDL.LU.64 R222, [R1+0x240] ;  /* 0x0002400001de7983 */ /* 0x001ea80000300a00 */
[----:B------:R-:W3:Y:S04]  /*3ec90*/  LDL.LU.64 R224, [R1+0x1f8] ;  /* 0x0001f80001e07983 */ /* 0x000ee80000300a00 */
[----:B------:R-:W3:Y:S04]  /*3eca0*/  LDL.LU.64 R228, [R1+0x1f0] ;  /* 0x0001f00001e47983 */ /* 0x000ee80000300a00 */
[----:B------:R-:W3:Y:S04]  /*3ecb0*/  LDL.LU.64 R242, [R1+0x1e8] ;  /* 0x0001e80001f27983 */ /* 0x000ee80000300a00 */
[----:B------:R0:W-:Y:S04]  /*3ecc0*/  STG.E.U16 desc[UR60][R248.64], R220 ;  /* 0x000000dcf8007986 */ /* 0x0001e8000c10153c */
[----:B0-----:R-:W3:Y:S01]  /*3ecd0*/  LDL.LU.64 R248, [R1+0x1e0] ;  /* 0x0001e00001f87983 */ /* 0x001ee20000300a00 */
[----:B------:R-:W-:-:S03]  /*3ece0*/  PRMT R220, R216, 0x7632, R220 ;  /* 0x00007632d8dc7816 */ /* 0x000fc600000000dc */
[----:B--2---:R0:W-:Y:S04]  /*3ecf0*/  STG.E.U16 desc[UR60][R222.64], R216 ;  /* 0x000000d8de007986 */ /* 0x0041e8000c10153c */
[----:B----4-:R1:W-:Y:S04]  /*3ed00*/  STG.E.U16 desc[UR60][R226.64], R220 ;  /* 0x000000dce2007986 */ /* 0x0103e8000c10153c */
[----:B------:R2:W-:Y:S01]  /*3ed10*/  STG.E.U16 desc[UR60][R250.64], R217 ;  /* 0x000000d9fa007986 */ /* 0x0005e2000c10153c */
[----:B0-----:R-:W-:-:S03]  /*3ed20*/  PRMT R216, R217, 0x7632, R216 ;  /* 0x00007632d9d87816 */ /* 0x001fc600000000d8 */
[----:B-1----:R-:W4:Y:S01]  /*3ed30*/  LDL.LU.64 R220, [R1+0x1d0] ;  /* 0x0001d00001dc7983 */ /* 0x002f220000300a00 */
[----:B--2---:R-:W-:-:S03]  /*3ed40*/  PRMT R217, R218, 0x7632, R217 ;  /* 0x00007632dad97816 */ /* 0x004fc600000000d9 */
[----:B------:R-:W2:Y:S04]  /*3ed50*/  LDL.LU.64 R250, [R1+0x1c8] ;  /* 0x0001c80001fa7983 */ /* 0x000ea80000300a00 */
[----:B------:R0:W-:Y:S04]  /*3ed60*/  STG.E.U16 desc[UR60][R230.64], R216 ;  /* 0x000000d8e6007986 */ /* 0x0001e8000c10153c */
[----:B------:R1:W-:Y:S04]  /*3ed70*/  STG.E.U16 desc[UR60][R236.64], R218 ;  /* 0x000000daec007986 */ /* 0x0003e8000c10153c */
[----:B------:R3:W-:Y:S04]  /*3ed80*/  STG.E.U16 desc[UR60][R232.64], R217 ;  /* 0x000000d9e8007986 */ /* 0x0007e8000c10153c */
[----:B0-----:R-:W2:Y:S01]  /*3ed90*/  LDL.LU.64 R230, [R1+0x1c0] ;  /* 0x0001c00001e67983 */ /* 0x001ea20000300a00 */
[----:B------:R-:W-:-:S03]  /*3eda0*/  PRMT R216, R219, 0x7632, R216 ;  /* 0x00007632dbd87816 */ /* 0x000fc600000000d8 */
[----:B------:R-:W2:Y:S04]  /*3edb0*/  LDL.LU.64 R226, [R1+0x1b8] ;  /* 0x0001b80001e27983 */ /* 0x000ea80000300a00 */
[----:B-1----:R-:W2:Y:S04]  /*3edc0*/  LDL.LU.64 R236, [R1+0x1b0] ;  /* 0x0001b00001ec7983 */ /* 0x002ea80000300a00 */
[----:B---3--:R-:W3:Y:S04]  /*3edd0*/  LDL.LU.64 R232, [R1+0x1a8] ;  /* 0x0001a80001e87983 */ /* 0x008ee80000300a00 */
[----:B------:R0:W-:Y:S04]  /*3ede0*/  STG.E.U16 desc[UR60][R234.64], R219 ;  /* 0x000000dbea007986 */ /* 0x0001e8000c10153c */
[----:B0-----:R-:W4:Y:S04]  /*3edf0*/  LDL.LU.64 R218, [R1+0x1d8] ;  /* 0x0001d80001da7983 */ /* 0x001f280000300a00 */
[----:B------:R0:W-:Y:S04]  /*3ee00*/  STG.E.U16 desc[UR60][R238.64], R216 ;  /* 0x000000d8ee007986 */ /* 0x0001e8000c10153c */
[----:B------:R-:W3:Y:S04]  /*3ee10*/  LDL.LU.64 R222, [R1+0x1a0] ;  /* 0x0001a00001de7983 */ /* 0x000ee80000300a00 */
[----:B------:R1:W-:Y:S01]  /*3ee20*/  STG.E.U16 desc[UR60][R240.64], R212 ;  /* 0x000000d4f0007986 */ /* 0x0003e2000c10153c */
[----:B0-----:R-:W-:-:S03]  /*3ee30*/  PRMT R216, R212, 0x7632, R216 ;  /* 0x00007632d4d87816 */ /* 0x001fc600000000d8 */
[----:B------:R-:W3:Y:S04]  /*3ee40*/  LDL.LU.64 R234, [R1+0x198] ;  /* 0x0001980001ea7983 */ /* 0x000ee80000300a00 */
[----:B------:R-:W3:Y:S01]  /*3ee50*/  LDL.LU.64 R238, [R1+0x190] ;  /* 0x0001900001ee7983 */ /* 0x000ee20000300a00 */
[----:B-1----:R-:W-:-:S03]  /*3ee60*/  PRMT R212, R213, 0x7632, R212 ;  /* 0x00007632d5d47816 */ /* 0x002fc600000000d4 */
[----:B------:R-:W-:Y:S04]  /*3ee70*/  STG.E.U16 desc[UR60][R224.64], R216 ;  /* 0x000000d8e0007986 */ /* 0x000fe8000c10153c */
[----:B------:R-:W3:Y:S04]  /*3ee80*/  LDL.LU.64 R240, [R1+0x188] ;  /* 0x0001880001f07983 */ /* 0x000ee80000300a00 */
[----:B------:R-:W-:Y:S04]  /*3ee90*/  STG.E.U16 desc[UR60][R228.64], R213 ;  /* 0x000000d5e4007986 */ /* 0x000fe8000c10153c */
[----:B------:R0:W-:Y:S04]  /*3eea0*/  STG.E.U16 desc[UR60][R242.64], R212 ;  /* 0x000000d4f2007986 */ /* 0x0001e8000c10153c */
[----:B------:R1:W-:Y:S04]  /*3eeb0*/  STG.E.U16 desc[UR60][R248.64], R214 ;  /* 0x000000d6f8007986 */ /* 0x0003e8000c10153c */
[----:B0-----:R-:W3:Y:S04]  /*3eec0*/  LDL.LU.64 R242, [R1+0x180] ;  /* 0x0001800001f27983 */ /* 0x001ee80000300a00 */
[----:B------:R-:W3:Y:S04]  /*3eed0*/  LDL.LU.64 R224, [R1+0x178] ;  /* 0x0001780001e07983 */ /* 0x000ee80000300a00 */
[----:B------:R-:W3:Y:S04]  /*3eee0*/  LDL.LU.64 R228, [R1+0x170] ;  /* 0x0001700001e47983 */ /* 0x000ee80000300a00 */
[----:B-1----:R-:W3:Y:S01]  /*3eef0*/  LDL.LU.64 R248, [R1+0x168] ;  /* 0x0001680001f87983 */ /* 0x002ee20000300a00 */
[----:B------:R-:W-:-:S02]  /*3ef00*/  PRMT R213, R214, 0x7632, R213 ;  /* 0x00007632d6d57816 */ /* 0x000fc400000000d5 */
[----:B------:R-:W-:-:S03]  /*3ef10*/  PRMT R212, R215, 0x7632, R212 ;  /* 0x00007632d7d47816 */ /* 0x000fc600000000d4 */
[----:B----4-:R-:W-:Y:S04]  /*3ef20*/  STG.E.U16 desc[UR60][R218.64], R213 ;  /* 0x000000d5da007986 */ /* 0x010fe8000c10153c */
[----:B------:R-:W-:Y:S04]  /*3ef30*/  STG.E.U16 desc[UR60][R220.64], R215 ;  /* 0x000000d7dc007986 */ /* 0x000fe8000c10153c */
[----:B--2---:R0:W-:Y:S04]  /*3ef40*/  STG.E.U16 desc[UR60][R250.64], R212 ;  /* 0x000000d4fa007986 */ /* 0x0041e8000c10153c */
[----:B0-----:R-:W2:Y:S01]  /*3ef50*/  LDL.LU.64 R250, [R1+0x160] ;  /* 0x0001600001fa7983 */ /* 0x001ea20000300a00 */
[----:B------:R-:W-:-:S03]  /*3ef60*/  PRMT R212, R208, 0x7632, R212 ;  /* 0x00007632d0d47816 */ /* 0x000fc600000000d4 */
[----:B------:R0:W-:Y:S04]  /*3ef70*/  STG.E.U16 desc[UR60][R230.64], R208 ;  /* 0x000000d0e6007986 */ /* 0x0001e8000c10153c */
[----:B------:R-:W-:Y:S04]  /*3ef80*/  STG.E.U16 desc[UR60][R226.64], R212 ;  /* 0x000000d4e2007986 */ /* 0x000fe8000c10153c */
[----:B------:R1:W-:Y:S04]  /*3ef90*/  STG.E.U16 desc[UR60][R236.64], R209 ;  /* 0x000000d1ec007986 */ /* 0x0003e8000c10153c */
[----:B0-----:R-:W4:Y:S01]  /*3efa0*/  LDL.LU.64 R230, [R1+0x158] ;  /* 0x0001580001e67983 */ /* 0x001f220000300a00 */
[----:B------:R-:W-:-:S03]  /*3efb0*/  PRMT R208, R209, 0x7632, R208 ;  /* 0x00007632d1d07816 */ /* 0x000fc600000000d0 */
[----:B-1----:R-:W4:Y:S01]  /*3efc0*/  LDL.LU.64 R236, [R1+0x150] ;  /* 0x0001500001ec7983 */ /* 0x002f220000300a00 */
[----:B------:R-:W-:-:S03]  /*3efd0*/  PRMT R209, R210, 0x7632, R209 ;  /* 0x00007632d2d17816 */ /* 0x000fc600000000d1 */
[----:B------:R-:W4:Y:S04]  /*3efe0*/  LDL.LU.64 R226, [R1+0x148] ;  /* 0x0001480001e27983 */ /* 0x000f280000300a00 */
[----:B---3--:R0:W-:Y:S04]  /*3eff0*/  STG.E.U16 desc[UR60][R232.64], R208 ;  /* 0x000000d0e8007986 */ /* 0x0081e8000c10153c */
[----:B------:R-:W-:Y:S04]  /*3f000*/  STG.E.U16 desc[UR60][R222.64], R210 ;  /* 0x000000d2de007986 */ /* 0x000fe8000c10153c */
[----:B------:R-:W-:Y:S01]  /*3f010*/  STG.E.U16 desc[UR60][R234.64], R209 ;  /* 0x000000d1ea007986 */ /* 0x000fe2000c10153c */
[----:B0-----:R-:W-:-:S03]  /*3f020*/  PRMT R208, R211, 0x7632, R208 ;  /* 0x00007632d3d07816 */ /* 0x001fc600000000d0 */
[----:B------:R-:W3:Y:S04]  /*3f030*/  LDL.LU.64 R232, [R1+0x140] ;  /* 0x0001400001e87983 */ /* 0x000ee80000300a00 */
[----:B------:R0:W-:Y:S04]  /*3f040*/  STG.E.U16 desc[UR60][R238.64], R211 ;  /* 0x000000d3ee007986 */ /* 0x0001e8000c10153c */
[----:B------:R1:W-:Y:S04]  /*3f050*/  STG.E.U16 desc[UR60][R240.64], R208 ;  /* 0x000000d0f0007986 */ /* 0x0003e8000c10153c */
[----:B0-----:R-:W3:Y:S01]  /*3f060*/  LDL.LU.64 R238, [R1+0x138] ;  /* 0x0001380001ee7983 */ /* 0x001ee20000300a00 */
[----:B-1----:R-:W-:-:S03]  /*3f070*/  PRMT R208, R204, 0x7632, R208 ;  /* 0x00007632ccd07816 */ /* 0x002fc600000000d0 */
[----:B------:R0:W-:Y:S04]  /*3f080*/  STG.E.U16 desc[UR60][R242.64], R204 ;  /* 0x000000ccf2007986 */ /* 0x0001e8000c10153c */
[----:B------:R-:W3:Y:S04]  /*3f090*/  LDL.LU.64 R234, [R1+0x130] ;  /* 0x0001300001ea7983 */ /* 0x000ee80000300a00 */
[----:B------:R-:W3:Y:S01]  /*3f0a0*/  LDL.LU.64 R240, [R1+0x128] ;  /* 0x0001280001f07983 */ /* 0x000ee20000300a00 */
[----:B0-----:R-:W-:-:S03]  /*3f0b0*/  PRMT R204, R205, 0x7632, R204 ;  /* 0x00007632cdcc7816 */ /* 0x001fc600000000cc */
[----:B------:R-:W-:Y:S04]  /*3f0c0*/  STG.E.U16 desc[UR60][R224.64], R208 ;  /* 0x000000d0e0007986 */ /* 0x000fe8000c10153c */
[----:B------:R-:W-:Y:S04]  /*3f0d0*/  STG.E.U16 desc[UR60][R228.64], R205 ;  /* 0x000000cde4007986 */ /* 0x000fe8000c10153c */
[----:B------:R-:W3:Y:S04]  /*3f0e0*/  LDL.LU.64 R242, [R1+0x120] ;  /* 0x0001200001f27983 */ /* 0x000ee80000300a00 */
[----:B------:R0:W-:Y:S04]  /*3f0f0*/  STG.E.U16 desc[UR60][R248.64], R204 ;  /* 0x000000ccf8007986 */ /* 0x0001e8000c10153c */
[----:B0-----:R-:W3:Y:S04]  /*3f100*/  LDL.LU.64 R248, [R1+0x118] ;  /* 0x0001180001f87983 */ /* 0x001ee80000300a00 */
[----:B------:R-:W3:Y:S04]  /*3f110*/  LDL.LU.64 R216, [R1+0x110] ;  /* 0x0001100001d87983 */ /* 0x000ee80000300a00 */
[----:B------:R-:W3:Y:S01]  /*3f120*/  LDL.LU.64 R218, [R1+0x108] ;  /* 0x0001080001da7983 */ /* 0x000ee20000300a00 */
[----:B------:R-:W-:-:S02]  /*3f130*/  PRMT R205, R206, 0x7632, R205 ;  /* 0x00007632cecd7816 */ /* 0x000fc400000000cd */
[----:B------:R-:W-:Y:S01]  /*3f140*/  PRMT R204, R207, 0x7632, R204 ;  /* 0x00007632cfcc7816 */ /* 0x000fe200000000cc */
[----:B--2---:R0:W-:Y:S04]  /*3f150*/  STG.E.U16 desc[UR60][R250.64], R206 ;  /* 0x000000cefa007986 */ /* 0x0041e8000c10153c */
[----:B0-----:R-:W2:Y:S04]  /*3f160*/  LDL.LU.64 R250, [R1+0x100] ;  /* 0x0001000001fa7983 */ /* 0x001ea80000300a00 */
[----:B------:R-:W2:Y:S04]  /*3f170*/  LDL.LU.64 R220, [R1+0xf8] ;  /* 0x0000f80001dc7983 */ /* 0x000ea80000300a00 */
[----:B----4-:R0:W-:Y:S04]  /*3f180*/  STG.E.U16 desc[UR60][R230.64], R205 ;  /* 0x000000cde6007986 */ /* 0x0101e8000c10153c */
[----:B------:R-:W4:Y:S04]  /*3f190*/  LDL.LU.64 R228, [R1+0xf0] ;  /* 0x0000f00001e47983 */ /* 0x000f280000300a00 */
[----:B------:R1:W-:Y:S04]  /*3f1a0*/  STG.E.U16 desc[UR60][R236.64], R207 ;  /* 0x000000cfec007986 */ /* 0x0003e8000c10153c */
[----:B0-----:R-:W4:Y:S04]  /*3f1b0*/  LDL.LU.64 R230, [R1+0xe8] ;  /* 0x0000e80001e67983 */ /* 0x001f280000300a00 */
[----:B------:R0:W-:Y:S04]  /*3f1c0*/  STG.E.U16 desc[UR60][R226.64], R204 ;  /* 0x000000cce2007986 */ /* 0x0001e8000c10153c */
[----:B-1----:R-:W4:Y:S04]  /*3f1d0*/  LDL.LU.64 R236, [R1+0xe0] ;  /* 0x0000e00001ec7983 */ /* 0x002f280000300a00 */
[----:B------:R-:W4:Y:S01]  /*3f1e0*/  LDL.LU.64 R222, [R1+0xd8] ;  /* 0x0000d80001de7983 */ /* 0x000f220000300a00 */
[----:B0-----:R-:W-:-:S03]  /*3f1f0*/  PRMT R204, R200, 0x7632, R204 ;  /* 0x00007632c8cc7816 */ /* 0x001fc600000000cc */
[----:B---3--:R0:W-:Y:S04]  /*3f200*/  STG.E.U16 desc[UR60][R232.64], R200 ;  /* 0x000000c8e8007986 */ /* 0x0081e8000c10153c */
[----:B------:R-:W3:Y:S04]  /*3f210*/  LDL.LU.64 R224, [R1+0xd0] ;  /* 0x0000d00001e07983 */ /* 0x000ee80000300a00 */
[----:B0-----:R-:W3:Y:S01]  /*3f220*/  LDL.LU.64 R232, [R1+0xc8] ;  /* 0x0000c80001e87983 */ /* 0x001ee20000300a00 */
[----:B------:R-:W-:-:S03]  /*3f230*/  PRMT R200, R201, 0x7632, R200 ;  /* 0x00007632c9c87816 */ /* 0x000fc600000000c8 */
[----:B------:R0:W-:Y:S04]  /*3f240*/  STG.E.U16 desc[UR60][R238.64], R204 ;  /* 0x000000ccee007986 */ /* 0x0001e8000c10153c */
[----:B------:R1:W-:Y:S04]  /*3f250*/  STG.E.U16 desc[UR60][R234.64], R201 ;  /* 0x000000c9ea007986 */ /* 0x0003e8000c10153c */
[----:B0-----:R-:W3:Y:S04]  /*3f260*/  LDL.LU.64 R238, [R1+0xc0] ;  /* 0x0000c00001ee7983 */ /* 0x001ee80000300a00 */
[----:B------:R-:W3:Y:S01]  /*3f270*/  LDL.LU.64 R226, [R1+0x4d0] ;  /* 0x0004d00001e27983 */ /* 0x000ee20000300a00 */
[----:B-1----:R-:W-:-:S03]  /*3f280*/  PRMT R201, R202, 0x7632, R201 ;  /* 0x00007632cac97816 */ /* 0x002fc600000000c9 */
[----:B------:R0:W-:Y:S04]  /*3f290*/  STG.E.U16 desc[UR60][R240.64], R200 ;  /* 0x000000c8f0007986 */ /* 0x0001e8000c10153c */
[----:B------:R-:W3:Y:S04]  /*3f2a0*/  LDL.LU.64 R234, [R1+0x4c8] ;  /* 0x0004c80001ea7983 */ /* 0x000ee80000300a00 */
[----:B------:R1:W-:Y:S04]  /*3f2b0*/  STG.E.U16 desc[UR60][R242.64], R202 ;  /* 0x000000caf2007986 */ /* 0x0003e8000c10153c */
[----:B0-----:R-:W3:Y:S04]  /*3f2c0*/  LDL.LU.64 R240, [R1+0x4c0] ;  /* 0x0004c00001f07983 */ /* 0x001ee80000300a00 */
[----:B------:R0:W-:Y:S04]  /*3f2d0*/  STG.E.U16 desc[UR60][R248.64], R201 ;  /* 0x000000c9f8007986 */ /* 0x0001e8000c10153c */
[----:B-1----:R-:W3:Y:S04]  /*3f2e0*/  LDL.LU.64 R242, [R1+0x4b8] ;  /* 0x0004b80001f27983 */ /* 0x002ee80000300a00 */
[----:B0-----:R-:W3:Y:S01]  /*3f2f0*/  LDL.LU.64 R248, [R1+0x4b0] ;  /* 0x0004b00001f87983 */ /* 0x001ee20000300a00 */
[----:B------:R-:W-:-:S03]  /*3f300*/  PRMT R200, R203, 0x7632, R200 ;  /* 0x00007632cbc87816 */ /* 0x000fc600000000c8 */
[----:B------:R-:W-:Y:S04]  /*3f310*/  STG.E.U16 desc[UR60][R216.64], R203 ;  /* 0x000000cbd8007986 */ /* 0x000fe8000c10153c */
[----:B------:R0:W-:Y:S02]  /*3f320*/  STG.E.U16 desc[UR60][R218.64], R200 ;  /* 0x000000c8da007986 */ /* 0x0001e4000c10153c */
[----:B0-----:R-:W-:Y:S02]  /*3f330*/  PRMT R200, R196, 0x7632, R200 ;  /* 0x00007632c4c87816 */ /* 0x001fe400000000c8 */
[----:B--2---:R0:W-:Y:S04]  /*3f340*/  STG.E.U16 desc[UR60][R250.64], R196 ;  /* 0x000000c4fa007986 */ /* 0x0041e8000c10153c */
[----:B0-----:R-:W2:Y:S01]  /*3f350*/  LDL.LU.64 R250, [R1+0x4a8] ;  /* 0x0004a80001fa7983 */ /* 0x001ea20000300a00 */
[----:B------:R-:W-:-:S03]  /*3f360*/  PRMT R196, R197, 0x7632, R196 ;  /* 0x00007632c5c47816 */ /* 0x000fc600000000c4 */
[----:B------:R-:W-:Y:S04]  /*3f370*/  STG.E.U16 desc[UR60][R220.64], R200 ;  /* 0x000000c8dc007986 */ /* 0x000fe8000c10153c */
[----:B----4-:R0:W-:Y:S04]  /*3f380*/  STG.E.U16 desc[UR60][R228.64], R197 ;  /* 0x000000c5e4007986 */ /* 0x0101e8000c10153c */
[----:B------:R1:W-:Y:S04]  /*3f390*/  STG.E.U16 desc[UR60][R230.64], R196 ;  /* 0x000000c4e6007986 */ /* 0x0003e8000c10153c */
[----:B------:R4:W-:Y:S04]  /*3f3a0*/  STG.E.U16 desc[UR60][R236.64], R198 ;  /* 0x000000c6ec007986 */ /* 0x0009e8000c10153c */
[----:B0-----:R-:W2:Y:S01]  /*3f3b0*/  LDL.LU.64 R228, [R1+0x4a0] ;  /* 0x0004a00001e47983 */ /* 0x001ea20000300a00 */
[----:B------:R-:W-:-:S03]  /*3f3c0*/  PRMT R197, R198, 0x7632, R197 ;  /* 0x00007632c6c57816 */ /* 0x000fc600000000c5 */
[----:B-1----:R-:W2:Y:S01]  /*3f3d0*/  LDL.LU.64 R230, [R1+0x498] ;  /* 0x0004980001e67983 */ /* 0x002ea20000300a00 */
[----:B------:R-:W-:-:S03]  /*3f3e0*/  PRMT R196, R199, 0x7632, R196 ;  /* 0x00007632c7c47816 */ /* 0x000fc600000000c4 */
[----:B----4-:R-:W4:Y:S01]  /*3f3f0*/  LDL.LU.64 R236, [R1+0x490] ;  /* 0x0004900001ec7983 */ /* 0x010f220000300a00 */
[----:B------:R-:W-:-:S03]  /*3f400*/  PRMT R198, R192, 0x7632, R198 ;  /* 0x00007632c0c67816 */ /* 0x000fc600000000c6 */
[----:B------:R-:W-:Y:S04]  /*3f410*/  STG.E.U16 desc[UR60][R222.64], R197 ;  /* 0x000000c5de007986 */ /* 0x000fe8000c10153c */
[----:B---3--:R-:W-:Y:S04]  /*3f420*/  STG.E.U16 desc[UR60][R224.64], R199 ;  /* 0x000000c7e0007986 */ /* 0x008fe8000c10153c */
[----:B------:R0:W-:Y:S04]  /*3f430*/  STG.E.U16 desc[UR60][R232.64], R196 ;  /* 0x000000c4e8007986 */ /* 0x0001e8000c10153c */
[----:B0-----:R-:W3:Y:S01]  /*3f440*/  LDL.LU.64 R232, [R1+0x488] ;  /* 0x0004880001e87983 */ /* 0x001ee20000300a00 */
[----:B------:R-:W0:Y:S03]  /*3f450*/  LDC.64 R196, c[0x0][0x270] ;  /* 0x00009c00ffc47b82 */ /* 0x000e260000000a00 */
[----:B------:R1:W-:Y:S04]  /*3f460*/  STG.E.U16 desc[UR60][R238.64], R192 ;  /* 0x000000c0ee007986 */ /* 0x0003e8000c10153c */
[----:B------:R1:W-:Y:S04]  /*3f470*/  STG.E.U16 desc[UR60][R226.64], R198 ;  /* 0x000000c6e2007986 */ /* 0x0003e8000c10153c */
[----:B-1----:R-:W3:Y:S01]  /*3f480*/  LDL.LU.64 R238, [R1+0x480] ;  /* 0x0004800001ee7983 */ /* 0x002ee20000300a00 */
[----:B------:R-:W-:-:S03]  /*3f490*/  PRMT R198, R193, 0x7632, R198 ;  /* 0x00007632c1c67816 */ /* 0x000fc600000000c6 */
[----:B------:R1:W-:Y:S01]  /*3f4a0*/  STG.E.U16 desc[UR60][R234.64], R193 ;  /* 0x000000c1ea007986 */ /* 0x0003e2000c10153c */
[----:B------:R-:W-:-:S03]  /*3f4b0*/  PRMT R192, R194, 0x7632, R192 ;  /* 0x00007632c2c07816 */ /* 0x000fc600000000c0 */
[----:B------:R1:W-:Y:S04]  /*3f4c0*/  STG.E.U16 desc[UR60][R240.64], R198 ;  /* 0x000000c6f0007986 */ /* 0x0003e8000c10153c */
[----:B-1----:R-:W3:Y:S04]  /*3f4d0*/  LDL.LU.64 R234, [R1+0x478] ;  /* 0x0004780001ea7983 */ /* 0x002ee80000300a00 */
[----:B------:R-:W3:Y:S01]  /*3f4e0*/  LDL.LU.64 R240, [R1+0x980] ;  /* 0x0009800001f07983 */ /* 0x000ee20000300a00 */
[----:B------:R-:W1:Y:S01]  /*3f4f0*/  S2R R252, SR_CTAID.X ;  /* 0x0000000000fc7919 */ /* 0x000e620000002500 */
[----:B------:R-:W-:Y:S01]  /*3f500*/  PRMT R193, R195, 0x7632, R193 ;  /* 0x00007632c3c17816 */ /* 0x000fe200000000c1 */
[----:B------:R-:W3:Y:S01]  /*3f510*/  LDC R198, c[0x0][0x228] ;  /* 0x00008a00ffc67b82 */ /* 0x000ee20000000800 */
[----:B------:R0:W-:Y:S04]  /*3f520*/  STG.E.U16 desc[UR60][R242.64], R194 ;  /* 0x000000c2f2007986 */ /* 0x0001e8000c10153c */
[----:B------:R0:W-:Y:S03]  /*3f530*/  STG.E.U16 desc[UR60][R248.64], R192 ;  /* 0x000000c0f8007986 */ /* 0x0001e6000c10153c */
[----:B0-----:R-:W0:Y:S01]  /*3f540*/  LDC R194, c[0x0][0x278] ;  /* 0x00009e00ffc27b82 */ /* 0x001e220000000800 */
[----:B------:R-:W0:Y:S04]  /*3f550*/  LDL.LU.64 R248, [R1+0x968] ;  /* 0x0009680001f87983 */ /* 0x000e280000300a00 */
[----:B------:R-:W3:Y:S04]  /*3f560*/  LDL.LU.64 R242, [R1+0x978] ;  /* 0x0009780001f27983 */ /* 0x000ee80000300a00 */
[----:B------:R-:W3:Y:S01]  /*3f570*/  LDL.LU.64 R224, [R1+0x970] ;  /* 0x0009700001e07983 */ /* 0x000ee20000300a00 */
[----:B------:R-:W-:-:S02]  /*3f580*/  PRMT R192, R188, 0x7632, R192 ;  /* 0x00007632bcc07816 */ /* 0x000fc400000000c0 */
[----:B-1----:R-:W-:Y:S01]  /*3f590*/  SHF.L.U32 R252, R252, 0x7, RZ ;  /* 0x00000007fcfc7819 */ /* 0x002fe200000006ff */
[----:B--2---:R1:W-:Y:S02]  /*3f5a0*/  STG.E.U16 desc[UR60][R250.64], R195 ;  /* 0x000000c3fa007986 */ /* 0x0043e4000c10153c */
[----:B-1----:R-:W1:Y:S01]  /*3f5b0*/  S2R R251, SR_TID.X ;  /* 0x0000000000fb7919 */ /* 0x002e620000002100 */
[----:B------:R-:W2:Y:S01]  /*3f5c0*/  S2R R250, SR_CTAID.Y ;  /* 0x0000000000fa7919 */ /* 0x000ea20000002600 */
[----:B------:R-:W-:Y:S04]  /*3f5d0*/  STG.E.U16 desc[UR60][R228.64], R193 ;  /* 0x000000c1e4007986 */ /* 0x000fe8000c10153c */
[----:B------:R1:W-:Y:S04]  /*3f5e0*/  STG.E.U16 desc[UR60][R230.64], R188 ;  /* 0x000000bce6007986 */ /* 0x0003e8000c10153c */
[----:B----4-:R4:W-:Y:S04]  /*3f5f0*/  STG.E.U16 desc[UR60][R236.64], R192 ;  /* 0x000000c0ec007986 */ /* 0x0109e8000c10153c */
[----:B-1----:R-:W3:Y:S04]  /*3f600*/  LDL.LU.64 R230, [R1+0x960] ;  /* 0x0009600001e67983 */ /* 0x002ee80000300a00 */
[----:B----4-:R-:W4:Y:S01]  /*3f610*/  LDL.LU.64 R236, [R1+0x958] ;  /* 0x0009580001ec7983 */ /* 0x010f220000300a00 */
[----:B------:R-:W-:-:S03]  /*3f620*/  PRMT R192, R189, 0x7632, R192 ;  /* 0x00007632bdc07816 */ /* 0x000fc600000000c0 */
[----:B------:R-:W4:Y:S01]  /*3f630*/  LDL.LU.64 R226, [R1+0x950] ;  /* 0x0009500001e27983 */ /* 0x000f220000300a00 */
[----:B------:R-:W-:-:S03]  /*3f640*/  LOP3.LUT R252, R252, 0x7f, R251, 0xf8, !PT ;  /* 0x0000007ffcfc7812 */ /* 0x000fc600078ef8fb */
[----:B------:R-:W4:Y:S01]  /*3f650*/  LDL.LU.64 R228, [R1+0x948] ;  /* 0x0009480001e47983 */ /* 0x000f220000300a00 */
[----:B--2---:R-:W-:-:S03]  /*3f660*/  IMAD R196, R250, R196, RZ ;  /* 0x000000c4fac47224 */ /* 0x004fc600078e02ff */
[----:B---3--:R1:W-:Y:S01]  /*3f670*/  STG.E.U16 desc[UR60][R232.64], R189 ;  /* 0x000000bde8007986 */ /* 0x0083e2000c10153c */
[----:B------:R-:W-:-:S03]  /*3f680*/  IMAD R188, R252, R197, RZ ;  /* 0x000000c5fcbc7224 */ /* 0x000fc600078e02ff */
[----:B------:R-:W2:Y:S02]  /*3f690*/  LDL.LU.64 R220, [R1+0x940] ;  /* 0x0009400001dc7983 */ /* 0x000ea40000300a00 */
[----:B------:R-:W-:Y:S02]  /*3f6a0*/  SHF.L.U32 R188, R188, 0x1, RZ ;  /* 0x00000001bcbc7819 */ /* 0x000fe400000006ff */
[----:B------:R3:W-:Y:S01]  /*3f6b0*/  STG.E.U16 desc[UR60][R238.64], R192 ;  /* 0x000000c0ee007986 */ /* 0x0007e2000c10153c */
[----:B-1----:R-:W-:-:S03]  /*3f6c0*/  SHF.L.U32 R189, R196, 0x1, RZ ;  /* 0x00000001c4bd7819 */ /* 0x002fc600000006ff */
[----:B---3--:R-:W3:Y:S01]  /*3f6d0*/  LDL.LU.64 R238, [R1+0x938] ;  /* 0x0009380001ee7983 */ /* 0x008ee20000300a00 */
[----:B------:R-:W-:-:S03]  /*3f6e0*/  PRMT R192, R190, 0x7632, R192 ;  /* 0x00007632bec07816 */ /* 0x000fc600000000c0 */
[----:B------:R-:W3:Y:S04]  /*3f6f0*/  LDL.LU.64 R222, [R1+0x930] ;  /* 0x0009300001de7983 */ /* 0x000ee80000300a00 */
[----:B------:R-:W-:Y:S01]  /*3f700*/  STG.E.U16 desc[UR60][R234.64], R190 ;  /* 0x000000beea007986 */ /* 0x000fe2000c10153c */
[----:B------:R-:W-:-:S03]  /*3f710*/  IADD3 R188, R188, R198, R189 ;  /* 0x000000c6bcbc7210 */ /* 0x000fc60007ffe0bd */
[----:B------:R-:W3:Y:S04]  /*3f720*/  LDL.LU.64 R232, [R1+0x928] ;  /* 0x0009280001e87983 */ /* 0x000ee80000300a00 */
[----:B------:R1:W-:Y:S01]  /*3f730*/  STG.E.U16 desc[UR60][R240.64], R192 ;  /* 0x000000c0f0007986 */ /* 0x0003e2000c10153c */
[----:B------:R-:W-:-:S03]  /*3f740*/  PRMT R189, R191, 0x7632, R189 ;  /* 0x00007632bfbd7816 */ /* 0x000fc600000000bd */
[----:B-1----:R-:W3:Y:S04]  /*3f750*/  LDL.LU.64 R240, [R1+0x920] ;  /* 0x0009200001f07983 */ /* 0x002ee80000300a00 */
[----:B------:R-:W3:Y:S01]  /*3f760*/  LDL.LU.64 R234, [R1+0x918] ;  /* 0x0009180001ea7983 */ /* 0x000ee20000300a00 */
[----:B0-----:R-:W-:-:S03]  /*3f770*/  LEA R248, R194, R188, 0x8 ;  /* 0x000000bcc2f87211 */ /* 0x001fc600078e40ff */
[----:B------:R0:W-:Y:S04]  /*3f780*/  STG.E.U16 desc[UR60][R242.64], R191 ;  /* 0x000000bff2007986 */ /* 0x0001e8000c10153c */
[----:B------:R1:W-:Y:S04]  /*3f790*/  STG.E.U16 desc[UR60][R224.64], R189 ;  /* 0x000000bde0007986 */ /* 0x0003e8000c10153c */
[----:B0-----:R-:W3:Y:S04]  /*3f7a0*/  LDL.LU.64 R242, [R1+0x910] ;  /* 0x0009100001f27983 */ /* 0x001ee80000300a00 */
[----:B-1----:R-:W3:Y:S04]  /*3f7b0*/  LDL.LU.64 R224, [R1+0x908] ;  /* 0x0009080001e07983 */ /* 0x002ee80000300a00 */
[----:B------:R0:W-:Y:S04]  /*3f7c0*/  STG.E.U16 desc[UR60][R248.64], R184 ;  /* 0x000000b8f8007986 */ /* 0x0001e8000c10153c */
[----:B0-----:R-:W3:Y:S01]  /*3f7d0*/  LDL.LU.64 R248, [R1+0x900] ;  /* 0x0009000001f87983 */ /* 0x001ee20000300a00 */
[----:B------:R-:W-:-:S02]  /*3f7e0*/  PRMT R189, R184, 0x7632, R189 ;  /* 0x00007632b8bd7816 */ /* 0x000fc400000000bd */
[----:B------:R-:W-:-:S03]  /*3f7f0*/  PRMT R184, R185, 0x7632, R184 ;  /* 0x00007632b9b87816 */ /* 0x000fc600000000b8 */
[----:B------:R0:W-:Y:S04]  /*3f800*/  STG.E.U16 desc[UR60][R230.64], R189 ;  /* 0x000000bde6007986 */ /* 0x0001e8000c10153c */
[----:B----4-:R1:W-:Y:S04]  /*3f810*/  STG.E.U16 desc[UR60][R236.64], R185 ;  /* 0x000000b9ec007986 */ /* 0x0103e8000c10153c */
[----:B------:R4:W-:Y:S04]  /*3f820*/  STG.E.U16 desc[UR60][R226.64], R184 ;  /* 0x000000b8e2007986 */ /* 0x0009e8000c10153c */
[----:B0-----:R-:W3:Y:S01]  /*3f830*/  LDL.LU.64 R230, [R1+0x8f8] ;  /* 0x0008f80001e67983 */ /* 0x001ee20000300a00 */
[----:B------:R-:W0:Y:S03]  /*3f840*/  LDC R189, c[0x0][0x278] ;  /* 0x00009e00ffbd7b82 */ /* 0x000e260000000800 */
[----:B-1----:R-:W3:Y:S01]  /*3f850*/  LDL.LU.64 R236, [R1+0x8f0] ;  /* 0x0008f00001ec7983 */ /* 0x002ee20000300a00 */
[----:B------:R-:W-:-:S03]  /*3f860*/  PRMT R185, R186, 0x7632, R185 ;  /* 0x00007632bab97816 */ /* 0x000fc600000000b9 */
[----:B----4-:R-:W4:Y:S01]  /*3f870*/  LDL.LU.64 R226, [R1+0x8e8] ;  /* 0x0008e80001e27983 */ /* 0x010f220000300a00 */
[----:B------:R-:W-:-:S03]  /*3f880*/  PRMT R184, R187, 0x7632, R184 ;  /* 0x00007632bbb87816 */ /* 0x000fc600000000b8 */
[----:B------:R1:W-:Y:S04]  /*3f890*/  STG.E.U16 desc[UR60][R228.64], R186 ;  /* 0x000000bae4007986 */ /* 0x0003e8000c10153c */
[----:B--2---:R2:W-:Y:S04]  /*3f8a0*/  STG.E.U16 desc[UR60][R220.64], R185 ;  /* 0x000000b9dc007986 */ /* 0x0045e8000c10153c */
[----:B-1----:R-:W4:Y:S04]  /*3f8b0*/  LDL.LU.64 R228, [R1+0x8e0] ;  /* 0x0008e00001e47983 */ /* 0x002f280000300a00 */
[----:B--2---:R-:W2:Y:S04]  /*3f8c0*/  LDL.LU.64 R220, [R1+0x8d8] ;  /* 0x0008d80001dc7983 */ /* 0x004ea80000300a00 */
[----:B---3--:R1:W-:Y:S04]  /*3f8d0*/  STG.E.U16 desc[UR60][R238.64], R187 ;  /* 0x000000bbee007986 */ /* 0x0083e8000c10153c */
[----:B------:R3:W-:Y:S04]  /*3f8e0*/  STG.E.U16 desc[UR60][R222.64], R184 ;  /* 0x000000b8de007986 */ /* 0x0007e8000c10153c */
[----:B-1----:R-:W2:Y:S01]  /*3f8f0*/  LDL.LU.64 R238, [R1+0x8d0] ;  /* 0x0008d00001ee7983 */ /* 0x002ea20000300a00 */
[----:B---3--:R-:W-:-:S03]  /*3f900*/  PRMT R184, R180, 0x7632, R184 ;  /* 0x00007632b4b87816 */ /* 0x008fc600000000b8 */
[----:B------:R-:W3:Y:S04]  /*3f910*/  LDL.LU.64 R222, [R1+0x8c8] ;  /* 0x0008c80001de7983 */ /* 0x000ee80000300a00 */
[----:B------:R1:W-:Y:S04]  /*3f920*/  STG.E.U16 desc[UR60][R232.64], R180 ;  /* 0x000000b4e8007986 */ /* 0x0003e8000c10153c */
[----:B------:R0:W-:Y:S04]  /*3f930*/  STG.E.U16 desc[UR60][R240.64], R184 ;  /* 0x000000b8f0007986 */ /* 0x0001e8000c10153c */
[----:B-1----:R-:W3:Y:S01]  /*3f940*/  LDL.LU.64 R232, [R1+0x8c0] ;  /* 0x0008c00001e87983 */ /* 0x002ee20000300a00 */
[----:B------:R-:W-:-:S03]  /*3f950*/  PRMT R180, R181, 0x7632, R180 ;  /* 0x00007632b5b47816 */ /* 0x000fc600000000b4 */
[----:B0-----:R-:W3:Y:S04]  /*3f960*/  LDL.LU.64 R240, [R1+0x8b8] ;  /* 0x0008b80001f07983 */ /* 0x001ee80000300a00 */
[----:B------:R0:W-:Y:S04]  /*3f970*/  STG.E.U16 desc[UR60][R234.64], R181 ;  /* 0x000000b5ea007986 */ /* 0x0001e8000c10153c */
[----:B------:R1:W-:Y:S04]  /*3f980*/  STG.E.U16 desc[UR60][R242.64], R180 ;  /* 0x000000b4f2007986 */ /* 0x0003e8000c10153c */
[----:B0-----:R-:W3:Y:S01]  /*3f990*/  LDL.LU.64 R234, [R1+0x8b0] ;  /* 0x0008b00001ea7983 */ /* 0x001ee20000300a00 */
[----:B------:R-:W-:-:S03]  /*3f9a0*/  PRMT R181, R182, 0x7632, R181 ;  /* 0x00007632b6b57816 */ /* 0x000fc600000000b5 */
[----:B-1----:R-:W3:Y:S04]  /*3f9b0*/  LDL.LU.64 R242, [R1+0x8a8] ;  /* 0x0008a80001f27983 */ /* 0x002ee80000300a00 */
[----:B------:R0:W-:Y:S04]  /*3f9c0*/  STG.E.U16 desc[UR60][R224.64], R182 ;  /* 0x000000b6e0007986 */ /* 0x0001e8000c10153c */
[----:B------:R1:W-:Y:S04]  /*3f9d0*/  STG.E.U16 desc[UR60][R248.64], R181 ;  /* 0x000000b5f8007986 */ /* 0x0003e8000c10153c */
[----:B0-----:R-:W3:Y:S04]  /*3f9e0*/  LDL.LU.64 R224, [R1+0x8a0] ;  /* 0x0008a00001e07983 */ /* 0x001ee80000300a00 */
[----:B-1----:R-:W3:Y:S01]  /*3f9f0*/  LDL.LU.64 R248, [R1+0x898] ;  /* 0x0008980001f87983 */ /* 0x002ee20000300a00 */
[----:B------:R-:W-:-:S03]  /*3fa00*/  PRMT R180, R183, 0x7632, R180 ;  /* 0x00007632b7b47816 */ /* 0x000fc600000000b4 */
[----:B------:R0:W-:Y:S04]  /*3fa10*/  STG.E.U16 desc[UR60][R230.64], R183 ;  /* 0x000000b7e6007986 */ /* 0x0001e8000c10153c */
[----:B------:R1:W-:Y:S04]  /*3fa20*/  STG.E.U16 desc[UR60][R236.64], R180 ;  /* 0x000000b4ec007986 */ /* 0x0003e8000c10153c */
[----:B----4-:R4:W-:Y:S04]  /*3fa30*/  STG.E.U16 desc[UR60][R226.64], R176 ;  /* 0x000000b0e2007986 */ /* 0x0109e8000c10153c */
[----:B0-----:R-:W3:Y:S04]  /*3fa40*/  LDL.LU.64 R230, [R1+0x890] ;  /* 0x0008900001e67983 */ /* 0x001ee80000300a00 */
[----:B-1----:R-:W3:Y:S01]  /*3fa50*/  LDL.LU.64 R236, [R1+0x888] ;  /* 0x0008880001ec7983 */ /* 0x002ee20000300a00 */
[----:B------:R-:W-:-:S03]  /*3fa60*/  PRMT R180, R176, 0x7632, R180 ;  /* 0x00007632b0b47816 */ /* 0x000fc600000000b4 */
[----:B----4-:R-:W4:Y:S01]  /*3fa70*/  LDL.LU.64 R226, [R1+0x880] ;  /* 0x0008800001e27983 */ /* 0x010f220000300a00 */
[----:B------:R-:W-:-:S03]  /*3fa80*/  PRMT R176, R177, 0x7632, R176 ;  /* 0x00007632b1b07816 */ /* 0x000fc600000000b0 */
[----:B------:R0:W-:Y:S04]  /*3fa90*/  STG.E.U16 desc[UR60][R228.64], R180 ;  /* 0x000000b4e4007986 */ /* 0x0001e8000c10153c */
[----:B--2---:R1:W-:Y:S04]  /*3faa0*/  STG.E.U16 desc[UR60][R220.64], R177 ;  /* 0x000000b1dc007986 */ /* 0x0043e8000c10153c */
[----:B0-----:R-:W2:Y:S04]  /*3fab0*/  LDL.LU.64 R228, [R1+0x878] ;  /* 0x0008780001e47983 */ /* 0x001ea80000300a00 */
[----:B-1----:R-:W2:Y:S01]  /*3fac0*/  LDL.LU.64 R220, [R1+0x870] ;  /* 0x0008700001dc7983 */ /* 0x002ea20000300a00 */
[----:B------:R-:W-:-:S03]  /*3fad0*/  PRMT R177, R178, 0x7632, R177 ;  /* 0x00007632b2b17816 */ /* 0x000fc600000000b1 */
[----:B------:R0:W-:Y:S04]  /*3fae0*/  STG.E.U16 desc[UR60][R238.64], R176 ;  /* 0x000000b0ee007986 */ /* 0x0001e8000c10153c */
[----:B---3--:R1:W-:Y:S04]  /*3faf0*/  STG.E.U16 desc[UR60][R222.64], R178 ;  /* 0x000000b2de007986 */ /* 0x0083e8000c10153c */
[----:B0-----:R-:W3:Y:S01]  /*3fb00*/  LDL.LU.64 R238, [R1+0x868] ;  /* 0x0008680001ee7983 */ /* 0x001ee20000300a00 */
[----:B------:R-:W-:-:S03]  /*3fb10*/  PRMT R176, R179, 0x7632, R176 ;  /* 0x00007632b3b07816 */ /* 0x000fc600000000b0 */
[----:B-1----:R-:W3:Y:S04]  /*3fb20*/  LDL.LU.64 R222, [R1+0x860] ;  /* 0x0008600001de7983 */ /* 0x002ee80000300a00 */
[----:B------:R0:W-:Y:S04]  /*3fb30*/  STG.E.U16 desc[UR60][R232.64], R177 ;  /* 0x000000b1e8007986 */ /* 0x0001e8000c10153c */
[----:B------:R1:W-:Y:S04]  /*3fb40*/  STG.E.U16 desc[UR60][R240.64], R179 ;  /* 0x000000b3f0007986 */ /* 0x0003e8000c10153c */
[----:B0-----:R-:W3:Y:S04]  /*3fb50*/  LDL.LU.64 R232, [R1+0x858] ;  /* 0x0008580001e87983 */ /* 0x001ee80000300a00 */
[----:B-1----:R-:W3:Y:S04]  /*3fb60*/  LDL.LU.64 R240, [R1+0x850] ;  /* 0x0008500001f07983 */ /* 0x002ee80000300a00 */
        /* <DEDUP_REMOVED lines=9> */
[----:B------:R-:W-:-:S02]  /*3fc00*/  PRMT R172, R173, 0x7632, R172 ;  /* 0x00007632adac7816 */ /* 0x000fc400000000ac */
[----:B------:R-:W-:-:S03]  /*3fc10*/  PRMT R173, R174, 0x7632, R173 ;  /* 0x00007632aead7816 */ /* 0x000fc600000000ad */
[----:B------:R0:W-:Y:S04]  /*3fc20*/  STG.E.U16 desc[UR60][R230.64], R172 ;  /* 0x000000ace6007986 */ /* 0x0001e8000c10153c */
[----:B------:R1:W-:Y:S04]  /*3fc30*/  STG.E.U16 desc[UR60][R236.64], R174 ;  /* 0x000000aeec007986 */ /* 0x0003e8000c10153c */
[----:B----4-:R4:W-:Y:S04]  /*3fc40*/  STG.E.U16 desc[UR60][R226.64], R173 ;  /* 0x000000ade2007986 */ /* 0x0109e8000c10153c */
[----:B0-----:R-:W3:Y:S01]  /*3fc50*/  LDL.LU.64 R230, [R1+0x828] ;  /* 0x0008280001e67983 */ /* 0x001ee20000300a00 */
[----:B------:R-:W-:-:S03]  /*3fc60*/  PRMT R172, R175, 0x7632, R172 ;  /* 0x00007632afac7816 */ /* 0x000fc600000000ac */
[----:B-1----:R-:W3:Y:S04]  /*3fc70*/  LDL.LU.64 R236, [R1+0x820] ;  /* 0x0008200001ec7983 */ /* 0x002ee80000300a00 */
[----:B----4-:R-:W4:Y:S04]  /*3fc80*/  LDL.LU.64 R226, [R1+0x818] ;  /* 0x0008180001e27983 */ /* 0x010f280000300a00 */
[----:B--2---:R0:W-:Y:S04]  /*3fc90*/  STG.E.U16 desc[UR60][R228.64], R175 ;  /* 0x000000afe4007986 */ /* 0x0041e8000c10153c */
[----:B------:R1:W-:Y:S04]  /*3fca0*/  STG.E.U16 desc[UR60][R220.64], R172 ;  /* 0x000000acdc007986 */ /* 0x0003e8000c10153c */
[----:B0-----:R-:W2:Y:S04]  /*3fcb0*/  LDL.LU.64 R228, [R1+0x810] ;  /* 0x0008100001e47983 */ /* 0x001ea80000300a00 */
[----:B-1----:R-:W2:Y:S01]  /*3fcc0*/  LDL.LU.64 R220, [R1+0x808] ;  /* 0x0008080001dc7983 */ /* 0x002ea20000300a00 */
[----:B------:R-:W-:-:S03]  /*3fcd0*/  PRMT R172, R168, 0x7632, R172 ;  /* 0x00007632a8ac7816 */ /* 0x000fc600000000ac */
[----:B---3--:R0:W-:Y:S04]  /*3fce0*/  STG.E.U16 desc[UR60][R238.64], R168 ;  /* 0x000000a8ee007986 */ /* 0x0081e8000c10153c */
[----:B------:R1:W-:Y:S04]  /*3fcf0*/  STG.E.U16 desc[UR60][R222.64], R172 ;  /* 0x000000acde007986 */ /* 0x0003e8000c10153c */
[----:B0-----:R-:W3:Y:S01]  /*3fd00*/  LDL.LU.64 R238, [R1+0x800] ;  /* 0x0008000001ee7983 */ /* 0x001ee20000300a00 */
[----:B------:R-:W-:-:S03]  /*3fd10*/  PRMT R168, R169, 0x7632, R168 ;  /* 0x00007632a9a87816 */ /* 0x000fc600000000a8 */
[----:B-1----:R-:W3:Y:S04]  /*3fd20*/  LDL.LU.64 R222, [R1+0x7f8] ;  /* 0x0007f80001de7983 */ /* 0x002ee80000300a00 */
[----:B------:R0:W-:Y:S04]  /*3fd30*/  STG.E.U16 desc[UR60][R232.64], R169 ;  /* 0x000000a9e8007986 */ /* 0x0001e8000c10153c */
[----:B------:R1:W-:Y:S04]  /*3fd40*/  STG.E.U16 desc[UR60][R240.64], R168 ;  /* 0x000000a8f0007986 */ /* 0x0003e8000c10153c */
[----:B0-----:R-:W3:Y:S01]  /*3fd50*/  LDL.LU.64 R232, [R1+0x7f0] ;  /* 0x0007f00001e87983 */ /* 0x001ee20000300a00 */
[----:B------:R-:W-:-:S03]  /*3fd60*/  PRMT R169, R170, 0x7632, R169 ;  /* 0x00007632aaa97816 */ /* 0x000fc600000000a9 */
[----:B-1----:R-:W3:Y:S01]  /*3fd70*/  LDL.LU.64 R240, [R1+0x7e8] ;  /* 0x0007e80001f07983 */ /* 0x002ee20000300a00 */
[----:B------:R-:W-:-:S03]  /*3fd80*/  PRMT R168, R171, 0x7632, R168 ;  /* 0x00007632aba87816 */ /* 0x000fc600000000a8 */
[----:B------:R0:W-:Y:S04]  /*3fd90*/  STG.E.U16 desc[UR60][R234.64], R170 ;  /* 0x000000aaea007986 */ /* 0x0001e8000c10153c */
[----:B------:R1:W-:Y:S04]  /*3fda0*/  STG.E.U16 desc[UR60][R242.64], R169 ;  /* 0x000000a9f2007986 */ /* 0x0003e8000c10153c */
[----:B0-----:R-:W3:Y:S04]  /*3fdb0*/  LDL.LU.64 R234, [R1+0x7e0] ;  /* 0x0007e00001ea7983 */ /* 0x001ee80000300a00 */
        /* <DEDUP_REMOVED lines=9> */
[----:B0-----:R-:W3:Y:S01]  /*3fe50*/  LDL.LU.64 R230, [R1+0x7c0] ;  /* 0x0007c00001e67983 */ /* 0x001ee20000300a00 */
[----:B------:R-:W-:-:S03]  /*3fe60*/  PRMT R164, R165, 0x7632, R164 ;  /* 0x00007632a5a47816 */ /* 0x000fc600000000a4 */
[----:B-1----:R-:W3:Y:S04]  /*3fe70*/  LDL.LU.64 R236, [R1+0x7b8] ;  /* 0x0007b80001ec7983 */ /* 0x002ee80000300a00 */
[----:B----4-:R-:W4:Y:S01]  /*3fe80*/  LDL.LU.64 R226, [R1+0x7b0] ;  /* 0x0007b00001e27983 */ /* 0x010f220000300a00 */
[----:B------:R-:W-:-:S03]  /*3fe90*/  PRMT R165, R166, 0x7632, R165 ;  /* 0x00007632a6a57816 */ /* 0x000fc600000000a5 */
[----:B--2---:R0:W-:Y:S04]  /*3fea0*/  STG.E.U16 desc[UR60][R228.64], R164 ;  /* 0x000000a4e4007986 */ /* 0x0041e8000c10153c */
[----:B------:R-:W-:Y:S04]  /*3feb0*/  STG.E.U16 desc[UR60][R220.64], R166 ;  /* 0x000000a6dc007986 */ /* 0x000fe8000c10153c */
[----:B0-----:R-:W2:Y:S01]  /*3fec0*/  LDL.LU.64 R228, [R1+0x7a8] ;  /* 0x0007a80001e47983 */ /* 0x001ea20000300a00 */
[----:B------:R-:W-:-:S03]  /*3fed0*/  PRMT R164, R167, 0x7632, R164 ;  /* 0x00007632a7a47816 */ /* 0x000fc600000000a4 */
[----:B------:R-:W2:Y:S04]  /*3fee0*/  LDL.LU.64 R218, [R1+0x7a0] ;  /* 0x0007a00001da7983 */ /* 0x000ea80000300a00 */
[----:B---3--:R0:W-:Y:S04]  /*3fef0*/  STG.E.U16 desc[UR60][R238.64], R165 ;  /* 0x000000a5ee007986 */ /* 0x0081e8000c10153c */
[----:B------:R1:W-:Y:S04]  /*3ff00*/  STG.E.U16 desc[UR60][R222.64], R167 ;  /* 0x000000a7de007986 */ /* 0x0003e8000c10153c */
[----:B0-----:R-:W3:Y:S04]  /*3ff10*/  LDL.LU.64 R238, [R1+0x798] ;  /* 0x0007980001ee7983 */ /* 0x001ee80000300a00 */
        /* <DEDUP_REMOVED lines=20> */
[----:B0-----:R-:W3:Y:S04]  /*40060*/  LDL.LU.64 R230, [R1+0x758] ;  /* 0x0007580001e67983 */ /* 0x001ee80000300a00 */
[----:B-1----:R-:W3:Y:S01]  /*40070*/  LDL.LU.64 R236, [R1+0x750] ;  /* 0x0007500001ec7983 */ /* 0x002ee20000300a00 */
[----:B----4-:R-:W-:-:S03]  /*40080*/  PRMT R160, R156, 0x7632, R160 ;  /* 0x000076329ca07816 */ /* 0x010fc600000000a0 */
[----:B------:R-:W4:Y:S04]  /*40090*/  LDL.LU.64 R220, [R1+0x748] ;  /* 0x0007480001dc7983 */ /* 0x000f280000300a00 */
[----:B--2---:R0:W-:Y:S04]  /*400a0*/  STG.E.U16 desc[UR60][R228.64], R156 ;  /* 0x0000009ce4007986 */ /* 0x0041e8000c10153c */
[----:B------:R-:W2:Y:S04]  /*400b0*/  LDL.LU.64 R226, [R1+0x740] ;  /* 0x0007400001e27983 */ /* 0x000ea80000300a00 */
[----:B------:R-:W-:Y:S04]  /*400c0*/  STG.E.U16 desc[UR60][R218.64], R160 ;  /* 0x000000a0da007986 */ /* 0x000fe8000c10153c */
[----:B0-----:R-:W2:Y:S01]  /*400d0*/  LDL.LU.64 R228, [R1+0x738] ;  /* 0x0007380001e47983 */ /* 0x001ea20000300a00 */
[----:B------:R-:W-:-:S03]  /*400e0*/  PRMT R156, R157, 0x7632, R156 ;  /* 0x000076329d9c7816 */ /* 0x000fc6000000009c */
[----:B---3--:R0:W-:Y:S04]  /*400f0*/  STG.E.U16 desc[UR60][R238.64], R157 ;  /* 0x0000009dee007986 */ /* 0x0081e8000c10153c */
        /* <DEDUP_REMOVED lines=16> */
[----:B0-----:R-:W3:Y:S04]  /*40200*/  LDL.LU.64 R224, [R1+0x700] ;  /* 0x0007000001e07983 */ /* 0x001ee80000300a00 */
[----:B-1----:R-:W3:Y:S01]  /*40210*/  LDL.LU.64 R248, [R1+0x6f8] ;  /* 0x0006f80001f87983 */ /* 0x002ee20000300a00 */
[----:B------:R-:W-:-:S03]  /*40220*/  PRMT R152, R153, 0x7632, R152 ;  /* 0x0000763299987816 */ /* 0x000fc60000000098 */
[----:B------:R0:W-:Y:S04]  /*40230*/  STG.E.U16 desc[UR60][R230.64], R153 ;  /* 0x00000099e6007986 */ /* 0x0001e8000c10153c */
[----:B------:R1:W-:Y:S04]  /*40240*/  STG.E.U16 desc[UR60][R236.64], R152 ;  /* 0x00000098ec007986 */ /* 0x0003e8000c10153c */
[----:B0-----:R-:W3:Y:S01]  /*40250*/  LDL.LU.64 R230, [R1+0x6f0] ;  /* 0x0006f00001e67983 */ /* 0x001ee20000300a00 */
[----:B------:R-:W-:Y:S02]  /*40260*/  PRMT R153, R154, 0x7632, R153 ;  /* 0x000076329a997816 */ /* 0x000fe40000000099 */
[----:B-1----:R-:W-:Y:S01]  /*40270*/  PRMT R152, R155, 0x7632, R152 ;  /* 0x000076329b987816 */ /* 0x002fe20000000098 */
[----:B------:R-:W3:Y:S04]  /*40280*/  LDL.LU.64 R236, [R1+0x6e8] ;  /* 0x0006e80001ec7983 */ /* 0x000ee80000300a00 */
[----:B----4-:R-:W-:Y:S04]  /*40290*/  STG.E.U16 desc[UR60][R220.64], R154 ;  /* 0x0000009adc007986 */ /* 0x010fe8000c10153c */
[----:B--2---:R0:W-:Y:S04]  /*402a0*/  STG.E.U16 desc[UR60][R226.64], R153 ;  /* 0x00000099e2007986 */ /* 0x0041e8000c10153c */
[----:B------:R1:W-:Y:S04]  /*402b0*/  STG.E.U16 desc[UR60][R228.64], R155 ;  /* 0x0000009be4007986 */ /* 0x0003e8000c10153c */
[----:B------:R-:W2:Y:S04]  /*402c0*/  LDL.LU.64 R216, [R1+0x6e0] ;  /* 0x0006e00001d87983 */ /* 0x000ea80000300a00 */
[----:B0-----:R-:W4:Y:S04]  /*402d0*/  LDL.LU.64 R226, [R1+0x6d8] ;  /* 0x0006d80001e27983 */ /* 0x001f280000300a00 */
[----:B-1----:R-:W4:Y:S04]  /*402e0*/  LDL.LU.64 R228, [R1+0x6d0] ;  /* 0x0006d00001e47983 */ /* 0x002f280000300a00 */
[----:B---3--:R0:W-:Y:S04]  /*402f0*/  STG.E.U16 desc[UR60][R238.64], R152 ;  /* 0x00000098ee007986 */ /* 0x0081e8000c10153c */
[----:B------:R1:W-:Y:S01]  /*40300*/  STG.E.U16 desc[UR60][R222.64], R148 ;  /* 0x00000094de007986 */ /* 0x0003e2000c10153c */
[----:B0-----:R-:W-:-:S03]  /*40310*/  PRMT R152, R148, 0x7632, R152 ;  /* 0x0000763294987816 */ /* 0x001fc60000000098 */
[----:B------:R-:W3:Y:S01]  /*40320*/  LDL.LU.64 R238, [R1+0x6c8] ;  /* 0x0006c80001ee7983 */ /* 0x000ee20000300a00 */
[----:B-1----:R-:W-:-:S03]  /*40330*/  PRMT R148, R149, 0x7632, R148 ;  /* 0x0000763295947816 */ /* 0x002fc60000000094 */
[----:B------:R-:W3:Y:S04]  /*40340*/  LDL.LU.64 R218, [R1+0x6c0] ;  /* 0x0006c00001da7983 */ /* 0x000ee80000300a00 */
[----:B------:R0:W-:Y:S04]  /*40350*/  STG.E.U16 desc[UR60][R232.64], R152 ;  /* 0x00000098e8007986 */ /* 0x0001e8000c10153c */
[----:B------:R1:W-:Y:S04]  /*40360*/  STG.E.U16 desc[UR60][R240.64], R149 ;  /* 0x00000095f0007986 */ /* 0x0003e8000c10153c */
[----:B0-----:R-:W3:Y:S04]  /*40370*/  LDL.LU.64 R232, [R1+0x6b8] ;  /* 0x0006b80001e87983 */ /* 0x001ee80000300a00 */
[----:B-1----:R-:W3:Y:S01]  /*40380*/  LDL.LU.64 R240, [R1+0x6b0] ;  /* 0x0006b00001f07983 */ /* 0x002ee20000300a00 */
[----:B------:R-:W-:-:S03]  /*40390*/  PRMT R149, R150, 0x7632, R149 ;  /* 0x0000763296957816 */ /* 0x000fc60000000095 */
[----:B------:R-:W-:Y:S04]  /*403a0*/  STG.E.U16 desc[UR60][R234.64], R148 ;  /* 0x00000094ea007986 */ /* 0x000fe8000c10153c */
[----:B------:R-:W3:Y:S04]  /*403b0*/  LDL.LU.64 R222, [R1+0x6a8] ;  /* 0x0006a80001de7983 */ /* 0x000ee80000300a00 */
[----:B------:R0:W-:Y:S04]  /*403c0*/  STG.E.U16 desc[UR60][R242.64], R150 ;  /* 0x00000096f2007986 */ /* 0x0001e8000c10153c */
[----:B0-----:R-:W3:Y:S04]  /*403d0*/  LDL.LU.64 R242, [R1+0x6a0] ;  /* 0x0006a00001f27983 */ /* 0x001ee80000300a00 */
[----:B------:R-:W-:Y:S04]  /*403e0*/  STG.E.U16 desc[UR60][R224.64], R149 ;  /* 0x00000095e0007986 */ /* 0x000fe8000c10153c */
[----:B------:R-:W3:Y:S04]  /*403f0*/  LDL.LU.64 R234, [R1+0x698] ;  /* 0x0006980001ea7983 */ /* 0x000ee80000300a00 */
[----:B------:R0:W-:Y:S04]  /*40400*/  STG.E.U16 desc[UR60][R248.64], R151 ;  /* 0x00000097f8007986 */ /* 0x0001e8000c10153c */
[----:B0-----:R-:W3:Y:S01]  /*40410*/  LDL.LU.64 R248, [R1+0x690] ;  /* 0x0006900001f87983 */ /* 0x001ee20000300a00 */
[----:B------:R-:W-:-:S03]  /*40420*/  PRMT R148, R151, 0x7632, R148 ;  /* 0x0000763297947816 */ /* 0x000fc60000000094 */
[----:B------:R-:W3:Y:S04]  /*40430*/  LDL.LU.64 R224, [R1+0x688] ;  /* 0x0006880001e07983 */ /* 0x000ee80000300a00 */
[----:B------:R-:W3:Y:S04]  /*40440*/  LDL.LU.64 R220, [R1+0x680] ;  /* 0x0006800001dc7983 */ /* 0x000ee80000300a00 */
[----:B------:R0:W-:Y:S04]  /*40450*/  STG.E.U16 desc[UR60][R230.64], R148 ;  /* 0x00000094e6007986 */ /* 0x0001e8000c10153c */
[----:B------:R1:W-:Y:S01]  /*40460*/  STG.E.U16 desc[UR60][R236.64], R144 ;  /* 0x00000090ec007986 */ /* 0x0003e2000c10153c */
[----:B0-----:R-:W-:-:S03]  /*40470*/  PRMT R148, R144, 0x7632, R148 ;  /* 0x0000763290947816 */ /* 0x001fc60000000094 */
[----:B------:R-:W3:Y:S01]  /*40480*/  LDL.LU.64 R230, [R1+0x678] ;  /* 0x0006780001e67983 */ /* 0x000ee20000300a00 */
[----:B-1----:R-:W-:-:S03]  /*40490*/  PRMT R144, R145, 0x7632, R144 ;  /* 0x0000763291907816 */ /* 0x002fc60000000090 */
[----:B------:R-:W3:Y:S04]  /*404a0*/  LDL.LU.64 R236, [R1+0x670] ;  /* 0x0006700001ec7983 */ /* 0x000ee80000300a00 */
[----:B--2---:R-:W-:Y:S04]  /*404b0*/  STG.E.U16 desc[UR60][R216.64], R148 ;  /* 0x00000094d8007986 */ /* 0x004fe8000c10153c */
[----:B----4-:R0:W-:Y:S04]  /*404c0*/  STG.E.U16 desc[UR60][R226.64], R145 ;  /* 0x00000091e2007986 */ /* 0x0101e8000c10153c */
[----:B------:R1:W-:Y:S01]  /*404d0*/  STG.E.U16 desc[UR60][R228.64], R144 ;  /* 0x00000090e4007986 */ /* 0x0003e2000c10153c */
[----:B0-----:R-:W-:-:S03]  /*404e0*/  PRMT R145, R146, 0x7632, R145 ;  /* 0x0000763292917816 */ /* 0x001fc60000000091 */
[----:B------:R-:W2:Y:S01]  /*404f0*/  LDL.LU.64 R226, [R1+0x668] ;  /* 0x0006680001e27983 */ /* 0x000ea20000300a00 */
[----:B-1----:R-:W-:-:S03]  /*40500*/  PRMT R144, R147, 0x7632, R144 ;  /* 0x0000763293907816 */ /* 0x002fc60000000090 */
[----:B---3--:R0:W-:Y:S04]  /*40510*/  STG.E.U16 desc[UR60][R238.64], R146 ;  /* 0x00000092ee007986 */ /* 0x0081e8000c10153c */
[----:B------:R-:W-:Y:S04]  /*40520*/  STG.E.U16 desc[UR60][R218.64], R145 ;  /* 0x00000091da007986 */ /* 0x000fe8000c10153c */
[----:B0-----:R-:W3:Y:S04]  /*40530*/  LDL.LU.64 R238, [R1+0x660] ;  /* 0x0006600001ee7983 */ /* 0x001ee80000300a00 */
[----:B------:R-:W4:Y:S04]  /*40540*/  LDL.LU.64 R228, [R1+0x658] ;  /* 0x0006580001e47983 */ /* 0x000f280000300a00 */
[----:B------:R0:W-:Y:S04]  /*40550*/  STG.E.U16 desc[UR60][R232.64], R147 ;  /* 0x00000093e8007986 */ /* 0x0001e8000c10153c */
[----:B------:R1:W-:Y:S04]  /*40560*/  STG.E.U16 desc[UR60][R240.64], R144 ;  /* 0x00000090f0007986 */ /* 0x0003e8000c10153c */
[----:B0-----:R-:W4:Y:S01]  /*40570*/  LDL.LU.64 R232, [R1+0x650] ;  /* 0x0006500001e87983 */ /* 0x001f220000300a00 */
[----:B-1----:R-:W-:-:S03]  /*40580*/  PRMT R144, R140, 0x7632, R144 ;  /* 0x000076328c907816 */ /* 0x002fc60000000090 */
[----:B------:R0:W-:Y:S04]  /*40590*/  STG.E.U16 desc[UR60][R222.64], R140 ;  /* 0x0000008cde007986 */ /* 0x0001e8000c10153c */
[----:B------:R-:W4:Y:S04]  /*405a0*/  LDL.LU.64 R240, [R1+0x648] ;  /* 0x0006480001f07983 */ /* 0x000f280000300a00 */
[----:B------:R1:W-:Y:S01]  /*405b0*/  STG.E.U16 desc[UR60][R242.64], R144 ;  /* 0x00000090f2007986 */ /* 0x0003e2000c10153c */
[----:B0-----:R-:W-:-:S03]  /*405c0*/  PRMT R140, R141, 0x7632, R140 ;  /* 0x000076328d8c7816 */ /* 0x001fc6000000008c */
[----:B------:R0:W-:Y:S04]  /*405d0*/  STG.E.U16 desc[UR60][R234.64], R141 ;  /* 0x0000008dea007986 */ /* 0x0001e8000c10153c */
[----:B-1----:R-:W4:Y:S04]  /*405e0*/  LDL.LU.64 R242, [R1+0x640] ;  /* 0x0006400001f27983 */ /* 0x002f280000300a00 */
[----:B------:R-:W4:Y:S04]  /*405f0*/  LDL.LU.64 R222, [R1+0x638] ;  /* 0x0006380001de7983 */ /* 0x000f280000300a00 */
[----:B0-----:R-:W4:Y:S04]  /*40600*/  LDL.LU.64 R234, [R1+0x630] ;  /* 0x0006300001ea7983 */ /* 0x001f280000300a00 */
[----:B------:R0:W-:Y:S04]  /*40610*/  STG.E.U16 desc[UR60][R248.64], R140 ;  /* 0x0000008cf8007986 */ /* 0x0001e8000c10153c */
[----:B0-----:R-:W4:Y:S01]  /*40620*/  LDL.LU.64 R248, [R1+0x628] ;  /* 0x0006280001f87983 */ /* 0x001f220000300a00 */
[----:B------:R-:W-:-:S02]  /*40630*/  PRMT R141, R142, 0x7632, R141 ;  /* 0x000076328e8d7816 */ /* 0x000fc4000000008d */
[----:B------:R-:W-:Y:S01]  /*40640*/  PRMT R140, R143, 0x7632, R140 ;  /* 0x000076328f8c7816 */ /* 0x000fe2000000008c */
[----:B------:R0:W-:Y:S04]  /*40650*/  STG.E.U16 desc[UR60][R224.64], R142 ;  /* 0x0000008ee0007986 */ /* 0x0001e8000c10153c */
[----:B------:R-:W-:Y:S04]  /*40660*/  STG.E.U16 desc[UR60][R220.64], R141 ;  /* 0x0000008ddc007986 */ /* 0x000fe8000c10153c */
[----:B0-----:R-:W4:Y:S04]  /*40670*/  LDL.LU.64 R224, [R1+0x620] ;  /* 0x0006200001e07983 */ /* 0x001f280000300a00 */
[----:B------:R-:W4:Y:S04]  /*40680*/  LDL.LU.64 R216, [R1+0x618] ;  /* 0x0006180001d87983 */ /* 0x000f280000300a00 */
[----:B------:R0:W-:Y:S04]  /*40690*/  STG.E.U16 desc[UR60][R230.64], R143 ;  /* 0x0000008fe6007986 */ /* 0x0001e8000c10153c */
[----:B------:R1:W-:Y:S04]  /*406a0*/  STG.E.U16 desc[UR60][R236.64], R140 ;  /* 0x0000008cec007986 */ /* 0x0003e8000c10153c */
[----:B0-----:R-:W4:Y:S01]  /*406b0*/  LDL.LU.64 R230, [R1+0x610] ;  /* 0x0006100001e67983 */ /* 0x001f220000300a00 */
[----:B-1----:R-:W-:-:S03]  /*406c0*/  PRMT R140, R136, 0x7632, R140 ;  /* 0x00007632888c7816 */ /* 0x002fc6000000008c */
[----:B------:R-:W4:Y:S04]  /*406d0*/  LDL.LU.64 R236, [R1+0x5f8] ;  /* 0x0005f80001ec7983 */ /* 0x000f280000300a00 */
[----:B--2---:R0:W-:Y:S02]  /*406e0*/  STG.E.U16 desc[UR60][R226.64], R136 ;  /* 0x00000088e2007986 */ /* 0x0041e4000c10153c */
[----:B0-----:R-:W-:Y:S02]  /*406f0*/  PRMT R136, R137, 0x7632, R136 ;  /* 0x0000763289887816 */ /* 0x001fe40000000088 */
[----:B---3--:R0:W-:Y:S04]  /*40700*/  STG.E.U16 desc[UR60][R238.64], R140 ;  /* 0x0000008cee007986 */ /* 0x0081e8000c10153c */
[----:B----4-:R1:W-:Y:S04]  /*40710*/  STG.E.U16 desc[UR60][R228.64], R137 ;  /* 0x00000089e4007986 */ /* 0x0103e8000c10153c */
[----:B0-----:R-:W2:Y:S04]  /*40720*/  LDL.LU.64 R238, [R1+0x5f0] ;  /* 0x0005f00001ee7983 */ /* 0x001ea80000300a00 */
[----:B------:R-:W3:Y:S01]  /*40730*/  LDL.LU.64 R218, [R1+0x5e8] ;  /* 0x0005e80001da7983 */ /* 0x000ee20000300a00 */
[----:B-1----:R-:W-:-:S03]  /*40740*/  PRMT R137, R138, 0x7632, R137 ;  /* 0x000076328a897816 */ /* 0x002fc60000000089 */
[----:B------:R-:W4:Y:S04]  /*40750*/  LDL.LU.64 R226, [R1+0x5e0] ;  /* 0x0005e00001e27983 */ /* 0x000f280000300a00 */
[----:B------:R-:W4:Y:S04]  /*40760*/  LDL.LU.64 R228, [R1+0x5d8] ;  /* 0x0005d80001e47983 */ /* 0x000f280000300a00 */
[----:B------:R0:W-:Y:S04]  /*40770*/  STG.E.U16 desc[UR60][R232.64], R136 ;  /* 0x00000088e8007986 */ /* 0x0001e8000c10153c */
[----:B------:R1:W-:Y:S04]  /*40780*/  STG.E.U16 desc[UR60][R240.64], R138 ;  /* 0x0000008af0007986 */ /* 0x0003e8000c10153c */
[----:B0-----:R-:W4:Y:S01]  /*40790*/  LDL.LU.64 R232, [R1+0x5d0] ;  /* 0x0005d00001e87983 */ /* 0x001f220000300a00 */
[----:B------:R-:W-:-:S03]  /*407a0*/  PRMT R136, R139, 0x7632, R136 ;  /* 0x000076328b887816 */ /* 0x000fc60000000088 */
[----:B-1----:R-:W4:Y:S04]  /*407b0*/  LDL.LU.64 R240, [R1+0x5c8] ;  /* 0x0005c80001f07983 */ /* 0x002f280000300a00 */
[----:B------:R0:W-:Y:S04]  /*407c0*/  STG.E.U16 desc[UR60][R242.64], R137 ;  /* 0x00000089f2007986 */ /* 0x0001e8000c10153c */
[----:B------:R-:W-:Y:S04]  /*407d0*/  STG.E.U16 desc[UR60][R222.64], R139 ;  /* 0x0000008bde007986 */ /* 0x000fe8000c10153c */
[----:B------:R1:W-:Y:S04]  /*407e0*/  STG.E.U16 desc[UR60][R234.64], R136 ;  /* 0x00000088ea007986 */ /* 0x0003e8000c10153c */
[----:B0-----:R-:W4:Y:S04]  /*407f0*/  LDL.LU.64 R242, [R1+0x5c0] ;  /* 0x0005c00001f27983 */ /* 0x001f280000300a00 */
[----:B-1----:R-:W4:Y:S04]  /*40800*/  LDL.LU.64 R234, [R1+0x988] ;  /* 0x0009880001ea7983 */ /* 0x002f280000300a00 */
[----:B------:R0:W-:Y:S04]  /*40810*/  STG.E.U16 desc[UR60][R248.64], R132 ;  /* 0x00000084f8007986 */ /* 0x0001e8000c10153c */
[----:B0-----:R-:W4:Y:S01]  /*40820*/  LDL.LU.64 R248, [R1+0x9b0] ;  /* 0x0009b00001f87983 */ /* 0x001f220000300a00 */
[----:B------:R-:W-:-:S03]  /*40830*/  PRMT R136, R132, 0x7632, R136 ;  /* 0x0000763284887816 */ /* 0x000fc60000000088 */
[----:B------:R-:W4:Y:S01]  /*40840*/  LDL.LU.64 R220, [R1+0x9a8] ;  /* 0x0009a80001dc7983 */ /* 0x000f220000300a00 */
[----:B------:R-:W-:-:S03]  /*40850*/  PRMT R132, R133, 0x7632, R132 ;  /* 0x0000763285847816 */ /* 0x000fc60000000084 */
[----:B------:R0:W-:Y:S04]  /*40860*/  STG.E.U16 desc[UR60][R224.64], R136 ;  /* 0x00000088e0007986 */ /* 0x0001e8000c10153c */
[----:B------:R-:W4:Y:S04]  /*40870*/  LDL.LU.64 R222, [R1+0x9a0] ;  /* 0x0009a00001de7983 */ /* 0x000f280000300a00 */
[----:B------:R1:W-:Y:S04]  /*40880*/  STG.E.U16 desc[UR60][R216.64], R133 ;  /* 0x00000085d8007986 */ /* 0x0003e8000c10153c */
[----:B0-----:R-:W4:Y:S01]  /*40890*/  LDL.LU.64 R224, [R1+0x998] ;  /* 0x0009980001e07983 */ /* 0x001f220000300a00 */
[----:B-1----:R-:W-:-:S03]  /*408a0*/  PRMT R133, R134, 0x7632, R133 ;  /* 0x0000763286857816 */ /* 0x002fc60000000085 */
[----:B------:R0:W-:Y:S04]  /*408b0*/  STG.E.U16 desc[UR60][R230.64], R132 ;  /* 0x00000084e6007986 */ /* 0x0001e8000c10153c */
[----:B------:R1:W-:Y:S04]  /*408c0*/  STG.E.U16 desc[UR60][R236.64], R134 ;  /* 0x00000086ec007986 */ /* 0x0003e8000c10153c */
[----:B0-----:R-:W4:Y:S01]  /*408d0*/  LDL.LU.64 R230, [R1+0x9d0] ;  /* 0x0009d00001e67983 */ /* 0x001f220000300a00 */
[----:B------:R-:W-:-:S03]  /*408e0*/  PRMT R132, R135, 0x7632, R132 ;  /* 0x0000763287847816 */ /* 0x000fc60000000084 */
[----:B-1----:R-:W4:Y:S04]  /*408f0*/  LDL.LU.64 R236, [R1+0x9c8] ;  /* 0x0009c80001ec7983 */ /* 0x002f280000300a00 */
[----:B--2---:R0:W-:Y:S04]  /*40900*/  STG.E.U16 desc[UR60][R238.64], R133 ;  /* 0x00000085ee007986 */ /* 0x0041e8000c10153c */
[----:B---3--:R-:W-:Y:S04]  /*40910*/  STG.E.U16 desc[UR60][R218.64], R135 ;  /* 0x00000087da007986 */ /* 0x008fe8000c10153c */
[----:B----4-:R1:W-:Y:S04]  /*40920*/  STG.E.U16 desc[UR60][R226.64], R132 ;  /* 0x00000084e2007986 */ /* 0x0103e8000c10153c */
[----:B------:R2:W-:Y:S01]  /*40930*/  STG.E.U16 desc[UR60][R228.64], R128 ;  /* 0x00000080e4007986 */ /* 0x0005e2000c10153c */
[----:B0-----:R-:W0:Y:S03]  /*40940*/  LDC R133, c[0x0][0x278] ;  /* 0x00009e00ff857b82 */ /* 0x001e260000000800 */
[----:B------:R-:W3:Y:S01]  /*40950*/  LDL.LU.64 R238, [R1+0x9c0] ;  /* 0x0009c00001ee7983 */ /* 0x000ee20000300a00 */
[----:B-1----:R-:W-:-:S03]  /*40960*/  PRMT R132, R128, 0x7632, R132 ;  /* 0x0000763280847816 */ /* 0x002fc60000000084 */
[----:B------:R-:W4:Y:S01]  /*40970*/  LDL.LU.64 R226, [R1+0x9e0] ;  /* 0x0009e00001e27983 */ /* 0x000f220000300a00 */
[----:B--2---:R-:W-:-:S03]  /*40980*/  PRMT R128, R129, 0x7632, R128 ;  /* 0x0000763281807816 */ /* 0x004fc60000000080 */
[----:B------:R-:W2:Y:S04]  /*40990*/  LDL.LU.64 R228, [R1+0x9d8] ;  /* 0x0009d80001e47983 */ /* 0x000ea80000300a00 */
[----:B------:R1:W-:Y:S04]  /*409a0*/  STG.E.U16 desc[UR60][R232.64], R132 ;  /* 0x00000084e8007986 */ /* 0x0003e8000c10153c */
[----:B------:R1:W-:Y:S02]  /*409b0*/  STG.E.U16 desc[UR60][R240.64], R129 ;  /* 0x00000081f0007986 */ /* 0x0003e4000c10153c */
[----:B-1----:R-:W1:Y:S02]  /*409c0*/  LDC R132, c[0x0][0x278] ;  /* 0x00009e00ff847b82 */ /* 0x002e640000000800 */
[----:B------:R-:W2:Y:S04]  /*409d0*/  LDL.LU.64 R240, [R1+0x9f8] ;  /* 0x0009f80001f07983 */ /* 0x000ea80000300a00 */
[----:B------:R0:W-:Y:S04]  /*409e0*/  STG.E.U16 desc[UR60][R242.64], R128 ;  /* 0x00000080f2007986 */ /* 0x0001e8000c10153c */
[----:B------:R0:W-:Y:S02]  /*409f0*/  STG.E.U16 desc[UR60][R234.64], R130 ;  /* 0x00000082ea007986 */ /* 0x0001e4000c10153c */
[----:B0-----:R-:W-:-:S02]  /*40a00*/  PRMT R128, R130, 0x7632, R128 ;  /* 0x0000763282807816 */ /* 0x001fc40000000080 */
[----:B------:R-:W2:Y:S04]  /*40a10*/  LDL.LU.64 R242, [R1+0x9f0] ;  /* 0x0009f00001f27983 */ /* 0x000ea80000300a00 */
[----:B------:R-:W2:Y:S01]  /*40a20*/  LDL.LU.64 R232, [R1+0xa10] ;  /* 0x000a100001e87983 */ /* 0x000ea20000300a00 */
[----:B------:R-:W-:Y:S01]  /*40a30*/  PRMT R129, R131, 0x7632, R129 ;  /* 0x0000763283817816 */ /* 0x000fe20000000081 */
[----:B------:R-:W0:Y:S02]  /*40a40*/  LDC R130, c[0x0][0x278] ;  /* 0x00009e00ff827b82 */ /* 0x000e240000000800 */
[----:B------:R-:W2:Y:S04]  /*40a50*/  LDL.LU.64 R234, [R1+0xa08] ;  /* 0x000a080001ea7983 */ /* 0x000ea80000300a00 */
[----:B------:R1:W-:Y:S04]  /*40a60*/  STG.E.U16 desc[UR60][R248.64], R128 ;  /* 0x00000080f8007986 */ /* 0x0003e8000c10153c */
[----:B-1----:R-:W2:Y:S04]  /*40a70*/  LDL.LU.64 R248, [R1+0xa00] ;  /* 0x000a000001f87983 */ /* 0x002ea80000300a00 */
[----:B------:R1:W-:Y:S04]  /*40a80*/  STG.E.U16 desc[UR60][R220.64], R131 ;  /* 0x00000083dc007986 */ /* 0x0003e8000c10153c */
[----:B------:R-:W-:Y:S04]  /*40a90*/  STG.E.U16 desc[UR60][R222.64], R129 ;  /* 0x00000081de007986 */ /* 0x000fe8000c10153c */
[----:B------:R0:W-:Y:S01]  /*40aa0*/  STG.E.U16 desc[UR60][R224.64], R124 ;  /* 0x0000007ce0007986 */ /* 0x0001e2000c10153c */
[----:B------:R-:W-:Y:S01]  /*40ab0*/  PRMT R128, R125, 0x7632, R128 ;  /* 0x000076327d807816 */ /* 0x000fe20000000080 */
[----:B-1----:R-:W1:Y:S01]  /*40ac0*/  LDC R131, c[0x0][0x278] ;  /* 0x00009e00ff837b82 */ /* 0x002e620000000800 */
[----:B0-----:R-:W-:-:S07]  /*40ad0*/  PRMT R124, R124, 0x7632, R124 ;  /* 0x000076327c7c7816 */ /* 0x001fce000000007c */
[----:B------:R-:W0:Y:S01]  /*40ae0*/  LDC R129, c[0x0][0x278] ;  /* 0x00009e00ff817b82 */ /* 0x000e220000000800 */
[----:B------:R1:W-:Y:S04]  /*40af0*/  STG.E.U16 desc[UR60][R230.64], R124 ;  /* 0x0000007ce6007986 */ /* 0x0003e8000c10153c */
[----:B------:R0:W-:Y:S01]  /*40b00*/  STG.E.U16 desc[UR60][R236.64], R125 ;  /* 0x0000007dec007986 */ /* 0x0001e2000c10153c */
[----:B-1----:R-:W-:-:S03]  /*40b10*/  PRMT R124, R126, 0x7632, R124 ;  /* 0x000076327e7c7816 */ /* 0x002fc6000000007c */
[----:B0-----:R-:W2:Y:S01]  /*40b20*/  LDL.LU.64 R236, [R1+0xa18] ;  /* 0x000a180001ec7983 */ /* 0x001ea20000300a00 */
[----:B------:R-:W0:Y:S03]  /*40b30*/  LDC R125, c[0x0][0x278] ;  /* 0x00009e00ff7d7b82 */ /* 0x000e260000000800 */
[----:B---3--:R1:W-:Y:S04]  /*40b40*/  STG.E.U16 desc[UR60][R238.64], R128 ;  /* 0x00000080ee007986 */ /* 0x0083e8000c10153c */
[----:B----4-:R3:W-:Y:S04]  /*40b50*/  STG.E.U16 desc[UR60][R226.64], R126 ;  /* 0x0000007ee2007986 */ /* 0x0107e8000c10153c */
[----:B--2---:R2:W-:Y:S01]  /*40b60*/  STG.E.U16 desc[UR60][R228.64], R124 ;  /* 0x0000007ce4007986 */ /* 0x0045e2000c10153c */
[----:B-1----:R-:W1:Y:S03]  /*40b70*/  LDC R128, c[0x0][0x278] ;  /* 0x00009e00ff807b82 */ /* 0x002e660000000800 */
[----:B------:R-:W4:Y:S04]  /*40b80*/  LDL.LU.64 R238, [R1+0x9e8] ;  /* 0x0009e80001ee7983 */ /* 0x000f280000300a00 */
[----:B------:R-:W4:Y:S01]  /*40b90*/  LDL.LU.64 R230, [R1+0x9b8] ;  /* 0x0009b80001e67983 */ /* 0x000f220000300a00 */
[----:B---3--:R-:W3:Y:S01]  /*40ba0*/  LDC R126, c[0x0][0x278] ;  /* 0x00009e00ff7e7b82 */ /* 0x008ee20000000800 */
[----:B--2---:R-:W-:-:S02]  /*40bb0*/  PRMT R124, R127, 0x7632, R124 ;  /* 0x000076327f7c7816 */ /* 0x004fc4000000007c */
[----:B------:R2:W-:Y:S04]  /*40bc0*/  STG.E.U16 desc[UR60][R240.64], R127 ;  /* 0x0000007ff0007986 */ /* 0x0005e8000c10153c */
[----:B--2---:R-:W1:Y:S01]  /*40bd0*/  LDL.LU.64 R240, [R1+0x990] ;  /* 0x0009900001f07983 */ /* 0x004e620000300a00 */
[----:B------:R-:W2:Y:S03]  /*40be0*/  LDC R127, c[0x0][0x278] ;  /* 0x00009e00ff7f7b82 */ /* 0x000ea60000000800 */
[----:B------:R0:W-:Y:S01]  /*40bf0*/  STG.E.U16 desc[UR60][R242.64], R124 ;  /* 0x0000007cf2007986 */ /* 0x0001e2000c10153c */
[----:B------:R-:W-:-:S04]  /*40c00*/  LEA R232, R129, R188, 0x9 ;  /* 0x000000bc81e87211 */ /* 0x000fc800078e48ff */
[----:B------:R-:W3:Y:S01]  /*40c10*/  LDC R129, c[0x0][0x278] ;  /* 0x00009e00ff817b82 */ /* 0x000ee20000000800 */
[----:B------:R-:W-:Y:S01]  /*40c20*/  IMAD R234, R133, 0x202, R188 ;  /* 0x0000020285ea7824 */ /* 0x000fe200078e02bc */
[----:B0-----:R-:W3:Y:S01]  /*40c30*/  LDL.LU.64 R242, [R1+0x5b8] ;  /* 0x0005b80001f27983 */ /* 0x001ee20000300a00 */
[----:B------:R-:W-:-:S03]  /*40c40*/  PRMT R124, R120, 0x7632, R124 ;  /* 0x00007632787c7816 */ /* 0x000fc6000000007c */
[----:B------:R-:W2:Y:S04]  /*40c50*/  LDL.LU.64 R228, [R1+0x5b0] ;  /* 0x0005b00001e47983 */ /* 0x000ea80000300a00 */
[----:B------:R0:W-:Y:S01]  /*40c60*/  STG.E.U16 desc[UR60][R232.64], R120 ;  /* 0x00000078e8007986 */ /* 0x0001e2000c10153c */
[----:B------:R-:W-:-:S03]  /*40c70*/  IMAD R248, R132, 0x204, R188 ;  /* 0x0000020484f87824 */ /* 0x000fc600078e02bc */
[----:B------:R0:W-:Y:S04]  /*40c80*/  STG.E.U16 desc[UR60][R234.64], R124 ;  /* 0x0000007cea007986 */ /* 0x0001e8000c10153c */
[----:B------:R0:W-:Y:S04]  /*40c90*/  STG.E.U16 desc[UR60][R248.64], R121 ;  /* 0x00000079f8007986 */ /* 0x0001e8000c10153c */
[----:B0-----:R-:W2:Y:S04]  /*40ca0*/  LDL.LU.64 R232, [R1+0x5a8] ;  /* 0x0005a80001e87983 */ /* 0x001ea80000300a00 */
[----:B------:R-:W2:Y:S01]  /*40cb0*/  LDL.LU.64 R234, [R1+0x5a0] ;  /* 0x0005a00001ea7983 */ /* 0x000ea20000300a00 */
[----:B------:R-:W0:Y:S03]  /*40cc0*/  LDC R124, c[0x0][0x278] ;  /* 0x00009e00ff7c7b82 */ /* 0x000e260000000800 */
[----:B------:R-:W0:Y:S01]  /*40cd0*/  LDL.LU.64 R248, [R1+0x598] ;  /* 0x0005980001f87983 */ /* 0x000e220000300a00 */
[----:B------:R-:W-:-:S02]  /*40ce0*/  PRMT R121, R121, 0x7632, R121 ;  /* 0x0000763279797816 */ /* 0x000fc40000000079 */
[----:B------:R-:W-:Y:S01]  /*40cf0*/  PRMT R120, R122, 0x7632, R120 ;  /* 0x000076327a787816 */ /* 0x000fe20000000078 */
[--C-:B------:R-:W-:Y:S02]  /*40d00*/  IMAD R236, R125, 0x206, R188.reuse ;  /* 0x000002067dec7824 */ /* 0x100fe400078e02bc */
[----:B------:R-:W2:Y:S03]  /*40d10*/  LDC R125, c[0x0][0x278] ;  /* 0x00009e00ff7d7b82 */ /* 0x000ea60000000800 */
[----:B------:R4:W-:Y:S04]  /*40d20*/  STG.E.U16 desc[UR60][R236.64], R121 ;  /* 0x00000079ec007986 */ /* 0x0009e8000c10153c */
[----:B----4-:R-:W4:Y:S01]  /*40d30*/  LDL.LU.64 R236, [R1+0x590] ;  /* 0x0005900001ec7983 */ /* 0x010f220000300a00 */
[----:B------:R-:W4:Y:S01]  /*40d40*/  LDC R121, c[0x0][0x278] ;  /* 0x00009e00ff797b82 */ /* 0x000f220000000800 */
[----:B------:R-:W-:-:S02]  /*40d50*/  IMAD R238, R131, 0x208, R188 ;  /* 0x0000020883ee7824 */ /* 0x000fc400078e02bc */
[----:B------:R-:W-:-:S03]  /*40d60*/  IMAD R230, R130, 0x20a, R188 ;  /* 0x0000020a82e67824 */ /* 0x000fc600078e02bc */
[----:B------:R1:W-:Y:S04]  /*40d70*/  STG.E.U16 desc[UR60][R238.64], R122 ;  /* 0x0000007aee007986 */ /* 0x0003e8000c10153c */
[----:B------:R1:W-:Y:S04]  /*40d80*/  STG.E.U16 desc[UR60][R230.64], R120 ;  /* 0x00000078e6007986 */ /* 0x0003e8000c10153c */
[----:B-1----:R-:W4:Y:S01]  /*40d90*/  LDL.LU.64 R238, [R1+0x588] ;  /* 0x0005880001ee7983 */ /* 0x002f220000300a00 */
[----:B------:R-:W4:Y:S01]  /*40da0*/  LDC R122, c[0x0][0x278] ;  /* 0x00009e00ff7a7b82 */ /* 0x000f220000000800 */
[----:B------:R-:W-:-:S02]  /*40db0*/  PRMT R120, R123, 0x7632, R120 ;  /* 0x000076327b787816 */ /* 0x000fc40000000078 */
[----:B------:R-:W4:Y:S01]  /*40dc0*/  LDL.LU.64 R230, [R1+0x580] ;  /* 0x0005800001e67983 */ /* 0x000f220000300a00 */
[----:B------:R-:W-:-:S05]  /*40dd0*/  IMAD R240, R128, 0x20c, R188 ;  /* 0x0000020c80f07824 */ /* 0x000fca00078e02bc */
[----:B------:R1:W-:Y:S04]  /*40de0*/  STG.E.U16 desc[UR60][R240.64], R123 ;  /* 0x0000007bf0007986 */ /* 0x0003e8000c10153c */
[----:B-1----:R-:W4:Y:S01]  /*40df0*/  LDL.LU.64 R240, [R1+0x578] ;  /* 0x0005780001f07983 */ /* 0x002f220000300a00 */
[--C-:B---3--:R-:W-:Y:S01]  /*40e00*/  IMAD R242, R129, 0x20e, R188.reuse ;  /* 0x0000020e81f27824 */ /* 0x108fe200078e02bc */
[----:B------:R-:W1:Y:S01]  /*40e10*/  LDC R123, c[0x0][0x278] ;  /* 0x00009e00ff7b7b82 */ /* 0x000e620000000800 */
[----:B--2---:R-:W-:-:S03]  /*40e20*/  IMAD R228, R127, 0x210, R188 ;  /* 0x000002107fe47824 */ /* 0x004fc600078e02bc */
[----:B------:R2:W-:Y:S04]  /*40e30*/  STG.E.U16 desc[UR60][R242.64], R120 ;  /* 0x00000078f2007986 */ /* 0x0005e8000c10153c */
[----:B------:R3:W-:Y:S04]  /*40e40*/  STG.E.U16 desc[UR60][R228.64], R116 ;  /* 0x00000074e4007986 */ /* 0x0007e8000c10153c */
[----:B--2---:R-:W2:Y:S01]  /*40e50*/  LDL.LU.64 R242, [R1+0x570] ;  /* 0x0005700001f27983 */ /* 0x004ea20000300a00 */
[----:B------:R-:W1:Y:S01]  /*40e60*/  LDC R120, c[0x0][0x278] ;  /* 0x00009e00ff787b82 */ /* 0x000e620000000800 */
[----:B---3--:R-:W-:Y:S01]  /*40e70*/  PRMT R116, R116, 0x7632, R116 ;  /* 0x0000763274747816 */ /* 0x008fe20000000074 */
[----:B------:R-:W-:-:S02]  /*40e80*/  IMAD R232, R126, 0x212, R188 ;  /* 0x000002127ee87824 */ /* 0x000fc400078e02bc */
[----:B------:R-:W-:-:S04]  /*40e90*/  IMAD R234, R125, 0x214, R188 ;  /* 0x000002147dea7824 */ /* 0x000fc800078e02bc */
[----:B------:R-:W2:Y:S01]  /*40ea0*/  LDC R126, c[0x0][0x278] ;  /* 0x00009e00ff7e7b82 */ /* 0x000ea20000000800 */
[----:B0-----:R-:W-:Y:S01]  /*40eb0*/  IMAD R248, R124, 0x216, R188 ;  /* 0x000002167cf87824 */ /* 0x001fe200078e02bc */
[----:B------:R-:W-:Y:S01]  /*40ec0*/  PRMT R124, R117, 0x7632, R124 ;  /* 0x00007632757c7816 */ /* 0x000fe2000000007c */
[----:B------:R0:W-:Y:S04]  /*40ed0*/  STG.E.U16 desc[UR60][R232.64], R116 ;  /* 0x00000074e8007986 */ /* 0x0001e8000c10153c */
[----:B------:R-:W-:Y:S04]  /*40ee0*/  STG.E.U16 desc[UR60][R234.64], R117 ;  /* 0x00000075ea007986 */ /* 0x000fe8000c10153c */
[----:B------:R3:W-:Y:S04]  /*40ef0*/  STG.E.U16 desc[UR60][R248.64], R124 ;  /* 0x0000007cf8007986 */ /* 0x0007e8000c10153c */
[----:B0-----:R-:W2:Y:S01]  /*40f00*/  LDL.LU.64 R232, [R1+0x568] ;  /* 0x0005680001e87983 */ /* 0x001ea20000300a00 */
[----:B------:R-:W0:Y:S03]  /*40f10*/  LDC R116, c[0x0][0x278] ;  /* 0x00009e00ff747b82 */ /* 0x000e260000000800 */
[----:B---3--:R-:W3:Y:S05]  /*40f20*/  LDL.LU.64 R248, [R1+0x560] ;  /* 0x0005600001f87983 */ /* 0x008eea0000300a00 */
[----:B------:R-:W3:Y:S01]  /*40f30*/  LDC R117, c[0x0][0x278] ;  /* 0x00009e00ff757b82 */ /* 0x000ee20000000800 */
[----:B------:R-:W3:Y:S01]  /*40f40*/  LDL.LU.64 R234, [R1+0x558] ;  /* 0x0005580001ea7983 */ /* 0x000ee20000300a00 */
[----:B----4-:R-:W-:-:S06]  /*40f50*/  IMAD R236, R122, 0x218, R188 ;  /* 0x000002187aec7824 */ /* 0x010fcc00078e02bc */
[----:B------:R-:W4:Y:S01]  /*40f60*/  LDC R122, c[0x0][0x278] ;  /* 0x00009e00ff7a7b82 */ /* 0x000f220000000800 */
[----:B------:R1:W-:Y:S04]  /*40f70*/  STG.E.U16 desc[UR60][R236.64], R118 ;  /* 0x00000076ec007986 */ /* 0x0003e8000c10153c */
[----:B-1----:R-:W4:Y:S01]  /*40f80*/  LDL.LU.64 R236, [R1+0x550] ;  /* 0x0005500001ec7983 */ /* 0x002f220000300a00 */
[--C-:B------:R-:W-:Y:S01]  /*40f90*/  IMAD R238, R121, 0x21a, R188.reuse ;  /* 0x0000021a79ee7824 */ /* 0x100fe200078e02bc */
[----:B------:R-:W-:Y:S02]  /*40fa0*/  PRMT R121, R118, 0x7632, R121 ;  /* 0x0000763276797816 */ /* 0x000fe40000000079 */
[----:B------:R-:W1:Y:S01]  /*40fb0*/  LDC R118, c[0x0][0x278] ;  /* 0x00009e00ff767b82 */ /* 0x000e620000000800 */
[----:B------:R-:W-:-:S02]  /*40fc0*/  IMAD R230, R120, 0x21c, R188 ;  /* 0x0000021c78e67824 */ /* 0x000fc400078e02bc */
[----:B------:R0:W-:Y:S04]  /*40fd0*/  STG.E.U16 desc[UR60][R238.64], R121 ;  /* 0x00000079ee007986 */ /* 0x0001e8000c10153c */
[----:B------:R0:W-:Y:S01]  /*40fe0*/  STG.E.U16 desc[UR60][R230.64], R119 ;  /* 0x00000077e6007986 */ /* 0x0001e2000c10153c */
[----:B------:R-:W1:Y:S01]  /*40ff0*/  LDC R120, c[0x0][0x278] ;  /* 0x00009e00ff787b82 */ /* 0x000e620000000800 */
[----:B0-----:R-:W-:Y:S02]  /*41000*/  PRMT R121, R119, 0x7632, R121 ;  /* 0x0000763277797816 */ /* 0x001fe40000000079 */
[----:B------:R-:W4:Y:S05]  /*41010*/  LDL.LU.64 R238, [R1+0x548] ;  /* 0x0005480001ee7983 */ /* 0x000f2a0000300a00 */
[----:B------:R-:W0:Y:S01]  /*41020*/  LDC R119, c[0x0][0x278] ;  /* 0x00009e00ff777b82 */ /* 0x000e220000000800 */
[----:B------:R-:W0:Y:S01]  /*41030*/  LDL.LU.64 R228, [R1+0x540] ;  /* 0x0005400001e47983 */ /* 0x000e220000300a00 */
[----:B------:R-:W-:-:S06]  /*41040*/  IMAD R240, R123, 0x21e, R188 ;  /* 0x0000021e7bf07824 */ /* 0x000fcc00078e02bc */
[----:B------:R-:W0:Y:S01]  /*41050*/  LDC R123, c[0x0][0x278] ;  /* 0x00009e00ff7b7b82 */ /* 0x000e220000000800 */
[----:B------:R2:W-:Y:S04]  /*41060*/  STG.E.U16 desc[UR60][R240.64], R121 ;  /* 0x00000079f0007986 */ /* 0x0005e8000c10153c */
[----:B--2---:R-:W2:Y:S01]  /*41070*/  LDL.LU.64 R240, [R1+0x538] ;  /* 0x0005380001f07983 */ /* 0x004ea20000300a00 */
[----:B------:R-:W-:Y:S02]  /*41080*/  IMAD R242, R126, 0x220, R188 ;  /* 0x000002207ef27824 */ /* 0x000fe400078e02bc */
[----:B------:R-:W2:Y:S01]  /*41090*/  LDC R121, c[0x0][0x278] ;  /* 0x00009e00ff797b82 */ /* 0x000ea20000000800 */
[----:B------:R-:W2:Y:S04]  /*410a0*/  LDL.LU.64 R230, [R1+0x530] ;  /* 0x0005300001e67983 */ /* 0x000ea80000300a00 */
[----:B------:R1:W-:Y:S04]  /*410b0*/  STG.E.U16 desc[UR60][R242.64], R112 ;  /* 0x00000070f2007986 */ /* 0x0003e8000c10153c */
[----:B-1----:R-:W2:Y:S01]  /*410c0*/  LDL.LU.64 R242, [R1+0x528] ;  /* 0x0005280001f27983 */ /* 0x002ea20000300a00 */
[----:B------:R-:W-:Y:S01]  /*410d0*/  PRMT R112, R112, 0x7632, R112 ;  /* 0x0000763270707816 */ /* 0x000fe20000000070 */
[----:B------:R-:W-:-:S02]  /*410e0*/  IMAD R232, R116, 0x222, R188 ;  /* 0x0000022274e87824 */ /* 0x000fc400078e02bc */
[----:B------:R-:W1:Y:S01]  /*410f0*/  LDC R116, c[0x0][0x278] ;  /* 0x00009e00ff747b82 */ /* 0x000e620000000800 */
[--C-:B---3--:R-:W-:Y:S02]  /*41100*/  IMAD R248, R117, 0x224, R188.reuse ;  /* 0x0000022475f87824 */ /* 0x108fe400078e02bc */
[----:B------:R3:W-:Y:S04]  /*41110*/  STG.E.U16 desc[UR60][R232.64], R112 ;  /* 0x00000070e8007986 */ /* 0x0007e8000c10153c */
[----:B------:R4:W-:Y:S04]  /*41120*/  STG.E.U16 desc[UR60][R248.64], R113 ;  /* 0x00000071f8007986 */ /* 0x0009e8000c10153c */
[----:B---3--:R-:W3:Y:S01]  /*41130*/  LDL.LU.64 R232, [R1+0x520] ;  /* 0x0005200001e87983 */ /* 0x008ee20000300a00 */
[----:B------:R-:W-:Y:S01]  /*41140*/  PRMT R117, R113, 0x7632, R117 ;  /* 0x0000763271757816 */ /* 0x000fe20000000075 */
[--C-:B----4-:R-:W-:Y:S01]  /*41150*/  IMAD R234, R122, 0x226, R188.reuse ;  /* 0x000002267aea7824 */ /* 0x110fe200078e02bc */
[----:B------:R-:W3:Y:S01]  /*41160*/  LDC R112, c[0x0][0x278] ;  /* 0x00009e00ff707b82 */ /* 0x000ee20000000800 */
[----:B------:R-:W4:Y:S07]  /*41170*/  LDL.LU.64 R248, [R1+0x518] ;  /* 0x0005180001f87983 */ /* 0x000f2e0000300a00 */
[----:B------:R-:W4:Y:S01]  /*41180*/  LDC R113, c[0x0][0x278] ;  /* 0x00009e00ff717b82 */ /* 0x000f220000000800 */
[----:B------:R1:W-:Y:S04]  /*41190*/  STG.E.U16 desc[UR60][R234.64], R117 ;  /* 0x00000075ea007986 */ /* 0x0003e8000c10153c */
[----:B-1----:R-:W4:Y:S01]  /*411a0*/  LDL.LU.64 R234, [R1+0x510] ;  /* 0x0005100001ea7983 */ /* 0x002f220000300a00 */
[----:B------:R-:W-:Y:S01]  /*411b0*/  PRMT R117, R114, 0x7632, R117 ;  /* 0x0000763272757816 */ /* 0x000fe20000000075 */
[----:B------:R-:W-:-:S02]  /*411c0*/  IMAD R236, R118, 0x228, R188 ;  /* 0x0000022876ec7824 */ /* 0x000fc400078e02bc */
[----:B------:R-:W1:Y:S03]  /*411d0*/  LDC R118, c[0x0][0x278] ;  /* 0x00009e00ff767b82 */ /* 0x000e660000000800 */
[----:B------:R1:W-:Y:S02]  /*411e0*/  STG.E.U16 desc[UR60][R236.64], R114 ;  /* 0x00000072ec007986 */ /* 0x0003e4000c10153c */
[----:B-1----:R-:W-:Y:S02]  /*411f0*/  PRMT R114, R115, 0x7632, R114 ;  /* 0x0000763273727816 */ /* 0x002fe40000000072 */
[----:B------:R-:W4:Y:S01]  /*41200*/  LDL.LU.64 R236, [R1+0x508] ;  /* 0x0005080001ec7983 */ /* 0x000f220000300a00 */
[--C-:B------:R-:W-:Y:S02]  /*41210*/  IMAD R238, R120, 0x22a, R188.reuse ;  /* 0x0000022a78ee7824 */ /* 0x100fe400078e02bc */
[----:B0-----:R-:W-:-:S03]  /*41220*/  IMAD R228, R119, 0x22c, R188 ;  /* 0x0000022c77e47824 */ /* 0x001fc600078e02bc */
[----:B------:R0:W-:Y:S04]  /*41230*/  STG.E.U16 desc[UR60][R238.64], R117 ;  /* 0x00000075ee007986 */ /* 0x0001e8000c10153c */
[----:B------:R1:W-:Y:S04]  /*41240*/  STG.E.U16 desc[UR60][R228.64], R115 ;  /* 0x00000073e4007986 */ /* 0x0003e8000c10153c */
[----:B0-----:R-:W4:Y:S01]  /*41250*/  LDL.LU.64 R238, [R1+0x500] ;  /* 0x0005000001ee7983 */ /* 0x001f220000300a00 */
[----:B------:R-:W0:Y:S01]  /*41260*/  LDC R117, c[0x0][0x278] ;  /* 0x00009e00ff757b82 */ /* 0x000e220000000800 */
[----:B--2---:R-:W-:-:S07]  /*41270*/  IMAD R240, R121, 0x22e, R188 ;  /* 0x0000022e79f07824 */ /* 0x004fce00078e02bc */
[----:B-1----:R-:W1:Y:S01]  /*41280*/  LDC R115, c[0x0][0x278] ;  /* 0x00009e00ff737b82 */ /* 0x002e620000000800 */
[--C-:B------:R-:W-:Y:S01]  /*41290*/  IMAD R230, R123, 0x230, R188.reuse ;  /* 0x000002307be67824 */ /* 0x100fe200078e02bc */
[----:B------:R2:W-:Y:S04]  /*412a0*/  STG.E.U16 desc[UR60][R240.64], R114 ;  /* 0x00000072f0007986 */ /* 0x0005e8000c10153c */
[----:B------:R2:W-:Y:S04]  /*412b0*/  STG.E.U16 desc[UR60][R230.64], R108 ;  /* 0x0000006ce6007986 */ /* 0x0005e8000c10153c */
[----:B--2---:R-:W2:Y:S01]  /*412c0*/  LDL.LU.64 R240, [R1+0x4f8] ;  /* 0x0004f80001f07983 */ /* 0x004ea20000300a00 */
[----:B------:R-:W2:Y:S01]  /*412d0*/  LDC R114, c[0x0][0x278] ;  /* 0x00009e00ff727b82 */ /* 0x000ea20000000800 */
[----:B------:R-:W-:Y:S01]  /*412e0*/  IMAD R242, R116, 0x232, R188 ;  /* 0x0000023274f27824 */ /* 0x000fe200078e02bc */
[----:B------:R-:W-:-:S05]  /*412f0*/  PRMT R116, R108, 0x7632, R116 ;  /* 0x000076326c747816 */ /* 0x000fca0000000074 */
[----:B------:R0:W-:Y:S01]  /*41300*/  STG.E.U16 desc[UR60][R242.64], R116 ;  /* 0x00000074f2007986 */ /* 0x0001e2000c10153c */
[----:B------:R-:W2:Y:S03]  /*41310*/  LDC R108, c[0x0][0x278] ;  /* 0x00009e00ff6c7b82 */ /* 0x000ea60000000800 */
[----:B0-----:R-:W2:Y:S05]  /*41320*/  LDL.LU.64 R242, [R1+0x4f0] ;  /* 0x0004f00001f27983 */ /* 0x001eaa0000300a00 */
[----:B------:R-:W0:Y:S01]  /*41330*/  LDC R116, c[0x0][0x278] ;  /* 0x00009e00ff747b82 */ /* 0x000e220000000800 */
[----:B------:R-:W2:Y:S04]  /*41340*/  LDL.LU.64 R228, [R1+0x4e8] ;  /* 0x0004e80001e47983 */ /* 0x000ea80000300a00 */
[----:B------:R-:W2:Y:S01]  /*41350*/  LDL.LU.64 R230, [R1+0x4e0] ;  /* 0x0004e00001e67983 */ /* 0x000ea20000300a00 */
[----:B---3--:R-:W-:-:S02]  /*41360*/  IMAD R232, R112, 0x234, R188 ;  /* 0x0000023470e87824 */ /* 0x008fc400078e02bc */
[----:B------:R-:W3:Y:S01]  /*41370*/  LDC R112, c[0x0][0x278] ;  /* 0x00009e00ff707b82 */ /* 0x000ee20000000800 */
[--C-:B----4-:R-:W-:Y:S01]  /*41380*/  IMAD R248, R113, 0x236, R188.reuse ;  /* 0x0000023671f87824 */ /* 0x110fe200078e02bc */
[----:B------:R-:W-:Y:S01]  /*41390*/  PRMT R113, R109, 0x7632, R113 ;  /* 0x000076326d717816 */ /* 0x000fe20000000071 */
[----:B------:R4:W-:Y:S04]  /*413a0*/  STG.E.U16 desc[UR60][R232.64], R109 ;  /* 0x0000006de8007986 */ /* 0x0009e8000c10153c */
[----:B------:R1:W-:Y:S01]  /*413b0*/  STG.E.U16 desc[UR60][R248.64], R113 ;  /* 0x00000071f8007986 */ /* 0x0003e2000c10153c */
[----:B----4-:R-:W4:Y:S03]  /*413c0*/  LDC R109, c[0x0][0x278] ;  /* 0x00009e00ff6d7b82 */ /* 0x010f260000000800 */
[----:B-1----:R-:W4:Y:S01]  /*413d0*/  LDL.LU.64 R248, [R1+0x4d8] ;  /* 0x0004d80001f87983 */ /* 0x002f220000300a00 */
[----:B------:R-:W-:-:S04]  /*413e0*/  IMAD R234, R115, 0x238, R188 ;  /* 0x0000023873ea7824 */ /* 0x000fc800078e02bc */
[----:B------:R-:W1:Y:S01]  /*413f0*/  LDC R113, c[0x0][0x278] ;  /* 0x00009e00ff717b82 */ /* 0x000e620000000800 */
[----:B------:R-:W4:Y:S04]  /*41400*/  LDL.LU.64 R232, [R1+0x470] ;  /* 0x0004700001e87983 */ /* 0x000f280000300a00 */
[----:B------:R0:W-:Y:S01]  /*41410*/  STG.E.U16 desc[UR60][R234.64], R110 ;  /* 0x0000006eea007986 */ /* 0x0001e2000c10153c */
[----:B------:R-:W-:-:S03]  /*41420*/  PRMT R115, R110, 0x7632, R115 ;  /* 0x000076326e737816 */ /* 0x000fc60000000073 */
[----:B0-----:R-:W4:Y:S01]  /*41430*/  LDL.LU.64 R234, [R1+0x468] ;  /* 0x0004680001ea7983 */ /* 0x001f220000300a00 */
[----:B------:R-:W0:Y:S01]  /*41440*/  LDC R110, c[0x0][0x278] ;  /* 0x00009e00ff6e7b82 */ /* 0x000e220000000800 */
[----:B------:R-:W-:-:S05]  /*41450*/  IMAD R236, R117, 0x23a, R188 ;  /* 0x0000023a75ec7824 */ /* 0x000fca00078e02bc */
[----:B------:R3:W-:Y:S02]  /*41460*/  STG.E.U16 desc[UR60][R236.64], R115 ;  /* 0x00000073ec007986 */ /* 0x0007e4000c10153c */
[----:B---3--:R-:W-:Y:S02]  /*41470*/  PRMT R115, R111, 0x7632, R115 ;  /* 0x000076326f737816 */ /* 0x008fe40000000073 */
[----:B------:R-:W3:Y:S01]  /*41480*/  LDL.LU.64 R236, [R1+0x460] ;  /* 0x0004600001ec7983 */ /* 0x000ee20000300a00 */
[----:B------:R-:W-:-:S05]  /*41490*/  IMAD R238, R118, 0x23c, R188 ;  /* 0x0000023c76ee7824 */ /* 0x000fca00078e02bc */
[----:B------:R1:W-:Y:S04]  /*414a0*/  STG.E.U16 desc[UR60][R238.64], R111 ;  /* 0x0000006fee007986 */ /* 0x0003e8000c10153c */
[----:B-1----:R-:W3:Y:S01]  /*414b0*/  LDL.LU.64 R238, [R1+0x458] ;  /* 0x0004580001ee7983 */ /* 0x002ee20000300a00 */
[----:B------:R-:W1:Y:S01]  /*414c0*/  LDC R111, c[0x0][0x278] ;  /* 0x00009e00ff6f7b82 */ /* 0x000e620000000800 */
[----:B--2---:R-:W-:-:S07]  /*414d0*/  IMAD R240, R108, 0x23e, R188 ;  /* 0x0000023e6cf07824 */ /* 0x004fce00078e02bc */
[----:B------:R-:W2:Y:S01]  /*414e0*/  LDC R108, c[0x0][0x278] ;  /* 0x00009e00ff6c7b82 */ /* 0x000ea20000000800 */
[----:B------:R0:W-:Y:S04]  /*414f0*/  STG.E.U16 desc[UR60][R240.64], R115 ;  /* 0x00000073f0007986 */ /* 0x0001e8000c10153c */
[----:B0-----:R-:W2:Y:S01]  /*41500*/  LDL.LU.64 R240, [R1+0x450] ;  /* 0x0004500001f07983 */ /* 0x001ea20000300a00 */
[----:B------:R-:W-:Y:S01]  /*41510*/  IMAD R242, R112, 0x240, R188 ;  /* 0x0000024070f27824 */ /* 0x000fe200078e02bc */
[----:B------:R-:W-:Y:S01]  /*41520*/  PRMT R112, R104, 0x7632, R112 ;  /* 0x0000763268707816 */ /* 0x000fe20000000070 */
[----:B------:R-:W-:-:S03]  /*41530*/  IMAD R228, R114, 0x242, R188 ;  /* 0x0000024272e47824 */ /* 0x000fc600078e02bc */
[----:B------:R0:W-:Y:S01]  /*41540*/  STG.E.U16 desc[UR60][R242.64], R104 ;  /* 0x00000068f2007986 */ /* 0x0001e2000c10153c */
[----:B----4-:R-:W-:-:S03]  /*41550*/  IMAD R230, R109, 0x244, R188 ;  /* 0x000002446de67824 */ /* 0x010fc600078e02bc */
[----:B------:R4:W-:Y:S01]  /*41560*/  STG.E.U16 desc[UR60][R228.64], R112 ;  /* 0x00000070e4007986 */ /* 0x0009e2000c10153c */
[----:B------:R-:W2:Y:S03]  /*41570*/  LDC R109, c[0x0][0x278] ;  /* 0x00009e00ff6d7b82 */ /* 0x000ea60000000800 */
[----:B0-----:R-:W2:Y:S05]  /*41580*/  LDL.LU.64 R242, [R1+0x448] ;  /* 0x0004480001f27983 */ /* 0x001eaa0000300a00 */
[----:B------:R-:W0:Y:S01]  /*41590*/  LDC R104, c[0x0][0x278] ;  /* 0x00009e00ff687b82 */ /* 0x000e220000000800 */
[----:B----4-:R-:W-:Y:S01]  /*415a0*/  PRMT R112, R105, 0x7632, R112 ;  /* 0x0000763269707816 */ /* 0x010fe20000000070 */
[----:B------:R4:W-:Y:S04]  /*415b0*/  STG.E.U16 desc[UR60][R230.64], R105 ;  /* 0x00000069e6007986 */ /* 0x0009e8000c10153c */
[----:B------:R-:W2:Y:S01]  /*415c0*/  LDL.LU.64 R228, [R1+0x440] ;  /* 0x0004400001e47983 */ /* 0x000ea20000300a00 */
[----:B------:R-:W-:-:S03]  /*415d0*/  IMAD R248, R113, 0x246, R188 ;  /* 0x0000024671f87824 */ /* 0x000fc600078e02bc */
[----:B----4-:R-:W4:Y:S01]  /*415e0*/  LDL.LU.64 R230, [R1+0xb8] ;  /* 0x0000b80001e67983 */ /* 0x010f220000300a00 */
[----:B------:R-:W0:Y:S03]  /*415f0*/  LDC R105, c[0x0][0x278] ;  /* 0x00009e00ff697b82 */ /* 0x000e260000000800 */
[----:B------:R1:W-:Y:S01]  /*41600*/  STG.E.U16 desc[UR60][R248.64], R112 ;  /* 0x00000070f8007986 */ /* 0x0003e2000c10153c */
[----:B------:R-:W-:-:S04]  /*41610*/  IMAD R232, R110, 0x248, R188 ;  /* 0x000002486ee87824 */ /* 0x000fc800078e02bc */
[----:B------:R-:W4:Y:S01]  /*41620*/  LDC R110, c[0x0][0x278] ;  /* 0x00009e00ff6e7b82 */ /* 0x000f220000000800 */
[----:B-1----:R-:W4:Y:S07]  /*41630*/  LDL.LU.64 R248, [R1+0xb0] ;  /* 0x0000b00001f87983 */ /* 0x002f2e0000300a00 */
[----:B------:R-:W1:Y:S01]  /*41640*/  LDC R113, c[0x0][0x278] ;  /* 0x00009e00ff717b82 */ /* 0x000e620000000800 */
[----:B------:R-:W-:Y:S01]  /*41650*/  IMAD R234, R111, 0x24a, R188 ;  /* 0x0000024a6fea7824 */ /* 0x000fe200078e02bc */
[----:B------:R0:W-:Y:S06]  /*41660*/  STG.E.U16 desc[UR60][R232.64], R106 ;  /* 0x0000006ae8007986 */ /* 0x0001ec000c10153c */
[----:B------:R-:W1:Y:S01]  /*41670*/  LDC R111, c[0x0][0x278] ;  /* 0x00009e00ff6f7b82 */ /* 0x000e620000000800 */
[----:B0-----:R-:W4:Y:S01]  /*41680*/  LDL.LU.64 R232, [R1+0xa8] ;  /* 0x0000a80001e87983 */ /* 0x001f220000300a00 */
[----:B------:R-:W-:-:S05]  /*41690*/  PRMT R106, R106, 0x7632, R106 ;  /* 0x000076326a6a7816 */ /* 0x000fca000000006a */
[----:B------:R0:W-:Y:S04]  /*416a0*/  STG.E.U16 desc[UR60][R234.64], R106 ;  /* 0x0000006aea007986 */ /* 0x0001e8000c10153c */
[----:B0-----:R-:W4:Y:S01]  /*416b0*/  LDL.LU.64 R234, [R1+0xa0] ;  /* 0x0000a00001ea7983 */ /* 0x001f220000300a00 */
[----:B------:R-:W0:Y:S01]  /*416c0*/  LDC R106, c[0x0][0x278] ;  /* 0x00009e00ff6a7b82 */ /* 0x000e220000000800 */
[----:B---3--:R-:W-:-:S05]  /*416d0*/  IMAD R236, R116, 0x24c, R188 ;  /* 0x0000024c74ec7824 */ /* 0x008fca00078e02bc */
[----:B------:R3:W-:Y:S04]  /*416e0*/  STG.E.U16 desc[UR60][R236.64], R107 ;  /* 0x0000006bec007986 */ /* 0x0007e8000c10153c */
[----:B---3--:R-:W3:Y:S01]  /*416f0*/  LDL.LU.64 R236, [R1+0x98] ;  /* 0x0000980001ec7983 */ /* 0x008ee20000300a00 */
[----:B--2---:R-:W-:Y:S01]  /*41700*/  IMAD R238, R108, 0x24e, R188 ;  /* 0x0000024e6cee7824 */ /* 0x004fe200078e02bc */
[----:B------:R-:W-:Y:S02]  /*41710*/  PRMT R108, R107, 0x7632, R108 ;  /* 0x000076326b6c7816 */ /* 0x000fe4000000006c */
[----:B------:R-:W-:-:S03]  /*41720*/  PRMT R107, R100, 0x7632, R107 ;  /* 0x00007632646b7816 */ /* 0x000fc6000000006b */
[----:B------:R2:W-:Y:S04]  /*41730*/  STG.E.U16 desc[UR60][R238.64], R108 ;  /* 0x0000006cee007986 */ /* 0x0005e8000c10153c */
[----:B--2---:R-:W2:Y:S01]  /*41740*/  LDL.LU.64 R238, [R1+0x90] ;  /* 0x0000900001ee7983 */ /* 0x004ea20000300a00 */
[----:B------:R-:W3:Y:S01]  /*41750*/  LDC R108, c[0x0][0x278] ;  /* 0x00009e00ff6c7b82 */ /* 0x000ee20000000800 */
[----:B------:R-:W-:-:S07]  /*41760*/  IMAD R240, R104, 0x250, R188 ;  /* 0x0000025068f07824 */ /* 0x000fce00078e02bc */
[----:B------:R-:W0:Y:S01]  /*41770*/  LDC R104, c[0x0][0x278] ;  /* 0x00009e00ff687b82 */ /* 0x000e220000000800 */
[----:B------:R1:W-:Y:S04]  /*41780*/  STG.E.U16 desc[UR60][R240.64], R100 ;  /* 0x00000064f0007986 */ /* 0x0003e8000c10153c */
[----:B-1----:R-:W2:Y:S03]  /*41790*/  LDL.LU.64 R240, [R1+0x88] ;  /* 0x0000880001f07983 */ /* 0x002ea60000300a00 */
[----:B------:R-:W2:Y:S01]  /*417a0*/  LDC R100, c[0x0][0x278] ;  /* 0x00009e00ff647b82 */ /* 0x000ea20000000800 */
[----:B------:R-:W-:-:S05]  /*417b0*/  IMAD R242, R109, 0x252, R188 ;  /* 0x000002526df27824 */ /* 0x000fca00078e02bc */
[----:B------:R1:W-:Y:S02]  /*417c0*/  STG.E.U16 desc[UR60][R242.64], R107 ;  /* 0x0000006bf2007986 */ /* 0x0003e4000c10153c */
[----:B------:R-:W2:Y:S01]  /*417d0*/  LDC R109, c[0x0][0x278] ;  /* 0x00009e00ff6d7b82 */ /* 0x000ea20000000800 */
[--C-:B------:R-:W-:Y:S02]  /*417e0*/  IMAD R228, R105, 0x254, R188.reuse ;  /* 0x0000025469e47824 */ /* 0x100fe400078e02bc */
[--C-:B----4-:R-:W-:Y:S01]  /*417f0*/  IMAD R230, R110, 0x256, R188.reuse ;  /* 0x000002566ee67824 */ /* 0x110fe200078e02bc */
[----:B-1----:R-:W-:Y:S02]  /*41800*/  PRMT R107, R101, 0x7632, R107 ;  /* 0x00007632656b7816 */ /* 0x002fe4000000006b */
[----:B------:R1:W-:Y:S02]  /*41810*/  STG.E.U16 desc[UR60][R228.64], R101 ;  /* 0x00000065e4007986 */ /* 0x0003e4000c10153c */
[----:B------:R-:W4:Y:S02]  /*41820*/  LDC R105, c[0x0][0x278] ;  /* 0x00009e00ff697b82 */ /* 0x000f240000000800 */
[----:B------:R-:W4:Y:S04]  /*41830*/  LDL.LU.64 R242, [R1+0x80] ;  /* 0x0000800001f27983 */ /* 0x000f280000300a00 */
[----:B------:R0:W-:Y:S04]  /*41840*/  STG.E.U16 desc[UR60][R230.64], R107 ;  /* 0x0000006be6007986 */ /* 0x0001e8000c10153c */
[----:B------:R-:W4:Y:S01]  /*41850*/  LDL.LU.64 R224, [R1+0x78] ;  /* 0x0000780001e07983 */ /* 0x000f220000300a00 */
[----:B-1----:R-:W1:Y:S01]  /*41860*/  LDC R101, c[0x0][0x278] ;  /* 0x00009e00ff657b82 */ /* 0x002e620000000800 */
[----:B------:R-:W-:-:S05]  /*41870*/  IMAD R248, R111, 0x258, R188 ;  /* 0x000002586ff87824 */ /* 0x000fca00078e02bc */
[----:B------:R0:W-:Y:S02]  /*41880*/  STG.E.U16 desc[UR60][R248.64], R102 ;  /* 0x00000066f8007986 */ /* 0x0001e4000c10153c */
[----:B0-----:R-:W0:Y:S08]  /*41890*/  LDC R107, c[0x0][0x278] ;  /* 0x00009e00ff6b7b82 */ /* 0x001e300000000800 */
[----:B------:R-:W0:Y:S01]  /*418a0*/  LDC R111, c[0x0][0x278] ;  /* 0x00009e00ff6f7b82 */ /* 0x000e220000000800 */
[----:B------:R-:W4:Y:S01]  /*418b0*/  LDL.LU.64 R248, [R1+0x70] ;  /* 0x0000700001f87983 */ /* 0x000f220000300a00 */
[----:B------:R-:W-:Y:S01]  /*418c0*/  PRMT R102, R102, 0x7632, R102 ;  /* 0x0000763266667816 */ /* 0x000fe20000000066 */
[----:B------:R-:W-:-:S02]  /*418d0*/  IMAD R232, R106, 0x25a, R188 ;  /* 0x0000025a6ae87824 */ /* 0x000fc400078e02bc */
[----:B------:R-:W4:Y:S03]  /*418e0*/  LDL.LU.64 R226, [R1+0x68] ;  /* 0x0000680001e27983 */ /* 0x000f260000300a00 */
[----:B------:R-:W0:Y:S01]  /*418f0*/  LDC R106, c[0x0][0x278] ;  /* 0x00009e00ff6a7b82 */ /* 0x000e220000000800 */
[----:B------:R-:W4:Y:S04]  /*41900*/  LDL.LU.64 R228, [R1+0x60] ;  /* 0x0000600001e47983 */ /* 0x000f280000300a00 */
[----:B------:R1:W-:Y:S04]  /*41910*/  STG.E.U16 desc[UR60][R232.64], R102 ;  /* 0x00000066e8007986 */ /* 0x0003e8000c10153c */
[----:B------:R-:W4:Y:S04]  /*41920*/  LDL.LU.64 R230, [R1+0x58] ;  /* 0x0000580001e67983 */ /* 0x000f280000300a00 */
[----:B-1----:R-:W4:Y:S01]  /*41930*/  LDL.LU.64 R232, [R1+0x50] ;  /* 0x0000500001e87983 */ /* 0x002f220000300a00 */
[----:B------:R-:W-:Y:S01]  /*41940*/  IMAD R234, R104, 0x25c, R188 ;  /* 0x0000025c68ea7824 */ /* 0x000fe200078e02bc */
[----:B------:R-:W-:-:S02]  /*41950*/  PRMT R104, R103, 0x7632, R104 ;  /* 0x0000763267687816 */ /* 0x000fc40000000068 */
[----:B------:R-:W-:Y:S02]  /*41960*/  PRMT R102, R97, 0x7632, R102 ;  /* 0x0000763261667816 */ /* 0x000fe40000000066 */
[----:B------:R1:W-:Y:S04]  /*41970*/  STG.E.U16 desc[UR60][R234.64], R103 ;  /* 0x00000067ea007986 */ /* 0x0003e8000c10153c */
[----:B-1----:R-:W4:Y:S01]  /*41980*/  LDL.LU.64 R234, [R1+0x48] ;  /* 0x0000480001ea7983 */ /* 0x002f220000300a00 */
[----:B------:R-:W1:Y:S01]  /*41990*/  LDC R103, c[0x0][0x278] ;  /* 0x00009e00ff677b82 */ /* 0x000e620000000800 */
[----:B---3--:R-:W-:-:S05]  /*419a0*/  IMAD R236, R108, 0x25e, R188 ;  /* 0x0000025e6cec7824 */ /* 0x008fca00078e02bc */
[----:B------:R3:W-:Y:S04]  /*419b0*/  STG.E.U16 desc[UR60][R236.64], R104 ;  /* 0x00000068ec007986 */ /* 0x0007e8000c10153c */
[----:B---3--:R-:W3:Y:S01]  /*419c0*/  LDL.LU.64 R236, [R1+0x40] ;  /* 0x0000400001ec7983 */ /* 0x008ee20000300a00 */
[----:B--2---:R-:W-:Y:S01]  /*419d0*/  IMAD R238, R100, 0x260, R188 ;  /* 0x0000026064ee7824 */ /* 0x004fe200078e02bc */
[----:B------:R-:W-:-:S04]  /*419e0*/  PRMT R100, R96, 0x7632, R100 ;  /* 0x0000763260647816 */ /* 0x000fc80000000064 */
[----:B------:R2:W-:Y:S04]  /*419f0*/  STG.E.U16 desc[UR60][R238.64], R96 ;  /* 0x00000060ee007986 */ /* 0x0005e8000c10153c */
[----:B--2---:R-:W2:Y:S01]  /*41a00*/  LDL.LU.64 R238, [R1+0x38] ;  /* 0x0000380001ee7983 */ /* 0x004ea20000300a00 */
[--C-:B----4-:R-:W-:Y:S02]  /*41a10*/  IMAD R240, R105, 0x262, R188.reuse ;  /* 0x0000026269f07824 */ /* 0x110fe400078e02bc */
[----:B------:R-:W-:-:S03]  /*41a20*/  IMAD R242, R101, 0x264, R188 ;  /* 0x0000026465f27824 */ /* 0x000fc600078e02bc */
[----:B------:R4:W-:Y:S01]  /*41a30*/  STG.E.U16 desc[UR60][R240.64], R100 ;  /* 0x00000064f0007986 */ /* 0x0009e2000c10153c */
[----:B------:R-:W1:Y:S01]  /*41a40*/  LDC R101, c[0x0][0x278] ;  /* 0x00009e00ff657b82 */ /* 0x000e620000000800 */
[--C-:B0-----:R-:W-:Y:S02]  /*41a50*/  IMAD R224, R107, 0x266, R188.reuse ;  /* 0x000002666be07824 */ /* 0x101fe400078e02bc */
[----:B------:R0:W-:Y:S05]  /*41a60*/  STG.E.U16 desc[UR60][R242.64], R97 ;  /* 0x00000061f2007986 */ /* 0x0001ea000c10153c */
[----:B------:R-:W3:Y:S01]  /*41a70*/  LDC R105, c[0x0][0x278] ;  /* 0x00009e00ff697b82 */ /* 0x000ee20000000800 */
[----:B----4-:R-:W4:Y:S04]  /*41a80*/  LDL.LU.64 R240, [R1+0x30] ;  /* 0x0000300001f07983 */ /* 0x010f280000300a00 */
[----:B------:R-:W-:Y:S03]  /*41a90*/  STG.E.U16 desc[UR60][R224.64], R102 ;  /* 0x00000066e0007986 */ /* 0x000fe6000c10153c */
[----:B------:R-:W2:Y:S01]  /*41aa0*/  LDC R107, c[0x0][0x278] ;  /* 0x00009e00ff6b7b82 */ /* 0x000ea20000000800 */
[----:B0-----:R-:W4:Y:S01]  /*41ab0*/  LDL.LU.64 R242, [R1+0x28] ;  /* 0x0000280001f27983 */ /* 0x001f220000300a00 */
[----:B------:R-:W-:-:S02]  /*41ac0*/  IMAD R248, R109, 0x268, R188 ;  /* 0x000002686df87824 */ /* 0x000fc400078e02bc */
[----:B------:R-:W-:-:S03]  /*41ad0*/  IMAD R228, R111, 0x26c, R188 ;  /* 0x0000026c6fe47824 */ /* 0x000fc600078e02bc */
[----:B------:R0:W-:Y:S01]  /*41ae0*/  STG.E.U16 desc[UR60][R248.64], R98 ;  /* 0x00000062f8007986 */ /* 0x0001e2000c10153c */
[----:B------:R-:W4:Y:S08]  /*41af0*/  LDC R109, c[0x0][0x278] ;  /* 0x00009e00ff6d7b82 */ /* 0x000f300000000800 */
[----:B------:R-:W4:Y:S01]  /*41b00*/  LDC R111, c[0x0][0x278] ;  /* 0x00009e00ff6f7b82 */ /* 0x000f220000000800 */
[----:B0-----:R-:W4:Y:S01]  /*41b10*/  LDL.LU.64 R248, [R1+0x20] ;  /* 0x0000200001f87983 */ /* 0x001f220000300a00 */
[----:B-1----:R-:W-:-:S06]  /*41b20*/  IMAD R232, R101, 0x270, R188 ;  /* 0x0000027065e87824 */ /* 0x002fcc00078e02bc */
[----:B------:R-:W0:Y:S01]  /*41b30*/  LDC R101, c[0x0][0x278] ;  /* 0x00009e00ff657b82 */ /* 0x000e220000000800 */
[----:B------:R-:W-:Y:S01]  /*41b40*/  IMAD R226, R106, 0x26a, R188 ;  /* 0x0000026a6ae27824 */ /* 0x000fe200078e02bc */
[----:B------:R-:W-:Y:S01]  /*41b50*/  PRMT R104, R98, 0x7632, R104 ;  /* 0x0000763262687816 */ /* 0x000fe20000000068 */
[----:B------:R-:W-:Y:S01]  /*41b60*/  IMAD R230, R113, 0x26e, R188 ;  /* 0x0000026e71e67824 */ /* 0x000fe200078e02bc */
[----:B------:R-:W-:Y:S02]  /*41b70*/  PRMT R100, R99, 0x7632, R100 ;  /* 0x0000763263647816 */ /* 0x000fe40000000064 */
[----:B------:R-:W-:Y:S01]  /*41b80*/  PRMT R98, R92, 0x7632, R98 ;  /* 0x000076325c627816 */ /* 0x000fe20000000062 */
[----:B------:R1:W-:Y:S01]  /*41b90*/  STG.E.U16 desc[UR60][R226.64], R104 ;  /* 0x00000068e2007986 */ /* 0x0003e2000c10153c */
[----:B------:R-:W-:Y:S01]  /*41ba0*/  PRMT R102, R93, 0x7632, R102 ;  /* 0x000076325d667816 */ /* 0x000fe20000000066 */
[----:B------:R-:W0:Y:S02]  /*41bb0*/  LDC R96, c[0x0][0x278] ;  /* 0x00009e00ff607b82 */ /* 0x000e240000000800 */
[----:B------:R1:W-:Y:S01]  /*41bc0*/  STG.E.U16 desc[UR60][R228.64], R99 ;  /* 0x00000063e4007986 */ /* 0x0003e2000c10153c */
[----:B------:R-:W-:-:S03]  /*41bd0*/  IMAD R234, R103, 0x272, R188 ;  /* 0x0000027267ea7824 */ /* 0x000fc600078e02bc */
[----:B------:R-:W-:Y:S02]  /*41be0*/  STG.E.U16 desc[UR60][R230.64], R100 ;  /* 0x00000064e6007986 */ /* 0x000fe4000c10153c */
[----:B------:R-:W0:Y:S01]  /*41bf0*/  LDC R103, c[0x0][0x278] ;  /* 0x00009e00ff677b82 */ /* 0x000e220000000800 */
[----:B-1----:R-:W-:Y:S01]  /*41c00*/  PRMT R104, R94, 0x7632, R104 ;  /* 0x000076325e687816 */ /* 0x002fe20000000068 */
[----:B------:R0:W-:Y:S04]  /*41c10*/  STG.E.U16 desc[UR60][R232.64], R92 ;  /* 0x0000005ce8007986 */ /* 0x0001e8000c10153c */
[----:B------:R1:W-:Y:S02]  /*41c20*/  STG.E.U16 desc[UR60][R234.64], R98 ;  /* 0x00000062ea007986 */ /* 0x0003e4000c10153c */
[----:B------:R-:W1:Y:S01]  /*41c30*/  LDC R99, c[0x0][0x278] ;  /* 0x00009e00ff637b82 */ /* 0x000e620000000800 */
[----:B------:R-:W-:-:S07]  /*41c40*/  PRMT R106, R95, 0x7632, R106 ;  /* 0x000076325f6a7816 */ /* 0x000fce000000006a */
[----:B------:R-:W1:Y:S01]  /*41c50*/  LDC R97, c[0x0][0x278] ;  /* 0x00009e00ff617b82 */ /* 0x000e620000000800 */
[----:B0-----:R-:W-:-:S07]  /*41c60*/  IMAD R92, R103, 0x27e, R188 ;  /* 0x0000027e675c7824 */ /* 0x001fce00078e02bc */
[----:B------:R-:W0:Y:S01]  /*41c70*/  LDC R100, c[0x0][0x278] ;  /* 0x00009e00ff647b82 */ /* 0x000e220000000800 */
[----:B-1----:R-:W-:-:S07]  /*41c80*/  IMAD R99, R99, 0x284, RZ ;  /* 0x0000028463637824 */ /* 0x002fce00078e02ff */
[----:B------:R-:W1:Y:S01]  /*41c90*/  LDC R103, c[0x0][0x278] ;  /* 0x00009e00ff677b82 */ /* 0x000e620000000800 */
[----:B------:R-:W-:-:S07]  /*41ca0*/  IMAD R97, R97, 0x141, RZ ;  /* 0x0000014161617824 */ /* 0x000fce00078e02ff */
[----:B------:R-:W0:Y:S08]  /*41cb0*/  LDC R98, c[0x0][0x278] ;  /* 0x00009e00ff627b82 */ /* 0x000e300000000800 */
[----:B------:R-:W0:Y:S01]  /*41cc0*/  LDC R234, c[0x0][0x278] ;  /* 0x00009e00ffea7b82 */ /* 0x000e220000000800 */
[----:B---3--:R-:W-:-:S07]  /*41cd0*/  IMAD R236, R105, 0x274, R188 ;  /* 0x0000027469ec7824 */ /* 0x008fce00078e02bc */
[----:B------:R-:W3:Y:S01]  /*41ce0*/  LDC R105, c[0x0][0x278] ;  /* 0x00009e00ff697b82 */ /* 0x000ee20000000800 */
[----:B------:R1:W-:Y:S01]  /*41cf0*/  STG.E.U16 desc[UR60][R236.64], R93 ;  /* 0x0000005dec007986 */ /* 0x0003e2000c10153c */
[----:B--2---:R-:W-:-:S06]  /*41d00*/  IMAD R238, R107, 0x276, R188 ;  /* 0x000002766bee7824 */ /* 0x004fcc00078e02bc */
[----:B-1----:R-:W1:Y:S01]  /*41d10*/  LDC R236, c[0x0][0x278] ;  /* 0x00009e00ffec7b82 */ /* 0x002e620000000800 */
[----:B------:R2:W-:Y:S01]  /*41d20*/  STG.E.U16 desc[UR60][R238.64], R102 ;  /* 0x00000066ee007986 */ /* 0x0005e2000c10153c */
[----:B----4-:R-:W-:-:S06]  /*41d30*/  IMAD R240, R109, 0x278, R188 ;  /* 0x000002786df07824 */ /* 0x010fcc00078e02bc */
[----:B--2---:R-:W2:Y:S01]  /*41d40*/  LDC R102, c[0x0][0x278] ;  /* 0x00009e00ff667b82 */ /* 0x004ea20000000800 */
[--C-:B------:R-:W-:Y:S01]  /*41d50*/  IMAD R242, R111, 0x27a, R188.reuse ;  /* 0x0000027a6ff27824 */ /* 0x100fe200078e02bc */
[----:B------:R-:W-:Y:S04]  /*41d60*/  STG.E.U16 desc[UR60][R240.64], R94 ;  /* 0x0000005ef0007986 */ /* 0x000fe8000c10153c */
[----:B------:R4:W-:Y:S01]  /*41d70*/  STG.E.U16 desc[UR60][R242.64], R104 ;  /* 0x00000068f2007986 */ /* 0x0009e2000c10153c */
[--C-:B------:R-:W-:Y:S01]  /*41d80*/  IMAD R248, R101, 0x27c, R188.reuse ;  /* 0x0000027c65f87824 */ /* 0x100fe200078e02bc */
[----:B----4-:R-:W4:Y:S01]  /*41d90*/  LDC R104, c[0x0][0x278] ;  /* 0x00009e00ff687b82 */ /* 0x010f220000000800 */
[----:B------:R-:W-:Y:S01]  /*41da0*/  IMAD R93, R96, 0x13f, RZ ;  /* 0x0000013f605d7824 */ /* 0x000fe200078e02ff */
[----:B------:R-:W-:Y:S01]  /*41db0*/  PRMT R107, R88, 0x7632, R107 ;  /* 0x00007632586b7816 */ /* 0x000fe2000000006b */
[----:B------:R-:W-:Y:S01]  /*41dc0*/  IMAD R103, R103, 0x28c, RZ ;  /* 0x0000028c67677824 */ /* 0x000fe200078e02ff */
[----:B------:R0:W-:Y:S04]  /*41dd0*/  STG.E.U16 desc[UR60][R248.64], R95 ;  /* 0x0000005ff8007986 */ /* 0x0001e8000c10153c */
[----:B------:R-:W1:Y:S01]  /*41de0*/  LDC R101, c[0x0][0x278] ;  /* 0x00009e00ff657b82 */ /* 0x000e620000000800 */
[----:B------:R-:W4:Y:S01]  /*41df0*/  LDL.LU R239, [R1+0xa2c] ;  /* 0x000a2c0001ef7983 */ /* 0x000f220000300800 */
[----:B------:R-:W-:Y:S01]  /*41e00*/  LEA.HI.X.SX32 R93, R93, R3, 0x1, P4 ;  /* 0x000000035d5d7211 */ /* 0x000fe200020f0eff */
[----:B---3--:R-:W-:-:S02]  /*41e10*/  IMAD R94, R105, 0x280, R188 ;  /* 0x00000280695e7824 */ /* 0x008fc400078e02bc */
[----:B--2---:R-:W-:Y:S01]  /*41e20*/  IMAD R109, R102, 0x28a, RZ ;  /* 0x0000028a666d7824 */ /* 0x004fe200078e02ff */
[----:B------:R-:W2:Y:S02]  /*41e30*/  LDL.LU R237, [R1+0xa28] ;  /* 0x000a280001ed7983 */ /* 0x000ea40000300800 */
[----:B0-----:R-:W0:Y:S02]  /*41e40*/  LDC R249, c[0x0][0x278] ;  /* 0x00009e00fff97b82 */ /* 0x001e240000000800 */
[----:B------:R3:W-:Y:S06]  /*41e50*/  STG.E.U16 desc[UR60][R92.64], R106 ;  /* 0x0000006a5c007986 */ /* 0x0007ec000c10153c */
[----:B------:R-:W3:Y:S01]  /*41e60*/  LDC R96, c[0x0][0x278] ;  /* 0x00009e00ff607b82 */ /* 0x000ee20000000800 */
[----:B------:R-:W-:Y:S01]  /*41e70*/  IMAD R188, R189, 0x282, R188 ;  /* 0x00000282bdbc7824 */ /* 0x000fe200078e02bc */
[----:B------:R-:W2:Y:S01]  /*41e80*/  LDL.LU R238, [R1+0xa24] ;  /* 0x000a240001ee7983 */ /* 0x000ea20000300800 */
[----:B-1----:R-:W-:-:S05]  /*41e90*/  IMAD R101, R101, 0x288, RZ ;  /* 0x0000028865657824 */ /* 0x002fca00078e02ff */
[----:B------:R-:W1:Y:S01]  /*41ea0*/  LDC R105, c[0x0][0x278] ;  /* 0x00009e00ff697b82 */ /* 0x000e620000000800 */
[----:B0-----:R-:W-:Y:S01]  /*41eb0*/  IMAD R249, R249, 0x140, RZ ;  /* 0x00000140f9f97824 */ /* 0x001fe200078e02ff */
[----:B---3--:R-:W-:-:S06]  /*41ec0*/  IADD3 R92, P4, R99, R2, RZ ;  /* 0x00000002635c7210 */ /* 0x008fcc0007f9e0ff */
[----:B------:R-:W0:Y:S01]  /*41ed0*/  LDC R106, c[0x0][0x278] ;  /* 0x00009e00ff6a7b82 */ /* 0x000e220000000800 */
[-C--:B------:R-:W-:Y:S01]  /*41ee0*/  LEA.HI.X.SX32 R189, R97, R3.reuse, 0x1, P5 ;  /* 0x0000000361bd7211 */ /* 0x080fe200028f0eff */
[----:B------:R-:W3:Y:S01]  /*41ef0*/  LDL.LU R240, [R1+0xa20] ;  /* 0x000a200001f07983 */ /* 0x000ee20000300800 */
[----:B------:R-:W-:Y:S01]  /*41f00*/  LEA.HI.X.SX32 R95, R249, R3, 0x1, P6 ;  /* 0x00000003f95f7211 */ /* 0x000fe200030f0eff */
[----:B------:R-:W-:Y:S02]  /*41f10*/  IMAD R97, R100, 0x286, RZ ;  /* 0x0000028664617824 */ /* 0x000fe400078e02ff */
[----:B------:R-:W3:Y:S02]  /*41f20*/  LDL.LU R243, [R1+0x60c] ;  /* 0x00060c0001f37983 */ /* 0x000ee40000300800 */
[----:B------:R-:W0:Y:S02]  /*41f30*/  LDC R249, c[0x0][0x278] ;  /* 0x00009e00fff97b82 */ /* 0x000e240000000800 */
[----:B------:R0:W-:Y:S04]  /*41f40*/  STG.E.U16 desc[UR60][R94.64], R88 ;  /* 0x000000585e007986 */ /* 0x0001e8000c10153c */
[----:B------:R-:W3:Y:S01]  /*41f50*/  LDL.LU R241, [R1+0x608] ;  /* 0x0006080001f17983 */ /* 0x000ee20000300800 */
[----:B-1----:R-:W-:Y:S01]  /*41f60*/  IMAD R105, R105, 0x290, RZ ;  /* 0x0000029069697824 */ /* 0x002fe200078e02ff */
[----:B------:R-:W1:Y:S08]  /*41f70*/  LDC R99, c[0x0][0x278] ;  /* 0x00009e00ff637b82 */ /* 0x000e700000000800 */
[----:B------:R-:W1:Y:S01]  /*41f80*/  LDC R100, c[0x0][0x278] ;  /* 0x00009e00ff647b82 */ /* 0x000e620000000800 */
[----:B0-----:R-:W-:-:S07]  /*41f90*/  IMAD R249, R249, 0x142, RZ ;  /* 0x00000142f9f97824 */ /* 0x001fce00078e02ff */
[----:B------:R-:W0:Y:S01]  /*41fa0*/  LDC R102, c[0x0][0x278] ;  /* 0x00009e00ff667b82 */ /* 0x000e220000000800 */
[----:B------:R-:W-:Y:S01]  /*41fb0*/  IMAD R95, R96, 0x143, RZ ;  /* 0x00000143605f7824 */ /* 0x000fe200078e02ff */
[-C--:B------:R-:W-:Y:S02]  /*41fc0*/  IADD3 R94, P5, R97, R2.reuse, RZ ;  /* 0x00000002615e7210 */ /* 0x080fe40007fbe0ff */
[----:B------:R-:W-:Y:S01]  /*41fd0*/  PRMT R88, R89, 0x7632, R88 ;  /* 0x0000763259587816 */ /* 0x000fe20000000058 */
[----:B------:R1:W-:Y:S01]  /*41fe0*/  STG.E.U16 desc[UR60][R188.64], R107 ;  /* 0x0000006bbc007986 */ /* 0x0003e2000c10153c */
[-C--:B------:R-:W-:Y:S02]  /*41ff0*/  LEA.HI.X.SX32 R93, R249, R3.reuse, 0x1, P4 ;  /* 0x00000003f95d7211 */ /* 0x080fe400020f0eff */
[----:B------:R-:W0:Y:S01]  /*42000*/  LDC R249, c[0x0][0x278] ;  /* 0x00009e00fff97b82 */ /* 0x000e220000000800 */
[----:B------:R-:W-:Y:S01]  /*42010*/  IADD3 R96, P6, R101, R2, RZ ;  /* 0x0000000265607210 */ /* 0x000fe20007fde0ff */
[----:B------:R-:W3:Y:S01]  /*42020*/  LDL.LU R242, [R1+0x604] ;  /* 0x0006040001f27983 */ /* 0x000ee20000300800 */
[----:B------:R-:W-:-:S03]  /*42030*/  LEA.HI.X.SX32 R95, R95, R3, 0x1, P5 ;  /* 0x000000035f5f7211 */ /* 0x000fc600028f0eff */
[----:B------:R0:W-:Y:S02]  /*42040*/  STG.E.U16 desc[UR60][R92.64], R89 ;  /* 0x000000595c007986 */ /* 0x0001e4000c10153c */
[----:B------:R-:W2:Y:S08]  /*42050*/  LDC R101, c[0x0][0x278] ;  /* 0x00009e00ff657b82 */ /* 0x000eb00000000800 */
[----:B-1----:R-:W1:Y:S01]  /*42060*/  LDC R107, c[0x0][0x278] ;  /* 0x00009e00ff6b7b82 */ /* 0x002e620000000800 */
[----:B0-----:R-:W-:Y:S01]  /*42070*/  IMAD R249, R249, 0x144, RZ ;  /* 0x00000144f9f97824 */ /* 0x001fe200078e02ff */
[----:B------:R-:W3:Y:S04]  /*42080*/  LDL.LU R248, [R1+0x600] ;  /* 0x0006000001f87983 */ /* 0x000ee80000300800 */
[----:B------:R-:W-:-:S02]  /*42090*/  LEA.HI.X.SX32 R97, R249, R3, 0x1, P6 ;  /* 0x00000003f9617211 */ /* 0x000fc400030f0eff */
[----:B------:R-:W0:Y:S01]  /*420a0*/  LDC R249, c[0x0][0x278] ;  /* 0x00009e00fff97b82 */ /* 0x000e220000000800 */
[----:B------:R1:W-:Y:S01]  /*420b0*/  STG.E.U16 desc[UR60][R94.64], R88 ;  /* 0x000000585e007986 */ /* 0x0003e2000c10153c */
[----:B------:R-:W-:Y:S02]  /*420c0*/  IMAD R89, R98, 0x145, RZ ;  /* 0x0000014562597824 */ /* 0x000fe400078e02ff */
[----:B----4-:R-:W-:Y:S01]  /*420d0*/  IMAD R93, R104, 0x28e, RZ ;  /* 0x0000028e685d7824 */ /* 0x010fe200078e02ff */
[-C--:B------:R-:W-:Y:S02]  /*420e0*/  IADD3 R92, P4, R103, R2.reuse, RZ ;  /* 0x00000002675c7210 */ /* 0x080fe40007f9e0ff */
[----:B-1----:R-:W-:Y:S01]  /*420f0*/  IADD3 R88, P5, R109, R2, RZ ;  /* 0x000000026d587210 */ /* 0x002fe20007fbe0ff */
[----:B0-----:R-:W-:-:S03]  /*42100*/  IMAD R249, R249, 0x146, RZ ;  /* 0x00000146f9f97824 */ /* 0x001fc600078e02ff */
[-C--:B------:R-:W-:Y:S01]  /*42110*/  LEA.HI.X.SX32 R89, R89, R3.reuse, 0x1, P5 ;  /* 0x0000000359597211 */ /* 0x080fe200028f0eff */
[----:B------:R0:W-:Y:S01]  /*42120*/  STG.E.U16 desc[UR60][R96.64], R90 ;  /* 0x0000005a60007986 */ /* 0x0001e2000c10153c */
[----:B------:R-:W-:Y:S01]  /*42130*/  IADD3 R94, P5, R93, R2, RZ ;  /* 0x000000025d5e7210 */ /* 0x000fe20007fbe0ff */
[----:B------:R-:W-:Y:S01]  /*42140*/  IMAD R95, R99, 0x147, RZ ;  /* 0x00000147635f7824 */ /* 0x000fe200078e02ff */
[----:B------:R-:W-:Y:S01]  /*42150*/  LEA.HI.X.SX32 R93, R249, R3, 0x1, P4 ;  /* 0x00000003f95d7211 */ /* 0x000fe200020f0eff */
[----:B------:R-:W-:Y:S01]  /*42160*/  IMAD R107, R107, 0x294, RZ ;  /* 0x000002946b6b7824 */ /* 0x000fe200078e02ff */
[----:B------:R-:W1:Y:S01]  /*42170*/  LDC R249, c[0x0][0x278] ;  /* 0x00009e00fff97b82 */ /* 0x000e620000000800 */
[----:B0-----:R-:W-:-:S07]  /*42180*/  PRMT R97, R90, 0x7632, R97 ;  /* 0x000076325a617816 */ /* 0x001fce0000000061 */
[----:B------:R-:W0:Y:S01]  /*42190*/  LDC R99, c[0x0][0x278] ;  /* 0x00009e00ff637b82 */ /* 0x000e220000000800 */
[----:B------:R-:W-:Y:S01]  /*421a0*/  IADD3 R96, P6, R105, R2, RZ ;  /* 0x0000000269607210 */ /* 0x000fe20007fde0ff */
[----:B------:R4:W-:Y:S06]  /*421b0*/  STG.E.U16 desc[UR60][R88.64], R97 ;  /* 0x0000006158007986 */ /* 0x0009ec000c10153c */
[----:B------:R-:W2:Y:S01]  /*421c0*/  LDC R104, c[0x0][0x278] ;  /* 0x00009e00ff687b82 */ /* 0x000ea20000000800 */
[----:B-1----:R-:W-:Y:S01]  /*421d0*/  IMAD R249, R249, 0x148, RZ ;  /* 0x00000148f9f97824 */ /* 0x002fe200078e02ff */
[----:B------:R-:W-:Y:S01]  /*421e0*/  LEA.HI.X.SX32 R95, R95, R3, 0x1, P5 ;  /* 0x000000035f5f7211 */ /* 0x000fe200028f0eff */
[----:B------:R-:W-:Y:S01]  /*421f0*/  IMAD R109, R106, 0x292, RZ ;  /* 0x000002926a6d7824 */ /* 0x000fe200078e02ff */
[----:B------:R-:W-:-:S04]  /*42200*/  PRMT R90, R91, 0x7632, R90 ;  /* 0x000076325b5a7816 */ /* 0x000fc8000000005a */
[----:B------:R-:W1:Y:S01]  /*42210*/  LDC R103, c[0x0][0x278] ;  /* 0x00009e00ff677b82 */ /* 0x000e620000000800 */
[----:B----4-:R-:W-:-:S07]  /*42220*/  LEA.HI.X.SX32 R97, R249, R3, 0x1, P6 ;  /* 0x00000003f9617211 */ /* 0x010fce00030f0eff */
[----:B------:R-:W4:Y:S01]  /*42230*/  LDC R249, c[0x0][0x278] ;  /* 0x00009e00fff97b82 */ /* 0x000f220000000800 */
[----:B------:R-:W-:Y:S04]  /*42240*/  STG.E.U16 desc[UR60][R92.64], R91 ;  /* 0x0000005b5c007986 */ /* 0x000fe8000c10153c */
[----:B------:R0:W-:Y:S03]  /*42250*/  STG.E.U16 desc[UR60][R94.64], R90 ;  /* 0x0000005a5e007986 */ /* 0x0001e6000c10153c */
[----:B------:R-:W1:Y:S08]  /*42260*/  LDC R98, c[0x0][0x278] ;  /* 0x00009e00ff627b82 */ /* 0x000e700000000800 */
[----:B------:R-:W1:Y:S01]  /*42270*/  LDC R105, c[0x0][0x278] ;  /* 0x00009e00ff697b82 */ /* 0x000e620000000800 */
[-C--:B0-----:R-:W-:Y:S01]  /*42280*/  IADD3 R90, P5, R107, R2.reuse, RZ ;  /* 0x000000026b5a7210 */ /* 0x081fe20007fbe0ff */
[----:B----4-:R-:W-:Y:S01]  /*42290*/  IMAD R249, R249, 0x14a, RZ ;  /* 0x0000014af9f97824 */ /* 0x010fe200078e02ff */
[----:B------:R-:W-:Y:S01]  /*422a0*/  IADD3 R88, P4, R109, R2, RZ ;  /* 0x000000026d587210 */ /* 0x000fe20007f9e0ff */
[----:B------:R-:W-:Y:S01]  /*422b0*/  IMAD R89, R100, 0x149, RZ ;  /* 0x0000014964597824 */ /* 0x000fe200078e02ff */
[----:B------:R0:W-:Y:S01]  /*422c0*/  STG.E.U16 desc[UR60][R96.64], R84 ;  /* 0x0000005460007986 */ /* 0x0001e2000c10153c */
[----:B------:R-:W-:Y:S01]  /*422d0*/  IMAD R107, R99, 0x298, RZ ;  /* 0x00000298636b7824 */ /* 0x000fe200078e02ff */
[-C--:B------:R-:W-:Y:S01]  /*422e0*/  LEA.HI.X.SX32 R91, R249, R3.reuse, 0x1, P5 ;  /* 0x00000003f95b7211 */ /* 0x080fe200028f0eff */
[----:B------:R-:W4:Y:S08]  /*422f0*/  LDC R100, c[0x0][0x278] ;  /* 0x00009e00ff647b82 */ /* 0x000f300000000800 */
[----:B------:R-:W4:Y:S01]  /*42300*/  LDC R249, c[0x0][0x278] ;  /* 0x00009e00fff97b82 */ /* 0x000f220000000800 */
[----:B------:R-:W-:-:S02]  /*42310*/  LEA.HI.X.SX32 R89, R89, R3, 0x1, P4 ;  /* 0x0000000359597211 */ /* 0x000fc400020f0eff */
[----:B0-----:R-:W-:-:S05]  /*42320*/  PRMT R84, R84, 0x7632, R84 ;  /* 0x0000763254547816 */ /* 0x001fca0000000054 */
[----:B------:R0:W-:Y:S01]  /*42330*/  STG.E.U16 desc[UR60][R88.64], R84 ;  /* 0x0000005458007986 */ /* 0x0001e2000c10153c */
[----:B------:R-:W-:Y:S01]  /*42340*/  IMAD R111, R102, 0x296, RZ ;  /* 0x00000296666f7824 */ /* 0x000fe200078e02ff */
[----:B------:R-:W-:Y:S01]  /*42350*/  PRMT R106, R85, 0x7632, R106 ;  /* 0x00007632556a7816 */ /* 0x000fe2000000006a */
[----:B--2---:R-:W-:Y:S01]  /*42360*/  IMAD R93, R101, 0x14b, RZ ;  /* 0x0000014b655d7824 */ /* 0x004fe200078e02ff */
[----:B------:R-:W2:Y:S01]  /*42370*/  LDC R96, c[0x0][0x278] ;  /* 0x00009e00ff607b82 */ /* 0x000ea20000000800 */
[----:B0-----:R-:W-:Y:S01]  /*42380*/  IADD3 R88, P5, R107, R2, RZ ;  /* 0x000000026b587210 */ /* 0x001fe20007fbe0ff */
[----:B-1----:R-:W-:-:S06]  /*42390*/  IMAD R103, R103, 0x29a, RZ ;  /* 0x0000029a67677824 */ /* 0x002fcc00078e02ff */
[----:B------:R-:W0:Y:S01]  /*423a0*/  LDC R94, c[0x0][0x278] ;  /* 0x00009e00ff5e7b82 */ /* 0x000e220000000800 */
[----:B----4-:R-:W-:-:S05]  /*423b0*/  IMAD R249, R249, 0x14c, RZ ;  /* 0x0000014cf9f97824 */ /* 0x010fca00078e02ff */
[----:B------:R-:W-:Y:S01]  /*423c0*/  LEA.HI.X.SX32 R89, R249, R3, 0x1, P5 ;  /* 0x00000003f9597211 */ /* 0x000fe200028f0eff */
[----:B------:R1:W-:Y:S01]  /*423d0*/  STG.E.U16 desc[UR60][R90.64], R85 ;  /* 0x000000555a007986 */ /* 0x0003e2000c10153c */
[----:B------:R-:W4:Y:S01]  /*423e0*/  LDC R249, c[0x0][0x278] ;  /* 0x00009e00fff97b82 */ /* 0x000f220000000800 */
[----:B------:R-:W-:Y:S01]  /*423f0*/  IADD3 R92, P6, R111, R2, RZ ;  /* 0x000000026f5c7210 */ /* 0x000fe20007fde0ff */
[----:B------:R-:W-:Y:S02]  /*42400*/  IMAD R95, R98, 0x14d, RZ ;  /* 0x0000014d625f7824 */ /* 0x000fe400078e02ff */
[----:B------:R-:W-:-:S04]  /*42410*/  IMAD R105, R105, 0x29e, RZ ;  /* 0x0000029e69697824 */ /* 0x000fc800078e02ff */
[----:B------:R-:W2:Y:S01]  /*42420*/  LDC R101, c[0x0][0x278] ;  /* 0x00009e00ff657b82 */ /* 0x000ea20000000800 */
[----:B-1----:R-:W-:-:S05]  /*42430*/  IMAD R91, R104, 0x29c, RZ ;  /* 0x0000029c685b7824 */ /* 0x002fca00078e02ff */
[----:B------:R-:W-:Y:S02]  /*42440*/  IADD3 R90, P5, R91, R2, RZ ;  /* 0x000000025b5a7210 */ /* 0x000fe40007fbe0ff */
[----:B------:R-:W1:Y:S01]  /*42450*/  LDC R102, c[0x0][0x278] ;  /* 0x00009e00ff667b82 */ /* 0x000e620000000800 */
[----:B----4-:R-:W-:Y:S01]  /*42460*/  IMAD R249, R249, 0x14e, RZ ;  /* 0x0000014ef9f97824 */ /* 0x010fe200078e02ff */
[----:B------:R-:W-:-:S06]  /*42470*/  LEA.HI.X.SX32 R93, R93, R3, 0x1, P6 ;  /* 0x000000035d5d7211 */ /* 0x000fcc00030f0eff */
[----:B------:R-:W4:Y:S01]  /*42480*/  LDC R99, c[0x0][0x278] ;  /* 0x00009e00ff637b82 */ /* 0x000f220000000800 */
[----:B------:R-:W-:-:S07]  /*42490*/  LEA.HI.X.SX32 R91, R249, R3, 0x1, P5 ;  /* 0x00000003f95b7211 */ /* 0x000fce00028f0eff */
[----:B------:R-:W0:Y:S01]  /*424a0*/  LDC R249, c[0x0][0x278] ;  /* 0x00009e00fff97b82 */ /* 0x000e220000000800 */
[----:B------:R-:W-:Y:S01]  /*424b0*/  IADD3 R84, P4, R103, R2, RZ ;  /* 0x0000000267547210 */ /* 0x000fe20007f9e0ff */
[----:B------:R-:W-:Y:S01]  /*424c0*/  IMAD R103, R100, 0x2a0, RZ ;  /* 0x000002a064677824 */ /* 0x000fe200078e02ff */
[----:B------:R-:W-:Y:S01]  /*424d0*/  PRMT R104, R86, 0x7632, R104 ;  /* 0x0000763256687816 */ /* 0x000fe20000000068 */
[----:B------:R3:W-:Y:S01]  /*424e0*/  STG.E.U16 desc[UR60][R92.64], R106 ;  /* 0x0000006a5c007986 */ /* 0x0007e2000c10153c */
[----:B------:R-:W-:-:S03]  /*424f0*/  LEA.HI.X.SX32 R85, R95, R3, 0x1, P4 ;  /* 0x000000035f557211 */ /* 0x000fc600020f0eff */
[----:B------:R1:W-:Y:S01]  /*42500*/  STG.E.U16 desc[UR60][R88.64], R86 ;  /* 0x0000005658007986 */ /* 0x0003e2000c10153c */
[----:B--2---:R-:W-:Y:S01]  /*42510*/  IMAD R101, R101, 0x2a2, RZ ;  /* 0x000002a265657824 */ /* 0x004fe200078e02ff */
[----:B------:R-:W2:Y:S02]  /*42520*/  LDC R97, c[0x0][0x278] ;  /* 0x00009e00ff617b82 */ /* 0x000ea40000000800 */
[----:B------:R-:W-:Y:S01]  /*42530*/  STG.E.U16 desc[UR60][R84.64], R104 ;  /* 0x0000006854007986 */ /* 0x000fe2000c10153c */
[----:B---3--:R-:W-:-:S03]  /*42540*/  IADD3 R92, P6, R105, R2, RZ ;  /* 0x00000002695c7210 */ /* 0x008fc60007fde0ff */
[----:B------:R3:W-:Y:S02]  /*42550*/  STG.E.U16 desc[UR60][R90.64], R87 ;  /* 0x000000575a007986 */ /* 0x0007e4000c10153c */
[----:B------:R-:W2:Y:S01]  /*42560*/  LDC R100, c[0x0][0x278] ;  /* 0x00009e00ff647b82 */ /* 0x000ea20000000800 */
[----:B-1----:R-:W-:Y:S01]  /*42570*/  IADD3 R86, P5, R103, R2, RZ ;  /* 0x0000000267567210 */ /* 0x002fe20007fbe0ff */
[----:B0-----:R-:W-:Y:S01]  /*42580*/  IMAD R249, R249, 0x150, RZ ;  /* 0x00000150f9f97824 */ /* 0x001fe200078e02ff */
[----:B------:R-:W-:-:S05]  /*42590*/  PRMT R105, R87, 0x7632, R105 ;  /* 0x0000763257697816 */ /* 0x000fca0000000069 */
[----:B------:R-:W0:Y:S01]  /*425a0*/  LDC R95, c[0x0][0x278] ;  /* 0x00009e00ff5f7b82 */ /* 0x000e220000000800 */
[----:B---3--:R-:W-:-:S07]  /*425b0*/  LEA.HI.X.SX32 R87, R249, R3, 0x1, P5 ;  /* 0x00000003f9577211 */ /* 0x008fce00028f0eff */
[----:B------:R-:W1:Y:S01]  /*425c0*/  LDC R249, c[0x0][0x278] ;  /* 0x00009e00fff97b82 */ /* 0x000e620000000800 */
[----:B------:R-:W-:Y:S01]  /*425d0*/  IMAD R85, R102, 0x2a4, RZ ;  /* 0x000002a466557824 */ /* 0x000fe200078e02ff */
[----:B------:R-:W-:Y:S01]  /*425e0*/  IADD3 R84, P4, R101, R2, RZ ;  /* 0x0000000265547210 */ /* 0x000fe20007f9e0ff */
[----:B------:R-:W-:-:S03]  /*425f0*/  IMAD R89, R96, 0x151, RZ ;  /* 0x0000015160597824 */ /* 0x000fc600078e02ff */
[-C--:B------:R-:W-:Y:S02]  /*42600*/  IADD3 R88, P5, R85, R2.reuse, RZ ;  /* 0x0000000255587210 */ /* 0x080fe40007fbe0ff */
[-C--:B------:R-:W-:Y:S01]  /*42610*/  LEA.HI.X.SX32 R85, R89, R3.reuse, 0x1, P4 ;  /* 0x0000000359557211 */ /* 0x080fe200020f0eff */
[----:B------:R-:W3:Y:S01]  /*42620*/  LDC R98, c[0x0][0x278] ;  /* 0x00009e00ff627b82 */ /* 0x000ee20000000800 */
[----:B-1----:R-:W-:Y:S02]  /*42630*/  IMAD R249, R249, 0x152, RZ ;  /* 0x00000152f9f97824 */ /* 0x002fe400078e02ff */
[----:B------:R-:W-:Y:S02]  /*42640*/  IMAD R93, R94, 0x14f, RZ ;  /* 0x0000014f5e5d7824 */ /* 0x000fe400078e02ff */
[----:B----4-:R-:W-:Y:S01]  /*42650*/  IMAD R99, R99, 0x2a6, RZ ;  /* 0x000002a663637824 */ /* 0x010fe200078e02ff */
[-C--:B------:R-:W-:Y:S01]  /*42660*/  LEA.HI.X.SX32 R89, R249, R3.reuse, 0x1, P5 ;  /* 0x00000003f9597211 */ /* 0x080fe200028f0eff */
[----:B--2---:R-:W-:Y:S01]  /*42670*/  IMAD R91, R97, 0x153, RZ ;  /* 0x00000153615b7824 */ /* 0x004fe200078e02ff */
[----:B------:R-:W1:Y:S01]  /*42680*/  LDC R249, c[0x0][0x278] ;  /* 0x00009e00fff97b82 */ /* 0x000e620000000800 */
[----:B------:R-:W-:Y:S01]  /*42690*/  LEA.HI.X.SX32 R93, R93, R3, 0x1, P6 ;  /* 0x000000035d5d7211 */ /* 0x000fe200030f0eff */
[----:B------:R-:W-:Y:S01]  /*426a0*/  IMAD R101, R100, 0x2ac, RZ ;  /* 0x000002ac64657824 */ /* 0x000fe200078e02ff */
[----:B------:R-:W-:-:S02]  /*426b0*/  IADD3 R90, P6, R99, R2, RZ ;  /* 0x00000002635a7210 */ /* 0x000fc40007fde0ff */
[----:B------:R-:W-:-:S03]  /*426c0*/  PRMT R102, R76, 0x7632, R102 ;  /* 0x000076324c667816 */ /* 0x000fc60000000066 */
[----:B------:R-:W2:Y:S01]  /*426d0*/  LDC R94, c[0x0][0x278] ;  /* 0x00009e00ff5e7b82 */ /* 0x000ea20000000800 */
[----:B------:R-:W-:-:S07]  /*426e0*/  PRMT R103, R77, 0x7632, R103 ;  /* 0x000076324d677816 */ /* 0x000fce0000000067 */
[----:B------:R-:W4:Y:S01]  /*426f0*/  LDC R97, c[0x0][0x278] ;  /* 0x00009e00ff617b82 */ /* 0x000f220000000800 */
[----:B-1----:R-:W-:-:S07]  /*42700*/  IMAD R251, R249, 0x154, RZ ;  /* 0x00000154f9fb7824 */ /* 0x002fce00078e02ff */
[----:B------:R-:W1:Y:S08]  /*42710*/  LDC R96, c[0x0][0x278] ;  /* 0x00009e00ff607b82 */ /* 0x000e700000000800 */
[----:B------:R-:W3:Y:S01]  /*42720*/  LDC R249, c[0x0][0x278] ;  /* 0x00009e00fff97b82 */ /* 0x000ee20000000800 */
[----:B------:R0:W-:Y:S01]  /*42730*/  STG.E.U16 desc[UR60][R92.64], R105 ;  /* 0x000000695c007986 */ /* 0x0001e2000c10153c */
[----:B------:R-:W-:-:S03]  /*42740*/  LEA.HI.X.SX32 R91, R91, R3, 0x1, P6 ;  /* 0x000000035b5b7211 */ /* 0x000fc600030f0eff */
[----:B------:R2:W-:Y:S03]  /*42750*/  STG.E.U16 desc[UR60][R86.64], R76 ;  /* 0x0000004c56007986 */ /* 0x0005e6000c10153c */
[----:B0-----:R-:W0:Y:S01]  /*42760*/  LDC R93, c[0x0][0x278] ;  /* 0x00009e00ff5d7b82 */ /* 0x001e220000000800 */
[----:B--2---:R-:W-:Y:S01]  /*42770*/  IMAD R87, R95, 0x2a8, RZ ;  /* 0x000002a85f577824 */ /* 0x004fe200078e02ff */
[----:B------:R-:W-:Y:S01]  /*42780*/  IADD3 R86, P6, R101, R2, RZ ;  /* 0x0000000265567210 */ /* 0x000fe20007fde0ff */
[----:B---3--:R-:W-:-:S03]  /*42790*/  IMAD R249, R249, 0x156, RZ ;  /* 0x00000156f9f97824 */ /* 0x008fc600078e02ff */
[----:B------:R-:W-:Y:S01]  /*427a0*/  IADD3 R76, P4, R87, R2, RZ ;  /* 0x00000002574c7210 */ /* 0x000fe20007f9e0ff */
[----:B------:R-:W-:Y:S01]  /*427b0*/  STG.E.U16 desc[UR60][R84.64], R102 ;  /* 0x0000006654007986 */ /* 0x000fe2000c10153c */
[----:B------:R-:W-:Y:S01]  /*427c0*/  IMAD R99, R98, 0x2aa, RZ ;  /* 0x000002aa62637824 */ /* 0x000fe200078e02ff */
[----:B------:R-:W2:Y:S01]  /*427d0*/  LDC R92, c[0x0][0x278] ;  /* 0x00009e00ff5c7b82 */ /* 0x000ea20000000800 */
[----:B------:R-:W-:-:S07]  /*427e0*/  LEA.HI.X.SX32 R87, R249, R3, 0x1, P6 ;  /* 0x00000003f9577211 */ /* 0x000fce00030f0eff */
[----:B------:R-:W3:Y:S01]  /*427f0*/  LDC R249, c[0x0][0x278] ;  /* 0x00009e00fff97b82 */ /* 0x000ee20000000800 */
[----:B------:R1:W-:Y:S01]  /*42800*/  STG.E.U16 desc[UR60][R88.64], R77 ;  /* 0x0000004d58007986 */ /* 0x0003e2000c10153c */
[----:B----4-:R-:W-:-:S06]  /*42810*/  IMAD R97, R97, 0x2b4, RZ ;  /* 0x000002b461617824 */ /* 0x010fcc00078e02ff */
[----:B------:R-:W4:Y:S01]  /*42820*/  LDC R95, c[0x0][0x278] ;  /* 0x00009e00ff5f7b82 */ /* 0x000f220000000800 */
[----:B-1----:R-:W-:Y:S01]  /*42830*/  LEA.HI.X.SX32 R77, R251, R3, 0x1, P4 ;  /* 0x00000003fb4d7211 */ /* 0x002fe200020f0eff */
[----:B------:R-:W-:Y:S01]  /*42840*/  IMAD R85, R94, 0x155, RZ ;  /* 0x000001555e557824 */ /* 0x000fe200078e02ff */
[----:B------:R-:W-:Y:S02]  /*42850*/  IADD3 R84, P5, R99, R2, RZ ;  /* 0x0000000263547210 */ /* 0x000fe40007fbe0ff */
[----:B------:R-:W-:Y:S01]  /*42860*/  PRMT R98, R78, 0x7632, R98 ;  /* 0x000076324e627816 */ /* 0x000fe20000000062 */
[----:B------:R1:W-:Y:S02]  /*42870*/  STG.E.U16 desc[UR60][R90.64], R103 ;  /* 0x000000675a007986 */ /* 0x0003e4000c10153c */
[----:B------:R-:W2:Y:S01]  /*42880*/  LDC R88, c[0x0][0x278] ;  /* 0x00009e00ff587b82 */ /* 0x000ea20000000800 */
[----:B---3--:R-:W-:-:S07]  /*42890*/  IMAD R251, R249, 0x158, RZ ;  /* 0x00000158f9fb7824 */ /* 0x008fce00078e02ff */
[----:B------:R-:W3:Y:S01]  /*428a0*/  LDC R249, c[0x0][0x278] ;  /* 0x00009e00fff97b82 */ /* 0x000ee20000000800 */
[----:B------:R-:W-:Y:S01]  /*428b0*/  LEA.HI.X.SX32 R85, R85, R3, 0x1, P5 ;  /* 0x0000000355557211 */ /* 0x000fe200028f0eff */
[----:B------:R-:W-:Y:S01]  /*428c0*/  STG.E.U16 desc[UR60][R76.64], R78 ;  /* 0x0000004e4c007986 */ /* 0x000fe2000c10153c */
[----:B0-----:R-:W-:-:S03]  /*428d0*/  IMAD R99, R93, 0x2ae, RZ ;  /* 0x000002ae5d637824 */ /* 0x001fc600078e02ff */
[----:B------:R-:W-:Y:S02]  /*428e0*/  STG.E.U16 desc[UR60][R84.64], R98 ;  /* 0x0000006254007986 */ /* 0x000fe4000c10153c */
[----:B------:R-:W0:Y:S02]  /*428f0*/  LDC R93, c[0x0][0x278] ;  /* 0x00009e00ff5d7b82 */ /* 0x000e240000000800 */
[----:B------:R2:W-:Y:S01]  /*42900*/  STG.E.U16 desc[UR60][R86.64], R79 ;  /* 0x0000004f56007986 */ /* 0x0005e2000c10153c */
[----:B------:R-:W-:Y:S02]  /*42910*/  IMAD R101, R96, 0x2b0, RZ ;  /* 0x000002b060657824 */ /* 0x000fe400078e02ff */
[----:B----4-:R-:W-:-:S03]  /*42920*/  IMAD R95, R95, 0x2b2, RZ ;  /* 0x000002b25f5f7824 */ /* 0x010fc600078e02ff */
[----:B-1----:R-:W1:Y:S01]  /*42930*/  LDC R91, c[0x0][0x278] ;  /* 0x00009e00ff5b7b82 */ /* 0x002e620000000800 */
[-C--:B--2---:R-:W-:Y:S01]  /*42940*/  IADD3 R86, P6, R97, R2.reuse, RZ ;  /* 0x0000000261567210 */ /* 0x084fe20007fde0ff */
[----:B---3--:R-:W-:Y:S01]  /*42950*/  IMAD R249, R249, 0x15a, RZ ;  /* 0x0000015af9f97824 */ /* 0x008fe200078e02ff */
[-C--:B------:R-:W-:Y:S01]  /*42960*/  IADD3 R76, P5, R99, R2.reuse, RZ ;  /* 0x00000002634c7210 */ /* 0x080fe20007fbe0ff */
[----:B------:R-:W-:Y:S01]  /*42970*/  IMAD R77, R92, 0x157, RZ ;  /* 0x000001575c4d7824 */ /* 0x000fe200078e02ff */
[----:B------:R-:W-:-:S03]  /*42980*/  IADD3 R78, P4, R101, R2, RZ ;  /* 0x00000002654e7210 */ /* 0x000fc60007f9e0ff */
[----:B------:R-:W2:Y:S01]  /*42990*/  LDC R89, c[0x0][0x278] ;  /* 0x00009e00ff597b82 */ /* 0x000ea20000000800 */
[----:B------:R-:W-:-:S07]  /*429a0*/  LEA.HI.X.SX32 R87, R249, R3, 0x1, P6 ;  /* 0x00000003f9577211 */ /* 0x000fce00030f0eff */
[----:B------:R-:W3:Y:S01]  /*429b0*/  LDC R249, c[0x0][0x278] ;  /* 0x00009e00fff97b82 */ /* 0x000ee20000000800 */
[----:B------:R-:W-:Y:S01]  /*429c0*/  PRMT R100, R79, 0x7632, R100 ;  /* 0x000076324f647816 */ /* 0x000fe20000000064 */
[----:B------:R-:W-:Y:S01]  /*429d0*/  IMAD R85, R88, 0x159, RZ ;  /* 0x0000015958557824 */ /* 0x000fe200078e02ff */
[-C--:B------:R-:W-:Y:S01]  /*429e0*/  LEA.HI.X.SX32 R77, R77, R3.reuse, 0x1, P5 ;  /* 0x000000034d4d7211 */ /* 0x080fe200028f0eff */
[----:B0-----:R-:W-:Y:S01]  /*429f0*/  IMAD R93, R93, 0x2b8, RZ ;  /* 0x000002b85d5d7824 */ /* 0x001fe200078e02ff */
[-C--:B------:R-:W-:Y:S02]  /*42a00*/  LEA.HI.X.SX32 R79, R251, R3.reuse, 0x1, P4 ;  /* 0x00000003fb4f7211 */ /* 0x080fe400020f0eff */
[----:B------:R-:W-:Y:S01]  /*42a10*/  IADD3 R84, P5, R95, R2, RZ ;  /* 0x000000025f547210 */ /* 0x000fe20007fbe0ff */
[----:B------:R-:W-:Y:S01]  /*42a20*/  STG.E.U16 desc[UR60][R76.64], R100 ;  /* 0x000000644c007986 */ /* 0x000fe2000c10153c */
[----:B------:R-:W0:Y:S02]  /*42a30*/  LDC R92, c[0x0][0x278] ;  /* 0x00009e00ff5c7b82 */ /* 0x000e240000000800 */
[----:B------:R-:W-:Y:S01]  /*42a40*/  LEA.HI.X.SX32 R85, R85, R3, 0x1, P5 ;  /* 0x0000000355557211 */ /* 0x000fe200028f0eff */
[----:B------:R4:W-:Y:S01]  /*42a50*/  STG.E.U16 desc[UR60][R78.64], R80 ;  /* 0x000000504e007986 */ /* 0x0009e2000c10153c */
[----:B-1----:R-:W-:Y:S01]  /*42a60*/  IMAD R97, R91, 0x2b6, RZ ;  /* 0x000002b65b617824 */ /* 0x002fe200078e02ff */
[----:B------:R-:W-:-:S03]  /*42a70*/  PRMT R98, R80, 0x7632, R98 ;  /* 0x0000763250627816 */ /* 0x000fc60000000062 */
[----:B------:R-:W1:Y:S01]  /*42a80*/  LDC R94, c[0x0][0x278] ;  /* 0x00009e00ff5e7b82 */ /* 0x000e620000000800 */
[----:B---3--:R-:W-:Y:S01]  /*42a90*/  IMAD R249, R249, 0x15c, RZ ;  /* 0x0000015cf9f97824 */ /* 0x008fe200078e02ff */
[-C--:B----4-:R-:W-:Y:S01]  /*42aa0*/  IADD3 R78, P5, R93, R2.reuse, RZ ;  /* 0x000000025d4e7210 */ /* 0x090fe20007fbe0ff */
[----:B--2---:R-:W-:Y:S01]  /*42ab0*/  IMAD R77, R89, 0x15b, RZ ;  /* 0x0000015b594d7824 */ /* 0x004fe200078e02ff */
[----:B------:R-:W-:Y:S01]  /*42ac0*/  IADD3 R76, P4, R97, R2, RZ ;  /* 0x00000002614c7210 */ /* 0x000fe20007f9e0ff */
[----:B------:R-:W-:Y:S01]  /*42ad0*/  STG.E.U16 desc[UR60][R84.64], R98 ;  /* 0x0000006254007986 */ /* 0x000fe2000c10153c */
[-C--:B------:R-:W-:Y:S02]  /*42ae0*/  LEA.HI.X.SX32 R79, R249, R3.reuse, 0x1, P5 ;  /* 0x00000003f94f7211 */ /* 0x080fe400028f0eff */
[----:B------:R-:W2:Y:S08]  /*42af0*/  LDC R90, c[0x0][0x278] ;  /* 0x00009e00ff5a7b82 */ /* 0x000eb00000000800 */
[----:B------:R-:W3:Y:S01]  /*42b00*/  LDC R249, c[0x0][0x278] ;  /* 0x00009e00fff97b82 */ /* 0x000ee20000000800 */
[----:B------:R4:W-:Y:S01]  /*42b10*/  STG.E.U16 desc[UR60][R86.64], R81 ;  /* 0x0000005156007986 */ /* 0x0009e2000c10153c */
[----:B------:R-:W-:Y:S01]  /*42b20*/  LEA.HI.X.SX32 R77, R77, R3, 0x1, P4 ;  /* 0x000000034d4d7211 */ /* 0x000fe200020f0eff */
[----:B0-----:R-:W-:-:S05]  /*42b30*/  IMAD R97, R92, 0x2bc, RZ ;  /* 0x000002bc5c617824 */ /* 0x001fca00078e02ff */
[----:B------:R-:W0:Y:S01]  /*42b40*/  LDC R96, c[0x0][0x278] ;  /* 0x00009e00ff607b82 */ /* 0x000e220000000800 */
[----:B----4-:R-:W-:Y:S01]  /*42b50*/  PRMT R86, R81, 0x7632, R86 ;  /* 0x0000763251567816 */ /* 0x010fe20000000056 */
[----:B-1----:R-:W-:Y:S02]  /*42b60*/  IMAD R99, R94, 0x2ba, RZ ;  /* 0x000002ba5e637824 */ /* 0x002fe400078e02ff */
[----:B--2---:R-:W-:-:S04]  /*42b70*/  IMAD R85, R90, 0x15d, RZ ;  /* 0x0000015d5a557824 */ /* 0x004fc800078e02ff */
[----:B------:R-:W1:Y:S01]  /*42b80*/  LDC R89, c[0x0][0x278] ;  /* 0x00009e00ff597b82 */ /* 0x000e620000000800 */
[----:B------:R-:W-:Y:S04]  /*42b90*/  STG.E.U16 desc[UR60][R76.64], R86 ;  /* 0x000000564c007986 */ /* 0x000fe8000c10153c */
[----:B------:R2:W-:Y:S01]  /*42ba0*/  STG.E.U16 desc[UR60][R78.64], R82 ;  /* 0x000000524e007986 */ /* 0x0005e2000c10153c */
[----:B---3--:R-:W-:Y:S01]  /*42bb0*/  IMAD R249, R249, 0x15e, RZ ;  /* 0x0000015ef9f97824 */ /* 0x008fe200078e02ff */
[-C--:B------:R-:W-:Y:S01]  /*42bc0*/  IADD3 R80, P6, R99, R2.reuse, RZ ;  /* 0x0000000263507210 */ /* 0x080fe20007fde0ff */
[----:B------:R-:W3:Y:S01]  /*42bd0*/  LDC R95, c[0x0][0x278] ;  /* 0x00009e00ff5f7b82 */ /* 0x000ee20000000800 */
[----:B--2---:R-:W-:-:S07]  /*42be0*/  IADD3 R78, P5, R97, R2, RZ ;  /* 0x00000002614e7210 */ /* 0x004fce0007fbe0ff */
[----:B------:R-:W2:Y:S01]  /*42bf0*/  LDC R91, c[0x0][0x278] ;  /* 0x00009e00ff5b7b82 */ /* 0x000ea20000000800 */
[----:B------:R-:W-:-:S07]  /*42c00*/  LEA.HI.X.SX32 R79, R249, R3, 0x1, P5 ;  /* 0x00000003f94f7211 */ /* 0x000fce00028f0eff */
[----:B------:R-:W4:Y:S01]  /*42c10*/  LDC R249, c[0x0][0x278] ;  /* 0x00009e00fff97b82 */ /* 0x000f220000000800 */
[----:B------:R-:W-:Y:S01]  /*42c20*/  LEA.HI.X.SX32 R81, R85, R3, 0x1, P6 ;  /* 0x0000000355517211 */ /* 0x000fe200030f0eff */
[----:B0-----:R-:W-:Y:S01]  /*42c30*/  IMAD R77, R96, 0x2c0, RZ ;  /* 0x000002c0604d7824 */ /* 0x001fe200078e02ff */
[----:B------:R-:W-:-:S05]  /*42c40*/  PRMT R94, R82, 0x7632, R94 ;  /* 0x00007632525e7816 */ /* 0x000fca000000005e */
[----:B------:R0:W-:Y:S01]  /*42c50*/  STG.E.U16 desc[UR60][R80.64], R94 ;  /* 0x0000005e50007986 */ /* 0x0001e2000c10153c */
[----:B------:R-:W1:Y:S08]  /*42c60*/  LDC R88, c[0x0][0x278] ;  /* 0x00009e00ff587b82 */ /* 0x000e700000000800 */
[----:B------:R-:W1:Y:S01]  /*42c70*/  LDC R87, c[0x0][0x278] ;  /* 0x00009e00ff577b82 */ /* 0x000e620000000800 */
[----:B0-----:R-:W-:Y:S01]  /*42c80*/  IADD3 R80, P5, R77, R2, RZ ;  /* 0x000000024d507210 */ /* 0x001fe20007fbe0ff */
[----:B----4-:R-:W-:-:S06]  /*42c90*/  IMAD R249, R249, 0x160, RZ ;  /* 0x00000160f9f97824 */ /* 0x010fcc00078e02ff */
[----:B------:R-:W0:Y:S01]  /*42ca0*/  LDC R92, c[0x0][0x278] ;  /* 0x00009e00ff5c7b82 */ /* 0x000e220000000800 */
[----:B------:R-:W-:-:S07]  /*42cb0*/  LEA.HI.X.SX32 R81, R249, R3, 0x1, P5 ;  /* 0x00000003f9517211 */ /* 0x000fce00028f0eff */
[----:B------:R-:W4:Y:S01]  /*42cc0*/  LDC R249, c[0x0][0x278] ;  /* 0x00009e00fff97b82 */ /* 0x000f220000000800 */
[----:B------:R1:W-:Y:S01]  /*42cd0*/  STG.E.U16 desc[UR60][R78.64], R83 ;  /* 0x000000534e007986 */ /* 0x0003e2000c10153c */
[----:B---3--:R-:W-:Y:S02]  /*42ce0*/  IMAD R95, R95, 0x2be, RZ ;  /* 0x000002be5f5f7824 */ /* 0x008fe400078e02ff */
[----:B--2---:R-:W-:-:S04]  /*42cf0*/  IMAD R91, R91, 0x2c2, RZ ;  /* 0x000002c25b5b7824 */ /* 0x004fc800078e02ff */
[----:B------:R-:W2:Y:S01]  /*42d00*/  LDC R90, c[0x0][0x278] ;  /* 0x00009e00ff5a7b82 */ /* 0x000ea20000000800 */
[----:B-1----:R-:W-:Y:S01]  /*42d10*/  IMAD R79, R89, 0x2c4, RZ ;  /* 0x000002c4594f7824 */ /* 0x002fe200078e02ff */
[----:B------:R-:W-:Y:S02]  /*42d20*/  PRMT R96, R83, 0x7632, R96 ;  /* 0x0000763253607816 */ /* 0x000fe40000000060 */
[----:B------:R-:W-:Y:S01]  /*42d30*/  PRMT R97, R72, 0x7632, R97 ;  /* 0x0000763248617816 */ /* 0x000fe20000000061 */
[----:B------:R-:W-:Y:S01]  /*42d40*/  IMAD R85, R88, 0x15f, RZ ;  /* 0x0000015f58557824 */ /* 0x000fe200078e02ff */
[-C--:B------:R-:W-:Y:S01]  /*42d50*/  IADD3 R78, P5, R79, R2.reuse, RZ ;  /* 0x000000024f4e7210 */ /* 0x080fe20007fbe0ff */
[----:B------:R-:W-:Y:S01]  /*42d60*/  IMAD R87, R87, 0x161, RZ ;  /* 0x0000016157577824 */ /* 0x000fe200078e02ff */
[----:B------:R-:W1:Y:S01]  /*42d70*/  LDC R84, c[0x0][0x278] ;  /* 0x00009e00ff547b82 */ /* 0x000e620000000800 */
[----:B----4-:R-:W-:Y:S01]  /*42d80*/  IMAD R249, R249, 0x162, RZ ;  /* 0x00000162f9f97824 */ /* 0x010fe200078e02ff */
[----:B------:R-:W-:-:S02]  /*42d90*/  IADD3 R76, P4, R95, R2, RZ ;  /* 0x000000025f4c7210 */ /* 0x000fc40007f9e0ff */
[----:B------:R-:W-:-:S04]  /*42da0*/  IADD3 R82, P6, R91, R2, RZ ;  /* 0x000000025b527210 */ /* 0x000fc80007fde0ff */
[----:B------:R-:W3:Y:S01]  /*42db0*/  LDC R93, c[0x0][0x278] ;  /* 0x00009e00ff5d7b82 */ /* 0x000ee20000000800 */
[----:B------:R-:W-:-:S07]  /*42dc0*/  LEA.HI.X.SX32 R79, R249, R3, 0x1, P5 ;  /* 0x00000003f94f7211 */ /* 0x000fce00028f0eff */
[----:B------:R-:W4:Y:S01]  /*42dd0*/  LDC R249, c[0x0][0x278] ;  /* 0x00009e00fff97b82 */ /* 0x000f220000000800 */
[-C--:B------:R-:W-:Y:S02]  /*42de0*/  LEA.HI.X.SX32 R77, R85, R3.reuse, 0x1, P4 ;  /* 0x00000003554d7211 */ /* 0x080fe400020f0eff */
[----:B------:R-:W-:-:S03]  /*42df0*/  LEA.HI.X.SX32 R83, R87, R3, 0x1, P6 ;  /* 0x0000000357537211 */ /* 0x000fc600030f0eff */
[----:B------:R-:W-:Y:S01]  /*42e00*/  STG.E.U16 desc[UR60][R76.64], R96 ;  /* 0x000000604c007986 */ /* 0x000fe2000c10153c */
[----:B--2---:R-:W-:Y:S01]  /*42e10*/  IMAD R95, R90, 0x2c6, RZ ;  /* 0x000002c65a5f7824 */ /* 0x004fe200078e02ff */
[----:B------:R-:W2:Y:S02]  /*42e20*/  LDC R88, c[0x0][0x278] ;  /* 0x00009e00ff587b82 */ /* 0x000ea40000000800 */
[----:B------:R-:W-:Y:S04]  /*42e30*/  STG.E.U16 desc[UR60][R80.64], R72 ;  /* 0x0000004850007986 */ /* 0x000fe8000c10153c */
[----:B------:R0:W-:Y:S01]  /*42e40*/  STG.E.U16 desc[UR60][R82.64], R97 ;  /* 0x0000006152007986 */ /* 0x0001e2000c10153c */
[----:B------:R-:W-:Y:S01]  /*42e50*/  PRMT R90, R73, 0x7632, R90 ;  /* 0x00007632495a7816 */ /* 0x000fe2000000005a */
[----:B---3--:R-:W-:Y:S01]  /*42e60*/  IMAD R93, R93, 0x2ca, RZ ;  /* 0x000002ca5d5d7824 */ /* 0x008fe200078e02ff */
[----:B------:R-:W3:Y:S01]  /*42e70*/  LDC R85, c[0x0][0x278] ;  /* 0x00009e00ff557b82 */ /* 0x000ee20000000800 */
[----:B------:R2:W-:Y:S01]  /*42e80*/  STG.E.U16 desc[UR60][R78.64], R73 ;  /* 0x000000494e007986 */ /* 0x0005e2000c10153c */
[----:B----4-:R-:W-:-:S06]  /*42e90*/  IMAD R249, R249, 0x164, RZ ;  /* 0x00000164f9f97824 */ /* 0x010fcc00078e02ff */
[----:B------:R-:W4:Y:S01]  /*42ea0*/  LDC R89, c[0x0][0x278] ;  /* 0x00009e00ff597b82 */ /* 0x000f220000000800 */
[----:B0-----:R-:W-:-:S05]  /*42eb0*/  IMAD R83, R92, 0x2c8, RZ ;  /* 0x000002c85c537824 */ /* 0x001fca00078e02ff */
[-C--:B------:R-:W-:Y:S01]  /*42ec0*/  IADD3 R72, P5, R83, R2.reuse, RZ ;  /* 0x0000000253487210 */ /* 0x080fe20007fbe0ff */
[----:B-1----:R-:W-:Y:S01]  /*42ed0*/  IMAD R77, R84, 0x163, RZ ;  /* 0x00000163544d7824 */ /* 0x002fe200078e02ff */
[----:B------:R-:W-:Y:S01]  /*42ee0*/  IADD3 R76, P4, R95, R2, RZ ;  /* 0x000000025f4c7210 */ /* 0x000fe20007f9e0ff */
[----:B------:R-:W0:Y:S01]  /*42ef0*/  LDC R91, c[0x0][0x278] ;  /* 0x00009e00ff5b7b82 */ /* 0x000e220000000800 */
[----:B--2---:R-:W-:-:S07]  /*42f00*/  LEA.HI.X.SX32 R73, R249, R3, 0x1, P5 ;  /* 0x00000003f9497211 */ /* 0x004fce00028f0eff */
[----:B------:R-:W1:Y:S01]  /*42f10*/  LDC R249, c[0x0][0x278] ;  /* 0x00009e00fff97b82 */ /* 0x000e620000000800 */
[----:B------:R-:W-:Y:S01]  /*42f20*/  IADD3 R80, P6, R93, R2, RZ ;  /* 0x000000025d507210 */ /* 0x000fe20007fde0ff */
[----:B------:R-:W-:Y:S01]  /*42f30*/  IMAD R93, R88, 0x2cc, RZ ;  /* 0x000002cc585d7824 */ /* 0x000fe200078e02ff */
[----:B------:R-:W-:-:S05]  /*42f40*/  LEA.HI.X.SX32 R77, R77, R3, 0x1, P4 ;  /* 0x000000034d4d7211 */ /* 0x000fca00020f0eff */
[----:B------:R2:W-:Y:S01]  /*42f50*/  STG.E.U16 desc[UR60][R76.64], R90 ;  /* 0x0000005a4c007986 */ /* 0x0005e2000c10153c */
[----:B---3--:R-:W-:Y:S01]  /*42f60*/  IMAD R81, R85, 0x165, RZ ;  /* 0x0000016555517824 */ /* 0x008fe200078e02ff */
[----:B------:R-:W3:Y:S01]  /*42f70*/  LDC R94, c[0x0][0x278] ;  /* 0x00009e00ff5e7b82 */ /* 0x000ee20000000800 */
[----:B----4-:R-:W-:Y:S01]  /*42f80*/  IMAD R89, R89, 0x2d0, RZ ;  /* 0x000002d059597824 */ /* 0x010fe200078e02ff */
[----:B------:R-:W-:-:S06]  /*42f90*/  PRMT R92, R74, 0x7632, R92 ;  /* 0x000076324a5c7816 */ /* 0x000fcc000000005c */
[----:B------:R-:W4:Y:S01]  /*42fa0*/  LDC R86, c[0x0][0x278] ;  /* 0x00009e00ff567b82 */ /* 0x000f220000000800 */
[----:B--2---:R-:W-:Y:S01]  /*42fb0*/  IADD3 R76, P5, R93, R2, RZ ;  /* 0x000000025d4c7210 */ /* 0x004fe20007fbe0ff */
[----:B-1----:R-:W-:Y:S01]  /*42fc0*/  IMAD R249, R249, 0x166, RZ ;  /* 0x00000166f9f97824 */ /* 0x002fe200078e02ff */
[----:B------:R1:W-:Y:S01]  /*42fd0*/  STG.E.U16 desc[UR60][R72.64], R74 ;  /* 0x0000004a48007986 */ /* 0x0003e2000c10153c */
[----:B------:R-:W-:-:S04]  /*42fe0*/  PRMT R88, R75, 0x7632, R88 ;  /* 0x000076324b587816 */ /* 0x000fc80000000058 */
[----:B------:R-:W2:Y:S01]  /*42ff0*/  LDC R87, c[0x0][0x278] ;  /* 0x00009e00ff577b82 */ /* 0x000ea20000000800 */
[----:B------:R-:W-:-:S07]  /*43000*/  LEA.HI.X.SX32 R77, R249, R3, 0x1, P5 ;  /* 0x00000003f94d7211 */ /* 0x000fce00028f0eff */
[----:B------:R-:W0:Y:S01]  /*43010*/  LDC R249, c[0x0][0x278] ;  /* 0x00009e00fff97b82 */ /* 0x000e220000000800 */
[----:B------:R-:W-:Y:S02]  /*43020*/  LEA.HI.X.SX32 R81, R81, R3, 0x1, P6 ;  /* 0x0000000351517211 */ /* 0x000fe400030f0eff */
[----:B-1----:R-:W-:-:S03]  /*43030*/  IADD3 R74, P5, R89, R2, RZ ;  /* 0x00000002594a7210 */ /* 0x002fc60007fbe0ff */
[----:B------:R-:W-:Y:S02]  /*43040*/  STG.E.U16 desc[UR60][R80.64], R92 ;  /* 0x0000005c50007986 */ /* 0x000fe4000c10153c */
[----:B------:R-:W1:Y:S02]  /*43050*/  LDC R85, c[0x0][0x278] ;  /* 0x00009e00ff557b82 */ /* 0x000e640000000800 */
[----:B------:R3:W-:Y:S06]  /*43060*/  STG.E.U16 desc[UR60][R76.64], R75 ;  /* 0x0000004b4c007986 */ /* 0x0007ec000c10153c */
[----:B------:R-:W1:Y:S01]  /*43070*/  LDC R84, c[0x0][0x278] ;  /* 0x00009e00ff547b82 */ /* 0x000e620000000800 */
[----:B0-----:R-:W-:-:S07]  /*43080*/  IMAD R249, R249, 0x168, RZ ;  /* 0x00000168f9f97824 */ /* 0x001fce00078e02ff */
[----:B------:R-:W0:Y:S01]  /*43090*/  LDC R83, c[0x0][0x278] ;  /* 0x00009e00ff537b82 */ /* 0x000e220000000800 */
[----:B---3--:R-:W-:-:S07]  /*430a0*/  LEA.HI.X.SX32 R75, R249, R3, 0x1, P5 ;  /* 0x00000003f94b7211 */ /* 0x008fce00028f0eff */
[----:B------:R-:W3:Y:S01]  /*430b0*/  LDC R249, c[0x0][0x278] ;  /* 0x00009e00fff97b82 */ /* 0x000ee20000000800 */
[----:B------:R-:W-:Y:S02]  /*430c0*/  IMAD R91, R91, 0x2ce, RZ ;  /* 0x000002ce5b5b7824 */ /* 0x000fe400078e02ff */
[----:B------:R-:W-:Y:S02]  /*430d0*/  IMAD R73, R94, 0x2d2, RZ ;  /* 0x000002d25e497824 */ /* 0x000fe400078e02ff */
[----:B----4-:R-:W-:Y:S01]  /*430e0*/  IMAD R79, R86, 0x167, RZ ;  /* 0x00000167564f7824 */ /* 0x010fe200078e02ff */
[----:B------:R-:W-:Y:S01]  /*430f0*/  IADD3 R72, P4, R91, R2, RZ ;  /* 0x000000025b487210 */ /* 0x000fe20007f9e0ff */
[----:B--2---:R-:W-:Y:S01]  /*43100*/  IMAD R81, R87, 0x169, RZ ;  /* 0x0000016957517824 */ /* 0x004fe200078e02ff */
[----:B------:R-:W2:Y:S01]  /*43110*/  LDC R82, c[0x0][0x278] ;  /* 0x00009e00ff527b82 */ /* 0x000ea20000000800 */
[----:B------:R-:W-:-:S07]  /*43120*/  PRMT R89, R68, 0x7632, R89 ;  /* 0x0000763244597816 */ /* 0x000fce0000000059 */
[----:B------:R-:W4:Y:S01]  /*43130*/  LDC R80, c[0x0][0x278] ;  /* 0x00009e00ff507b82 */ /* 0x000f220000000800 */
[----:B---3--:R-:W-:Y:S01]  /*43140*/  IMAD R251, R249, 0x16a, RZ ;  /* 0x0000016af9fb7824 */ /* 0x008fe200078e02ff */
[----:B------:R-:W-:-:S06]  /*43150*/  IADD3 R78, P6, R73, R2, RZ ;  /* 0x00000002494e7210 */ /* 0x000fcc0007fde0ff */
[----:B------:R-:W3:Y:S01]  /*43160*/  LDC R249, c[0x0][0x278] ;  /* 0x00009e00fff97b82 */ /* 0x000ee20000000800 */
[----:B-1----:R-:W-:Y:S01]  /*43170*/  IMAD R85, R85, 0x2d8, RZ ;  /* 0x000002d855557824 */ /* 0x002fe200078e02ff */
[-C--:B------:R-:W-:Y:S01]  /*43180*/  LEA.HI.X.SX32 R73, R79, R3.reuse, 0x1, P4 ;  /* 0x000000034f497211 */ /* 0x080fe200020f0eff */
[----:B------:R-:W-:Y:S01]  /*43190*/  IMAD R77, R84, 0x2d6, RZ ;  /* 0x000002d6544d7824 */ /* 0x000fe200078e02ff */
[----:B------:R-:W-:Y:S02]  /*431a0*/  LEA.HI.X.SX32 R79, R81, R3, 0x1, P6 ;  /* 0x00000003514f7211 */ /* 0x000fe400030f0eff */
[-C--:B------:R-:W-:Y:S01]  /*431b0*/  IADD3 R76, P6, R85, R2.reuse, RZ ;  /* 0x00000002554c7210 */ /* 0x080fe20007fde0ff */
[----:B------:R-:W-:Y:S01]  /*431c0*/  STG.E.U16 desc[UR60][R72.64], R88 ;  /* 0x0000005848007986 */ /* 0x000fe2000c10153c */
[----:B------:R-:W1:Y:S03]  /*431d0*/  LDC R86, c[0x0][0x278] ;  /* 0x00009e00ff567b82 */ /* 0x000e660000000800 */
[----:B------:R0:W-:Y:S05]  /*431e0*/  STG.E.U16 desc[UR60][R74.64], R68 ;  /* 0x000000444a007986 */ /* 0x0001ea000c10153c */
[----:B------:R-:W4:Y:S01]  /*431f0*/  LDC R87, c[0x0][0x278] ;  /* 0x00009e00ff577b82 */ /* 0x000f220000000800 */
[----:B---3--:R-:W-:Y:S01]  /*43200*/  IMAD R249, R249, 0x16c, RZ ;  /* 0x0000016cf9f97824 */ /* 0x008fe200078e02ff */
[----:B0-----:R-:W-:Y:S01]  /*43210*/  IADD3 R74, P5, R77, R2, RZ ;  /* 0x000000024d4a7210 */ /* 0x001fe20007fbe0ff */
[----:B------:R-:W-:-:S05]  /*43220*/  IMAD R81, R83, 0x2d4, RZ ;  /* 0x000002d453517824 */ /* 0x000fca00078e02ff */
[----:B------:R-:W0:Y:S01]  /*43230*/  LDC R84, c[0x0][0x278] ;  /* 0x00009e00ff547b82 */ /* 0x000e220000000800 */
[----:B------:R-:W-:-:S07]  /*43240*/  LEA.HI.X.SX32 R77, R249, R3, 0x1, P6 ;  /* 0x00000003f94d7211 */ /* 0x000fce00030f0eff */
[----:B------:R-:W3:Y:S01]  /*43250*/  LDC R249, c[0x0][0x278] ;  /* 0x00009e00fff97b82 */ /* 0x000ee20000000800 */
[----:B------:R-:W-:-:S04]  /*43260*/  IADD3 R72, P4, R81, R2, RZ ;  /* 0x0000000251487210 */ /* 0x000fc80007f9e0ff */
[-C--:B------:R-:W-:Y:S01]  /*43270*/  LEA.HI.X.SX32 R73, R251, R3.reuse, 0x1, P4 ;  /* 0x00000003fb497211 */ /* 0x080fe200020f0eff */
[----:B--2---:R-:W-:Y:S01]  /*43280*/  IMAD R75, R82, 0x16b, RZ ;  /* 0x0000016b524b7824 */ /* 0x004fe200078e02ff */
[----:B------:R-:W-:Y:S01]  /*43290*/  PRMT R68, R69, 0x7632, R68 ;  /* 0x0000763245447816 */ /* 0x000fe20000000044 */
[----:B------:R2:W-:Y:S01]  /*432a0*/  STG.E.U16 desc[UR60][R78.64], R89 ;  /* 0x000000594e007986 */ /* 0x0005e2000c10153c */
[----:B------:R-:W0:Y:S08]  /*432b0*/  LDC R83, c[0x0][0x278] ;  /* 0x00009e00ff537b82 */ /* 0x000e300000000800 */
[----:B------:R-:W0:Y:S01]  /*432c0*/  LDC R85, c[0x0][0x278] ;  /* 0x00009e00ff557b82 */ /* 0x000e220000000800 */
[----:B---3--:R-:W-:Y:S01]  /*432d0*/  IMAD R251, R249, 0x16e, RZ ;  /* 0x0000016ef9fb7824 */ /* 0x008fe200078e02ff */
[----:B------:R-:W-:-:S06]  /*432e0*/  LEA.HI.X.SX32 R75, R75, R3, 0x1, P5 ;  /* 0x000000034b4b7211 */ /* 0x000fcc00028f0eff */
[----:B------:R-:W3:Y:S01]  /*432f0*/  LDC R249, c[0x0][0x278] ;  /* 0x00009e00fff97b82 */ /* 0x000ee20000000800 */
[----:B------:R-:W-:Y:S04]  /*43300*/  STG.E.U16 desc[UR60][R72.64], R69 ;  /* 0x0000004548007986 */ /* 0x000fe8000c10153c */
[----:B------:R-:W-:Y:S03]  /*43310*/  STG.E.U16 desc[UR60][R74.64], R68 ;  /* 0x000000444a007986 */ /* 0x000fe6000c10153c */
[----:B--2---:R-:W2:Y:S01]  /*43320*/  LDC R78, c[0x0][0x278] ;  /* 0x00009e00ff4e7b82 */ /* 0x004ea20000000800 */
[----:B------:R0:W-:Y:S01]  /*43330*/  STG.E.U16 desc[UR60][R76.64], R70 ;  /* 0x000000464c007986 */ /* 0x0001e2000c10153c */
[----:B-1----:R-:W-:-:S02]  /*43340*/  IMAD R89, R86, 0x2da, RZ ;  /* 0x000002da56597824 */ /* 0x002fc400078e02ff */
[----:B----4-:R-:W-:Y:S01]  /*43350*/  IMAD R87, R87, 0x2dc, RZ ;  /* 0x000002dc57577824 */ /* 0x010fe200078e02ff */
[----:B------:R-:W-:-:S03]  /*43360*/  PRMT R88, R70, 0x7632, R88 ;  /* 0x0000763246587816 */ /* 0x000fc60000000058 */
[----:B------:R-:W1:Y:S01]  /*43370*/  LDC R82, c[0x0][0x278] ;  /* 0x00009e00ff527b82 */ /* 0x000e620000000800 */
[----:B0-----:R-:W-:Y:S02]  /*43380*/  IMAD R77, R84, 0x2e0, RZ ;  /* 0x000002e0544d7824 */ /* 0x001fe400078e02ff */
[----:B---3--:R-:W-:Y:S01]  /*43390*/  IMAD R249, R249, 0x170, RZ ;  /* 0x00000170f9f97824 */ /* 0x008fe200078e02ff */
[-C--:B------:R-:W-:Y:S01]  /*433a0*/  IADD3 R68, P5, R89, R2.reuse, RZ ;  /* 0x0000000259447210 */ /* 0x080fe20007fbe0ff */
[----:B------:R-:W-:Y:S01]  /*433b0*/  IMAD R69, R80, 0x16d, RZ ;  /* 0x0000016d50457824 */ /* 0x000fe200078e02ff */
[-C--:B------:R-:W-:Y:S01]  /*433c0*/  IADD3 R76, P6, R77, R2.reuse, RZ ;  /* 0x000000024d4c7210 */ /* 0x080fe20007fde0ff */
[----:B------:R-:W-:Y:S01]  /*433d0*/  IMAD R83, R83, 0x2de, RZ ;  /* 0x000002de53537824 */ /* 0x000fe200078e02ff */
[----:B------:R-:W-:Y:S01]  /*433e0*/  IADD3 R72, P4, R87, R2, RZ ;  /* 0x0000000257487210 */ /* 0x000fe20007f9e0ff */
[----:B------:R-:W0:Y:S01]  /*433f0*/  LDC R79, c[0x0][0x278] ;  /* 0x00009e00ff4f7b82 */ /* 0x000e220000000800 */
[----:B------:R-:W-:-:S07]  /*43400*/  LEA.HI.X.SX32 R77, R249, R3, 0x1, P6 ;  /* 0x00000003f94d7211 */ /* 0x000fce00030f0eff */
[----:B------:R-:W3:Y:S01]  /*43410*/  LDC R249, c[0x0][0x278] ;  /* 0x00009e00fff97b82 */ /* 0x000ee20000000800 */
[-C--:B------:R-:W-:Y:S01]  /*43420*/  LEA.HI.X.SX32 R69, R69, R3.reuse, 0x1, P5 ;  /* 0x0000000345457211 */ /* 0x080fe200028f0eff */
[----:B--2---:R-:W-:Y:S01]  /*43430*/  IMAD R75, R78, 0x16f, RZ ;  /* 0x0000016f4e4b7824 */ /* 0x004fe200078e02ff */
[-C--:B------:R-:W-:Y:S01]  /*43440*/  LEA.HI.X.SX32 R73, R251, R3.reuse, 0x1, P4 ;  /* 0x00000003fb497211 */ /* 0x080fe200020f0eff */
[----:B------:R-:W-:Y:S01]  /*43450*/  IMAD R85, R85, 0x2e4, RZ ;  /* 0x000002e455557824 */ /* 0x000fe200078e02ff */
[-C--:B------:R-:W-:Y:S01]  /*43460*/  IADD3 R74, P5, R83, R2.reuse, RZ ;  /* 0x00000002534a7210 */ /* 0x080fe20007fbe0ff */
[----:B------:R-:W-:Y:S02]  /*43470*/  STG.E.U16 desc[UR60][R68.64], R88 ;  /* 0x0000005844007986 */ /* 0x000fe4000c10153c */
[----:B------:R-:W2:Y:S01]  /*43480*/  LDC R80, c[0x0][0x278] ;  /* 0x00009e00ff507b82 */ /* 0x000ea20000000800 */
[----:B------:R-:W-:Y:S01]  /*43490*/  LEA.HI.X.SX32 R75, R75, R3, 0x1, P5 ;  /* 0x000000034b4b7211 */ /* 0x000fe200028f0eff */
[----:B------:R4:W-:Y:S06]  /*434a0*/  STG.E.U16 desc[UR60][R72.64], R71 ;  /* 0x0000004748007986 */ /* 0x0009ec000c10153c */
[----:B------:R-:W2:Y:S01]  /*434b0*/  LDC R86, c[0x0][0x278] ;  /* 0x00009e00ff567b82 */ /* 0x000ea20000000800 */
[----:B----4-:R-:W-:Y:S01]  /*434c0*/  IADD3 R72, P5, R85, R2, RZ ;  /* 0x0000000255487210 */ /* 0x010fe20007fbe0ff */
[----:B---3--:R-:W-:Y:S01]  /*434d0*/  IMAD R249, R249, 0x172, RZ ;  /* 0x00000172f9f97824 */ /* 0x008fe200078e02ff */
[----:B------:R-:W-:Y:S01]  /*434e0*/  PRMT R70, R71, 0x7632, R70 ;  /* 0x0000763247467816 */ /* 0x000fe20000000046 */
[----:B-1----:R-:W-:-:S04]  /*434f0*/  IMAD R87, R82, 0x2e2, RZ ;  /* 0x000002e252577824 */ /* 0x002fc800078e02ff */
[----:B------:R-:W1:Y:S01]  /*43500*/  LDC R81, c[0x0][0x278] ;  /* 0x00009e00ff517b82 */ /* 0x000e620000000800 */
[----:B------:R-:W-:-:S07]  /*43510*/  LEA.HI.X.SX32 R73, R249, R3, 0x1, P5 ;  /* 0x00000003f9497211 */ /* 0x000fce00028f0eff */
[----:B------:R-:W3:Y:S01]  /*43520*/  LDC R249, c[0x0][0x278] ;  /* 0x00009e00fff97b82 */ /* 0x000ee20000000800 */
[----:B0-----:R-:W-:Y:S01]  /*43530*/  IMAD R69, R79, 0x171, RZ ;  /* 0x000001714f457824 */ /* 0x001fe200078e02ff */
[----:B------:R-:W-:Y:S01]  /*43540*/  IADD3 R68, P4, R87, R2, RZ ;  /* 0x0000000257447210 */ /* 0x000fe20007f9e0ff */
[----:B------:R-:W-:Y:S01]  /*43550*/  STG.E.U16 desc[UR60][R74.64], R70 ;  /* 0x000000464a007986 */ /* 0x000fe2000c10153c */
[----:B--2---:R-:W-:Y:S02]  /*43560*/  IMAD R85, R80, 0x2e8, RZ ;  /* 0x000002e850557824 */ /* 0x004fe400078e02ff */
[----:B------:R-:W-:Y:S01]  /*43570*/  LEA.HI.X.SX32 R69, R69, R3, 0x1, P4 ;  /* 0x0000000345457211 */ /* 0x000fe200020f0eff */
[----:B------:R0:W-:Y:S01]  /*43580*/  STG.E.U16 desc[UR60][R76.64], R64 ;  /* 0x000000404c007986 */ /* 0x0001e2000c10153c */
[----:B------:R-:W2:Y:S01]  /*43590*/  LDC R84, c[0x0][0x278] ;  /* 0x00009e00ff547b82 */ /* 0x000ea20000000800 */
[----:B------:R-:W-:Y:S01]  /*435a0*/  IMAD R89, R86, 0x2e6, RZ ;  /* 0x000002e656597824 */ /* 0x000fe200078e02ff */
[----:B------:R-:W-:Y:S01]  /*435b0*/  PRMT R86, R65, 0x7632, R86 ;  /* 0x0000763241567816 */ /* 0x000fe20000000056 */
[----:B-1----:R-:W-:-:S05]  /*435c0*/  IMAD R71, R81, 0x173, RZ ;  /* 0x0000017351477824 */ /* 0x002fca00078e02ff */
[----:B------:R-:W1:Y:S01]  /*435d0*/  LDC R83, c[0x0][0x278] ;  /* 0x00009e00ff537b82 */ /* 0x000e620000000800 */
[----:B0-----:R-:W-:-:S05]  /*435e0*/  PRMT R64, R64, 0x7632, R64 ;  /* 0x0000763240407816 */ /* 0x001fca0000000040 */
[----:B------:R0:W-:Y:S01]  /*435f0*/  STG.E.U16 desc[UR60][R68.64], R64 ;  /* 0x0000004044007986 */ /* 0x0001e2000c10153c */
[----:B---3--:R-:W-:Y:S01]  /*43600*/  IMAD R249, R249, 0x174, RZ ;  /* 0x00000174f9f97824 */ /* 0x008fe200078e02ff */
[-C--:B------:R-:W-:Y:S01]  /*43610*/  IADD3 R70, P6, R89, R2.reuse, RZ ;  /* 0x0000000259467210 */ /* 0x080fe20007fde0ff */
[----:B------:R-:W3:Y:S01]  /*43620*/  LDC R78, c[0x0][0x278] ;  /* 0x00009e00ff4e7b82 */ /* 0x000ee20000000800 */
[----:B------:R4:W-:Y:S07]  /*43630*/  STG.E.U16 desc[UR60][R72.64], R65 ;  /* 0x0000004148007986 */ /* 0x0009ee000c10153c */
[----:B------:R-:W3:Y:S01]  /*43640*/  LDC R77, c[0x0][0x278] ;  /* 0x00009e00ff4d7b82 */ /* 0x000ee20000000800 */
[----:B0-----:R-:W-:-:S04]  /*43650*/  IADD3 R64, P5, R85, R2, RZ ;  /* 0x0000000255407210 */ /* 0x001fc80007fbe0ff */
[----:B----4-:R-:W-:-:S03]  /*43660*/  LEA.HI.X.SX32 R65, R249, R3, 0x1, P5 ;  /* 0x00000003f9417211 */ /* 0x010fc600028f0eff */
[----:B------:R-:W0:Y:S01]  /*43670*/  LDC R249, c[0x0][0x278] ;  /* 0x00009e00fff97b82 */ /* 0x000e220000000800 */
[----:B------:R-:W-:-:S05]  /*43680*/  LEA.HI.X.SX32 R71, R71, R3, 0x1, P6 ;  /* 0x0000000347477211 */ /* 0x000fca00030f0eff */
[----:B------:R2:W-:Y:S02]  /*43690*/  STG.E.U16 desc[UR60][R70.64], R86 ;  /* 0x0000005646007986 */ /* 0x0005e4000c10153c */
[----:B------:R-:W4:Y:S08]  /*436a0*/  LDC R80, c[0x0][0x278] ;  /* 0x00009e00ff507b82 */ /* 0x000f300000000800 */
[----:B------:R-:W4:Y:S01]  /*436b0*/  LDC R82, c[0x0][0x278] ;  /* 0x00009e00ff527b82 */ /* 0x000f220000000800 */
[----:B--2---:R-:W-:-:S05]  /*436c0*/  IMAD R71, R84, 0x2ec, RZ ;  /* 0x000002ec54477824 */ /* 0x004fca00078e02ff */
[----:B------:R-:W-:Y:S01]  /*436d0*/  IADD3 R70, P5, R71, R2, RZ ;  /* 0x0000000247467210 */ /* 0x000fe20007fbe0ff */
[----:B0-----:R-:W-:Y:S01]  /*436e0*/  IMAD R249, R249, 0x176, RZ ;  /* 0x00000176f9f97824 */ /* 0x001fe200078e02ff */
[----:B------:R-:W0:Y:S04]  /*436f0*/  LDC R79, c[0x0][0x278] ;  /* 0x00009e00ff4f7b82 */ /* 0x000e280000000800 */
[----:B------:R-:W-:-:S04]  /*43700*/  LEA.HI.X.SX32 R71, R249, R3, 0x1, P5 ;  /* 0x00000003f9477211 */ /* 0x000fc800028f0eff */
[----:B------:R-:W2:Y:S01]  /*43710*/  LDC R249, c[0x0][0x278] ;  /* 0x00009e00fff97b82 */ /* 0x000ea20000000800 */
[----:B-1----:R-:W-:Y:S02]  /*43720*/  IMAD R83, R83, 0x2ea, RZ ;  /* 0x000002ea53537824 */ /* 0x002fe400078e02ff */
[----:B---3--:R-:W-:-:S03]  /*43730*/  IMAD R69, R78, 0x175, RZ ;  /* 0x000001754e457824 */ /* 0x008fc600078e02ff */
[----:B------:R-:W-:Y:S01]  /*43740*/  IADD3 R68, P4, R83, R2, RZ ;  /* 0x0000000253447210 */ /* 0x000fe20007f9e0ff */
[----:B------:R-:W-:Y:S01]  /*43750*/  IMAD R83, R77, 0x2f0, RZ ;  /* 0x000002f04d537824 */ /* 0x000fe200078e02ff */
[----:B------:R1:W-:Y:S01]  /*43760*/  STG.E.U16 desc[UR60][R64.64], R66 ;  /* 0x0000004240007986 */ /* 0x0003e2000c10153c */
[----:B------:R-:W3:Y:S01]  /*43770*/  LDC R74, c[0x0][0x278] ;  /* 0x00009e00ff4a7b82 */ /* 0x000ee20000000800 */
[----:B------:R-:W-:Y:S01]  /*43780*/  LEA.HI.X.SX32 R69, R69, R3, 0x1, P4 ;  /* 0x0000000345457211 */ /* 0x000fe200020f0eff */
[----:B----4-:R-:W-:-:S06]  /*43790*/  IMAD R85, R82, 0x2ee, RZ ;  /* 0x000002ee52557824 */ /* 0x010fcc00078e02ff */
[----:B------:R-:W4:Y:S01]  /*437a0*/  LDC R75, c[0x0][0x278] ;  /* 0x00009e00ff4b7b82 */ /* 0x000f220000000800 */
[----:B-1----:R-:W-:Y:S02]  /*437b0*/  PRMT R65, R66, 0x7632, R65 ;  /* 0x0000763242417816 */ /* 0x002fe40000000041 */
[----:B------:R-:W-:Y:S01]  /*437c0*/  IADD3 R64, P5, R83, R2, RZ ;  /* 0x0000000253407210 */ /* 0x000fe20007fbe0ff */
[----:B--2---:R-:W-:Y:S02]  /*437d0*/  IMAD R249, R249, 0x178, RZ ;  /* 0x00000178f9f97824 */ /* 0x004fe400078e02ff */
[----:B------:R1:W-:Y:S02]  /*437e0*/  STG.E.U16 desc[UR60][R68.64], R65 ;  /* 0x0000004144007986 */ /* 0x0003e4000c10153c */
[----:B------:R-:W2:Y:S08]  /*437f0*/  LDC R81, c[0x0][0x278] ;  /* 0x00009e00ff517b82 */ /* 0x000eb00000000800 */
[----:B------:R-:W2:Y:S01]  /*43800*/  LDC R76, c[0x0][0x278] ;  /* 0x00009e00ff4c7b82 */ /* 0x000ea20000000800 */
[----:B-1----:R-:W-:-:S07]  /*43810*/  LEA.HI.X.SX32 R65, R249, R3, 0x1, P5 ;  /* 0x00000003f9417211 */ /* 0x002fce00028f0eff */
[----:B------:R-:W1:Y:S01]  /*43820*/  LDC R249, c[0x0][0x278] ;  /* 0x00009e00fff97b82 */ /* 0x000e620000000800 */
[----:B------:R-:W-:-:S05]  /*43830*/  IMAD R69, R80, 0x2f4, RZ ;  /* 0x000002f450457824 */ /* 0x000fca00078e02ff */
[----:B------:R-:W-:Y:S02]  /*43840*/  IADD3 R68, P5, R69, R2, RZ ;  /* 0x0000000245447210 */ /* 0x000fe40007fbe0ff */
[----:B------:R-:W2:Y:S01]  /*43850*/  LDC R82, c[0x0][0x278] ;  /* 0x00009e00ff527b82 */ /* 0x000ea20000000800 */
[----:B0-----:R-:W-:Y:S01]  /*43860*/  IMAD R79, R79, 0x2f2, RZ ;  /* 0x000002f24f4f7824 */ /* 0x001fe200078e02ff */
[----:B------:R-:W-:-:S06]  /*43870*/  PRMT R84, R67, 0x7632, R84 ;  /* 0x0000763243547816 */ /* 0x000fcc0000000054 */
[----:B------:R-:W0:Y:S01]  /*43880*/  LDC R78, c[0x0][0x278] ;  /* 0x00009e00ff4e7b82 */ /* 0x000e220000000800 */
[----:B-1----:R-:W-:-:S07]  /*43890*/  IMAD R249, R249, 0x17a, RZ ;  /* 0x0000017af9f97824 */ /* 0x002fce00078e02ff */
[----:B------:R-:W1:Y:S01]  /*438a0*/  LDC R77, c[0x0][0x278] ;  /* 0x00009e00ff4d7b82 */ /* 0x000e620000000800 */
[----:B------:R-:W-:-:S07]  /*438b0*/  LEA.HI.X.SX32 R69, R249, R3, 0x1, P5 ;  /* 0x00000003f9457211 */ /* 0x000fce00028f0eff */
[----:B------:R-:W0:Y:S01]  /*438c0*/  LDC R249, c[0x0][0x278] ;  /* 0x00009e00fff97b82 */ /* 0x000e220000000800 */
[----:B---3--:R-:W-:Y:S01]  /*438d0*/  IMAD R73, R74, 0x177, RZ ;  /* 0x000001774a497824 */ /* 0x008fe200078e02ff */
[-C--:B------:R-:W-:Y:S01]  /*438e0*/  IADD3 R72, P6, R85, R2.reuse, RZ ;  /* 0x0000000255487210 */ /* 0x080fe20007fde0ff */
[----:B----4-:R-:W-:Y:S01]  /*438f0*/  IMAD R75, R75, 0x179, RZ ;  /* 0x000001794b4b7824 */ /* 0x010fe200078e02ff */
[----:B------:R-:W-:Y:S01]  /*43900*/  IADD3 R66, P4, R79, R2, RZ ;  /* 0x000000024f427210 */ /* 0x000fe20007f9e0ff */
[----:B--2---:R-:W-:Y:S01]  /*43910*/  IMAD R81, R81, 0x2f6, RZ ;  /* 0x000002f651517824 */ /* 0x004fe200078e02ff */
[----:B------:R-:W-:Y:S01]  /*43920*/  LEA.HI.X.SX32 R73, R73, R3, 0x1, P6 ;  /* 0x0000000349497211 */ /* 0x000fe200030f0eff */
[----:B------:R2:W-:Y:S01]  /*43930*/  STG.E.U16 desc[UR60][R70.64], R67 ;  /* 0x0000004346007986 */ /* 0x0005e2000c10153c */
[----:B------:R-:W-:Y:S01]  /*43940*/  PRMT R80, R52, 0x7632, R80 ;  /* 0x0000763234507816 */ /* 0x000fe20000000050 */
[----:B------:R-:W3:Y:S01]  /*43950*/  LDC R74, c[0x0][0x278] ;  /* 0x00009e00ff4a7b82 */ /* 0x000ee20000000800 */
[----:B0-----:R-:W-:-:S07]  /*43960*/  IMAD R251, R249, 0x17c, RZ ;  /* 0x0000017cf9fb7824 */ /* 0x001fce00078e02ff */
[----:B------:R-:W0:Y:S01]  /*43970*/  LDC R249, c[0x0][0x278] ;  /* 0x00009e00fff97b82 */ /* 0x000e220000000800 */
[----:B--2---:R-:W-:Y:S01]  /*43980*/  IMAD R71, R76, 0x17b, RZ ;  /* 0x0000017b4c477824 */ /* 0x004fe200078e02ff */
[-C--:B------:R-:W-:Y:S01]  /*43990*/  IADD3 R70, P6, R81, R2.reuse, RZ ;  /* 0x0000000251467210 */ /* 0x080fe20007fde0ff */
[----:B------:R-:W-:Y:S01]  /*439a0*/  IMAD R81, R82, 0x2fc, RZ ;  /* 0x000002fc52517824 */ /* 0x000fe200078e02ff */
[-C--:B------:R-:W-:Y:S01]  /*439b0*/  LEA.HI.X.SX32 R67, R75, R3.reuse, 0x1, P4 ;  /* 0x000000034b437211 */ /* 0x080fe200020f0eff */
[----:B------:R2:W-:Y:S01]  /*439c0*/  STG.E.U16 desc[UR60][R72.64], R84 ;  /* 0x0000005448007986 */ /* 0x0005e2000c10153c */
[----:B------:R-:W-:Y:S01]  /*439d0*/  LEA.HI.X.SX32 R71, R71, R3, 0x1, P6 ;  /* 0x0000000347477211 */ /* 0x000fe200030f0eff */
[----:B-1----:R-:W-:Y:S01]  /*439e0*/  IMAD R79, R77, 0x2fa, RZ ;  /* 0x000002fa4d4f7824 */ /* 0x002fe200078e02ff */
[----:B------:R-:W-:Y:S01]  /*439f0*/  PRMT R83, R53, 0x7632, R83 ;  /* 0x0000763235537816 */ /* 0x000fe20000000053 */
[----:B------:R-:W-:Y:S01]  /*43a00*/  STG.E.U16 desc[UR60][R64.64], R52 ;  /* 0x0000003440007986 */ /* 0x000fe2000c10153c */
[----:B------:R-:W1:Y:S03]  /*43a10*/  LDC R77, c[0x0][0x278] ;  /* 0x00009e00ff4d7b82 */ /* 0x000e660000000800 */
[----:B------:R4:W-:Y:S05]  /*43a20*/  STG.E.U16 desc[UR60][R66.64], R80 ;  /* 0x0000005042007986 */ /* 0x0009ea000c10153c */
[----:B--2---:R-:W2:Y:S01]  /*43a30*/  LDC R73, c[0x0][0x278] ;  /* 0x00009e00ff497b82 */ /* 0x004ea20000000800 */
[----:B0-----:R-:W-:Y:S01]  /*43a40*/  IMAD R249, R249, 0x17e, RZ ;  /* 0x0000017ef9f97824 */ /* 0x001fe200078e02ff */
[----:B----4-:R-:W-:-:S06]  /*43a50*/  IADD3 R66, P6, R81, R2, RZ ;  /* 0x0000000251427210 */ /* 0x010fcc0007fde0ff */
[----:B------:R-:W0:Y:S01]  /*43a60*/  LDC R75, c[0x0][0x278] ;  /* 0x00009e00ff4b7b82 */ /* 0x000e220000000800 */
[----:B------:R-:W-:-:S07]  /*43a70*/  LEA.HI.X.SX32 R67, R249, R3, 0x1, P6 ;  /* 0x00000003f9437211 */ /* 0x000fce00030f0eff */
[----:B------:R-:W4:Y:S01]  /*43a80*/  LDC R249, c[0x0][0x278] ;  /* 0x00009e00fff97b82 */ /* 0x000f220000000800 */
[----:B------:R-:W-:-:S05]  /*43a90*/  IMAD R65, R78, 0x2f8, RZ ;  /* 0x000002f84e417824 */ /* 0x000fca00078e02ff */
[-C--:B------:R-:W-:Y:S02]  /*43aa0*/  IADD3 R64, P4, R65, R2.reuse, RZ ;  /* 0x0000000241407210 */ /* 0x080fe40007f9e0ff */
[----:B------:R-:W0:Y:S02]  /*43ab0*/  LDC R72, c[0x0][0x278] ;  /* 0x00009e00ff487b82 */ /* 0x000e240000000800 */
[----:B------:R-:W-:Y:S01]  /*43ac0*/  LEA.HI.X.SX32 R65, R251, R3, 0x1, P4 ;  /* 0x00000003fb417211 */ /* 0x000fe200020f0eff */
[----:B------:R3:W-:Y:S05]  /*43ad0*/  STG.E.U16 desc[UR60][R68.64], R53 ;  /* 0x0000003544007986 */ /* 0x0007ea000c10153c */
[----:B------:R-:W0:Y:S01]  /*43ae0*/  LDC R76, c[0x0][0x278] ;  /* 0x00009e00ff4c7b82 */ /* 0x000e220000000800 */
[----:B----4-:R-:W-:Y:S01]  /*43af0*/  IMAD R251, R249, 0x180, RZ ;  /* 0x00000180f9fb7824 */ /* 0x010fe200078e02ff */
[----:B------:R-:W-:-:S06]  /*43b00*/  IADD3 R52, P5, R79, R2, RZ ;  /* 0x000000024f347210 */ /* 0x000fcc0007fbe0ff */
[----:B------:R-:W4:Y:S01]  /*43b10*/  LDC R249, c[0x0][0x278] ;  /* 0x00009e00fff97b82 */ /* 0x000f220000000800 */
[----:B---3--:R-:W-:Y:S01]  /*43b20*/  IMAD R53, R74, 0x17d, RZ ;  /* 0x0000017d4a357824 */ /* 0x008fe200078e02ff */
[----:B------:R-:W-:Y:S01]  /*43b30*/  PRMT R78, R54, 0x7632, R78 ;  /* 0x00007632364e7816 */ /* 0x000fe2000000004e */
[----:B-1----:R-:W-:-:S03]  /*43b40*/  IMAD R77, R77, 0x304, RZ ;  /* 0x000003044d4d7824 */ /* 0x002fc600078e02ff */
[----:B------:R-:W-:Y:S01]  /*43b50*/  LEA.HI.X.SX32 R53, R53, R3, 0x1, P5 ;  /* 0x0000000335357211 */ /* 0x000fe200028f0eff */
[----:B------:R1:W-:Y:S01]  /*43b60*/  STG.E.U16 desc[UR60][R70.64], R83 ;  /* 0x0000005346007986 */ /* 0x0003e2000c10153c */
[----:B------:R-:W3:Y:S03]  /*43b70*/  LDC R68, c[0x0][0x278] ;  /* 0x00009e00ff447b82 */ /* 0x000ee60000000800 */
[----:B------:R-:W-:Y:S01]  /*43b80*/  STG.E.U16 desc[UR60][R64.64], R54 ;  /* 0x0000003640007986 */ /* 0x000fe2000c10153c */
[----:B--2---:R-:W-:-:S03]  /*43b90*/  IMAD R79, R73, 0x2fe, RZ ;  /* 0x000002fe494f7824 */ /* 0x004fc600078e02ff */
[----:B------:R-:W-:Y:S01]  /*43ba0*/  STG.E.U16 desc[UR60][R52.64], R78 ;  /* 0x0000004e34007986 */ /* 0x000fe2000c10153c */
[----:B------:R-:W2:Y:S03]  /*43bb0*/  LDC R73, c[0x0][0x278] ;  /* 0x00009e00ff497b82 */ /* 0x000ea60000000800 */
[----:B------:R0:W-:Y:S01]  /*43bc0*/  STG.E.U16 desc[UR60][R66.64], R55 ;  /* 0x0000003742007986 */ /* 0x0001e2000c10153c */
[----:B----4-:R-:W-:-:S04]  /*43bd0*/  IMAD R249, R249, 0x182, RZ ;  /* 0x00000182f9f97824 */ /* 0x010fc800078e02ff */
[----:B-1----:R-:W1:Y:S01]  /*43be0*/  LDC R71, c[0x0][0x278] ;  /* 0x00009e00ff477b82 */ /* 0x002e620000000800 */
[----:B0-----:R-:W-:Y:S01]  /*43bf0*/  IADD3 R66, P6, R77, R2, RZ ;  /* 0x000000024d427210 */ /* 0x001fe20007fde0ff */
[----:B------:R-:W-:Y:S01]  /*43c00*/  IMAD R75, R75, 0x300, RZ ;  /* 0x000003004b4b7824 */ /* 0x000fe200078e02ff */
[----:B------:R-:W-:-:S05]  /*43c10*/  PRMT R80, R55, 0x7632, R80 ;  /* 0x0000763237507816 */ /* 0x000fca0000000050 */
[----:B------:R-:W0:Y:S01]  /*43c20*/  LDC R69, c[0x0][0x278] ;  /* 0x00009e00ff457b82 */ /* 0x000e220000000800 */
[----:B------:R-:W-:-:S07]  /*43c30*/  LEA.HI.X.SX32 R67, R249, R3, 0x1, P6 ;  /* 0x00000003f9437211 */ /* 0x000fce00030f0eff */
[----:B------:R-:W4:Y:S01]  /*43c40*/  LDC R249, c[0x0][0x278] ;  /* 0x00009e00fff97b82 */ /* 0x000f220000000800 */
[----:B------:R-:W-:Y:S01]  /*43c50*/  IMAD R65, R72, 0x17f, RZ ;  /* 0x0000017f48417824 */ /* 0x000fe200078e02ff */
[-C--:B------:R-:W-:Y:S01]  /*43c60*/  IADD3 R52, P5, R79, R2.reuse, RZ ;  /* 0x000000024f347210 */ /* 0x080fe20007fbe0ff */
[----:B------:R-:W-:Y:S01]  /*43c70*/  IMAD R79, R76, 0x302, RZ ;  /* 0x000003024c4f7824 */ /* 0x000fe200078e02ff */
[-C--:B------:R-:W-:Y:S02]  /*43c80*/  IADD3 R54, P4, R75, R2.reuse, RZ ;  /* 0x000000024b367210 */ /* 0x080fe40007f9e0ff */
[-C--:B------:R-:W-:Y:S01]  /*43c90*/  LEA.HI.X.SX32 R53, R65, R3.reuse, 0x1, P5 ;  /* 0x0000000341357211 */ /* 0x080fe200028f0eff */
[----:B---3--:R-:W-:Y:S01]  /*43ca0*/  IMAD R65, R68, 0x181, RZ ;  /* 0x0000018144417824 */ /* 0x008fe200078e02ff */
[-C--:B------:R-:W-:Y:S01]  /*43cb0*/  LEA.HI.X.SX32 R55, R251, R3.reuse, 0x1, P4 ;  /* 0x00000003fb377211 */ /* 0x080fe200020f0eff */
[----:B--2---:R-:W-:Y:S01]  /*43cc0*/  IMAD R73, R73, 0x308, RZ ;  /* 0x0000030849497824 */ /* 0x004fe200078e02ff */
[----:B------:R-:W-:Y:S01]  /*43cd0*/  IADD3 R64, P5, R79, R2, RZ ;  /* 0x000000024f407210 */ /* 0x000fe20007fbe0ff */
[----:B------:R-:W-:Y:S01]  /*43ce0*/  STG.E.U16 desc[UR60][R52.64], R80 ;  /* 0x0000005034007986 */ /* 0x000fe2000c10153c */
[----:B------:R-:W2:Y:S02]  /*43cf0*/  LDC R72, c[0x0][0x278] ;  /* 0x00009e00ff487b82 */ /* 0x000ea40000000800 */
[----:B------:R-:W-:Y:S01]  /*43d00*/  LEA.HI.X.SX32 R65, R65, R3, 0x1, P5 ;  /* 0x0000000341417211 */ /* 0x000fe200028f0eff */
[----:B------:R3:W-:Y:S01]  /*43d10*/  STG.E.U16 desc[UR60][R54.64], R60 ;  /* 0x0000003c36007986 */ /* 0x0007e2000c10153c */
[----:B-1----:R-:W-:Y:S01]  /*43d20*/  IMAD R77, R71, 0x306, RZ ;  /* 0x00000306474d7824 */ /* 0x002fe200078e02ff */
[----:B------:R-:W-:-:S03]  /*43d30*/  PRMT R78, R60, 0x7632, R78 ;  /* 0x000076323c4e7816 */ /* 0x000fc6000000004e */
[----:B------:R-:W1:Y:S01]  /*43d40*/  LDC R74, c[0x0][0x278] ;  /* 0x00009e00ff4a7b82 */ /* 0x000e620000000800 */
[----:B----4-:R-:W-:Y:S01]  /*43d50*/  IMAD R249, R249, 0x184, RZ ;  /* 0x00000184f9f97824 */ /* 0x010fe200078e02ff */
[-C--:B---3--:R-:W-:Y:S01]  /*43d60*/  IADD3 R54, P5, R73, R2.reuse, RZ ;  /* 0x0000000249367210 */ /* 0x088fe20007fbe0ff */
[----:B0-----:R-:W-:Y:S01]  /*43d70*/  IMAD R53, R69, 0x183, RZ ;  /* 0x0000018345357824 */ /* 0x001fe200078e02ff */
[----:B------:R-:W-:Y:S01]  /*43d80*/  IADD3 R52, P4, R77, R2, RZ ;  /* 0x000000024d347210 */ /* 0x000fe20007f9e0ff */
[----:B------:R0:W-:Y:S01]  /*43d90*/  STG.E.U16 desc[UR60][R64.64], R78 ;  /* 0x0000004e40007986 */ /* 0x0001e2000c10153c */
[-C--:B------:R-:W-:Y:S02]  /*43da0*/  LEA.HI.X.SX32 R55, R249, R3.reuse, 0x1, P5 ;  /* 0x00000003f9377211 */ /* 0x080fe400028f0eff */
[----:B------:R-:W3:Y:S08]  /*43db0*/  LDC R70, c[0x0][0x278] ;  /* 0x00009e00ff467b82 */ /* 0x000ef00000000800 */
[----:B------:R-:W4:Y:S01]  /*43dc0*/  LDC R249, c[0x0][0x278] ;  /* 0x00009e00fff97b82 */ /* 0x000f220000000800 */
[----:B------:R-:W-:Y:S01]  /*43dd0*/  LEA.HI.X.SX32 R53, R53, R3, 0x1, P4 ;  /* 0x0000000335357211 */ /* 0x000fe200020f0eff */
[----:B--2---:R-:W-:Y:S01]  /*43de0*/  IMAD R77, R72, 0x30c, RZ ;  /* 0x0000030c484d7824 */ /* 0x004fe200078e02ff */
[----:B0-----:R-:W-:Y:S01]  /*43df0*/  PRMT R64, R61, 0x7632, R64 ;  /* 0x000076323d407816 */ /* 0x001fe20000000040 */
[----:B------:R-:W-:Y:S04]  /*43e00*/  STG.E.U16 desc[UR60][R66.64], R61 ;  /* 0x0000003d42007986 */ /* 0x000fe8000c10153c */
[----:B------:R0:W-:Y:S01]  /*43e10*/  STG.E.U16 desc[UR60][R52.64], R64 ;  /* 0x0000004034007986 */ /* 0x0001e2000c10153c */
[----:B------:R-:W2:Y:S01]  /*43e20*/  LDC R76, c[0x0][0x278] ;  /* 0x00009e00ff4c7b82 */ /* 0x000ea20000000800 */
[----:B-1----:R-:W-:-:S02]  /*43e30*/  IMAD R79, R74, 0x30a, RZ ;  /* 0x0000030a4a4f7824 */ /* 0x002fc400078e02ff */
[----:B---3--:R-:W-:-:S05]  /*43e40*/  IMAD R65, R70, 0x185, RZ ;  /* 0x0000018546417824 */ /* 0x008fca00078e02ff */
[----:B------:R-:W1:Y:S01]  /*43e50*/  LDC R69, c[0x0][0x278] ;  /* 0x00009e00ff457b82 */ /* 0x000e620000000800 */
[-C--:B0-----:R-:W-:Y:S01]  /*43e60*/  IADD3 R52, P5, R77, R2.reuse, RZ ;  /* 0x000000024d347210 */ /* 0x081fe20007fbe0ff */
[----:B----4-:R-:W-:Y:S01]  /*43e70*/  IMAD R249, R249, 0x186, RZ ;  /* 0x00000186f9f97824 */ /* 0x010fe200078e02ff */
[----:B------:R-:W-:Y:S01]  /*43e80*/  IADD3 R60, P6, R79, R2, RZ ;  /* 0x000000024f3c7210 */ /* 0x000fe20007fde0ff */
[----:B------:R2:W-:Y:S01]  /*43e90*/  STG.E.U16 desc[UR60][R54.64], R62 ;  /* 0x0000003e36007986 */ /* 0x0005e2000c10153c */
[----:B------:R-:W-:-:S03]  /*43ea0*/  PRMT R74, R62, 0x7632, R74 ;  /* 0x000076323e4a7816 */ /* 0x000fc6000000004a */
[----:B------:R-:W0:Y:S01]  /*43eb0*/  LDC R75, c[0x0][0x278] ;  /* 0x00009e00ff4b7b82 */ /* 0x000e220000000800 */
[----:B------:R-:W-:-:S07]  /*43ec0*/  LEA.HI.X.SX32 R53, R249, R3, 0x1, P5 ;  /* 0x00000003f9357211 */ /* 0x000fce00028f0eff */
[----:B------:R-:W3:Y:S01]  /*43ed0*/  LDC R249, c[0x0][0x278] ;  /* 0x00009e00fff97b82 */ /* 0x000ee20000000800 */
[----:B------:R-:W-:Y:S01]  /*43ee0*/  LEA.HI.X.SX32 R61, R65, R3, 0x1, P6 ;  /* 0x00000003413d7211 */ /* 0x000fe200030f0eff */
[----:B--2---:R-:W-:-:S04]  /*43ef0*/  IMAD R55, R76, 0x310, RZ ;  /* 0x000003104c377824 */ /* 0x004fc800078e02ff */
[----:B------:R2:W-:Y:S02]  /*43f00*/  STG.E.U16 desc[UR60][R60.64], R74 ;  /* 0x0000004a3c007986 */ /* 0x0005e4000c10153c */
[----:B------:R-:W4:Y:S08]  /*43f10*/  LDC R68, c[0x0][0x278] ;  /* 0x00009e00ff447b82 */ /* 0x000f300000000800 */
[----:B------:R-:W4:Y:S01]  /*43f20*/  LDC R71, c[0x0][0x278] ;  /* 0x00009e00ff477b82 */ /* 0x000f220000000800 */
[----:B--2---:R-:W-:Y:S01]  /*43f30*/  IADD3 R60, P5, R55, R2, RZ ;  /* 0x00000002373c7210 */ /* 0x004fe20007fbe0ff */
[----:B---3--:R-:W-:-:S06]  /*43f40*/  IMAD R249, R249, 0x188, RZ ;  /* 0x00000188f9f97824 */ /* 0x008fcc00078e02ff */
[----:B------:R-:W2:Y:S01]  /*43f50*/  LDC R72, c[0x0][0x278] ;  /* 0x00009e00ff487b82 */ /* 0x000ea20000000800 */
[----:B------:R-:W-:-:S07]  /*43f60*/  LEA.HI.X.SX32 R61, R249, R3, 0x1, P5 ;  /* 0x00000003f93d7211 */ /* 0x000fce00028f0eff */
[----:B------:R-:W3:Y:S01]  /*43f70*/  LDC R249, c[0x0][0x278] ;  /* 0x00009e00fff97b82 */ /* 0x000ee20000000800 */
[----:B------:R1:W-:Y:S01]  /*43f80*/  STG.E.U16 desc[UR60][R52.64], R63 ;  /* 0x0000003f34007986 */ /* 0x0003e2000c10153c */
[----:B0-----:R-:W-:Y:S01]  /*43f90*/  IMAD R75, R75, 0x30e, RZ ;  /* 0x0000030e4b4b7824 */ /* 0x001fe200078e02ff */
[----:B------:R-:W-:-:S05]  /*43fa0*/  PRMT R76, R63, 0x7632, R76 ;  /* 0x000076323f4c7816 */ /* 0x000fca000000004c */
[----:B------:R-:W0:Y:S01]  /*43fb0*/  LDC R67, c[0x0][0x278] ;  /* 0x00009e00ff437b82 */ /* 0x000e220000000800 */
[----:B-1----:R-:W-:-:S07]  /*43fc0*/  IMAD R53, R69, 0x314, RZ ;  /* 0x0000031445357824 */ /* 0x002fce00078e02ff */
[----:B------:R-:W1:Y:S01]  /*43fd0*/  LDC R70, c[0x0][0x278] ;  /* 0x00009e00ff467b82 */ /* 0x000e620000000800 */
[-C--:B------:R-:W-:Y:S01]  /*43fe0*/  IADD3 R52, P5, R53, R2.reuse, RZ ;  /* 0x0000000235347210 */ /* 0x080fe20007fbe0ff */
[----:B---3--:R-:W-:Y:S01]  /*43ff0*/  IMAD R249, R249, 0x18a, RZ ;  /* 0x0000018af9f97824 */ /* 0x008fe200078e02ff */
[----:B------:R-:W-:Y:S01]  /*44000*/  IADD3 R54, P4, R75, R2, RZ ;  /* 0x000000024b367210 */ /* 0x000fe20007f9e0ff */
[----:B----4-:R-:W-:-:S04]  /*44010*/  IMAD R65, R68, 0x187, RZ ;  /* 0x0000018744417824 */ /* 0x010fc800078e02ff */
[----:B------:R-:W3:Y:S01]  /*44020*/  LDC R66, c[0x0][0x278] ;  /* 0x00009e00ff427b82 */ /* 0x000ee20000000800 */
[----:B------:R-:W-:-:S07]  /*44030*/  LEA.HI.X.SX32 R53, R249, R3, 0x1, P5 ;  /* 0x00000003f9357211 */ /* 0x000fce00028f0eff */
[----:B------:R-:W4:Y:S01]  /*44040*/  LDC R249, c[0x0][0x278] ;  /* 0x00009e00fff97b82 */ /* 0x000f220000000800 */
[----:B------:R-:W-:Y:S01]  /*44050*/  LEA.HI.X.SX32 R55, R65, R3, 0x1, P4 ;  /* 0x0000000341377211 */ /* 0x000fe200020f0eff */
[----:B------:R-:W-:-:S04]  /*44060*/  IMAD R71, R71, 0x312, RZ ;  /* 0x0000031247477824 */ /* 0x000fc800078e02ff */
[----:B------:R-:W-:Y:S02]  /*44070*/  STG.E.U16 desc[UR60][R54.64], R76 ;  /* 0x0000004c36007986 */ /* 0x000fe4000c10153c */
[----:B------:R-:W3:Y:S02]  /*44080*/  LDC R74, c[0x0][0x278] ;  /* 0x00009e00ff4a7b82 */ /* 0x000ee40000000800 */
[----:B------:R2:W-:Y:S01]  /*44090*/  STG.E.U16 desc[UR60][R60.64], R56 ;  /* 0x000000383c007986 */ /* 0x0005e2000c10153c */
[----:B------:R-:W-:-:S05]  /*440a0*/  IADD3 R64, P6, R71, R2, RZ ;  /* 0x0000000247407210 */ /* 0x000fca0007fde0ff */
[----:B------:R-:W3:Y:S01]  /*440b0*/  LDC R71, c[0x0][0x278] ;  /* 0x00009e00ff477b82 */ /* 0x000ee20000000800 */
[----:B--2---:R-:W-:Y:S02]  /*440c0*/  IMAD R61, R72, 0x318, RZ ;  /* 0x00000318483d7824 */ /* 0x004fe400078e02ff */
[----:B----4-:R-:W-:Y:S01]  /*440d0*/  IMAD R249, R249, 0x18c, RZ ;  /* 0x0000018cf9f97824 */ /* 0x010fe200078e02ff */
[----:B------:R-:W-:Y:S01]  /*440e0*/  PRMT R77, R56, 0x7632, R77 ;  /* 0x00007632384d7816 */ /* 0x000fe2000000004d */
[----:B0-----:R-:W-:Y:S01]  /*440f0*/  IMAD R67, R67, 0x189, RZ ;  /* 0x0000018943437824 */ /* 0x001fe200078e02ff */
[----:B------:R-:W-:Y:S01]  /*44100*/  IADD3 R60, P5, R61, R2, RZ ;  /* 0x000000023d3c7210 */ /* 0x000fe20007fbe0ff */
[----:B-1----:R-:W-:Y:S01]  /*44110*/  IMAD R63, R70, 0x316, RZ ;  /* 0x00000316463f7824 */ /* 0x002fe200078e02ff */
[----:B------:R-:W0:Y:S02]  /*44120*/  LDC R69, c[0x0][0x278] ;  /* 0x00009e00ff457b82 */ /* 0x000e240000000800 */
[----:B------:R-:W-:-:S06]  /*44130*/  LEA.HI.X.SX32 R61, R249, R3, 0x1, P5 ;  /* 0x00000003f93d7211 */ /* 0x000fcc00028f0eff */
[----:B------:R-:W1:Y:S01]  /*44140*/  LDC R249, c[0x0][0x278] ;  /* 0x00009e00fff97b82 */ /* 0x000e620000000800 */
[-C--:B------:R-:W-:Y:S01]  /*44150*/  LEA.HI.X.SX32 R65, R67, R3.reuse, 0x1, P6 ;  /* 0x0000000343417211 */ /* 0x080fe200030f0eff */
[----:B---3--:R-:W-:Y:S01]  /*44160*/  IMAD R55, R66, 0x18b, RZ ;  /* 0x0000018b42377824 */ /* 0x008fe200078e02ff */
[-C--:B------:R-:W-:Y:S01]  /*44170*/  IADD3 R54, P4, R63, R2.reuse, RZ ;  /* 0x000000023f367210 */ /* 0x080fe20007f9e0ff */
[----:B------:R-:W-:Y:S01]  /*44180*/  IMAD R71, R71, 0x31c, RZ ;  /* 0x0000031c47477824 */ /* 0x000fe200078e02ff */
[----:B------:R-:W-:Y:S01]  /*44190*/  PRMT R56, R57, 0x7632, R56 ;  /* 0x0000763239387816 */ /* 0x000fe20000000038 */
[----:B------:R-:W-:Y:S01]  /*441a0*/  STG.E.U16 desc[UR60][R64.64], R77 ;  /* 0x0000004d40007986 */ /* 0x000fe2000c10153c */
[----:B------:R-:W-:Y:S01]  /*441b0*/  LEA.HI.X.SX32 R55, R55, R3, 0x1, P4 ;  /* 0x0000000337377211 */ /* 0x000fe200020f0eff */
[----:B------:R-:W2:Y:S02]  /*441c0*/  LDC R67, c[0x0][0x278] ;  /* 0x00009e00ff437b82 */ /* 0x000ea40000000800 */
[----:B------:R3:W-:Y:S04]  /*441d0*/  STG.E.U16 desc[UR60][R52.64], R57 ;  /* 0x0000003934007986 */ /* 0x0007e8000c10153c */
[----:B------:R4:W-:Y:S01]  /*441e0*/  STG.E.U16 desc[UR60][R54.64], R56 ;  /* 0x0000003836007986 */ /* 0x0009e2000c10153c */
[----:B0-----:R-:W-:Y:S01]  /*441f0*/  IMAD R69, R69, 0x320, RZ ;  /* 0x0000032045457824 */ /* 0x001fe200078e02ff */
[----:B------:R-:W0:Y:S01]  /*44200*/  LDC R73, c[0x0][0x278] ;  /* 0x00009e00ff497b82 */ /* 0x000e220000000800 */
[----:B---3--:R-:W-:Y:S01]  /*44210*/  IMAD R53, R74, 0x31e, RZ ;  /* 0x0000031e4a357824 */ /* 0x008fe200078e02ff */
[----:B------:R-:W-:Y:S01]  /*44220*/  IADD3 R52, P5, R71, R2, RZ ;  /* 0x0000000247347210 */ /* 0x000fe20007fbe0ff */
[----:B-1----:R-:W-:-:S05]  /*44230*/  IMAD R249, R249, 0x18e, RZ ;  /* 0x0000018ef9f97824 */ /* 0x002fca00078e02ff */
[----:B------:R-:W1:Y:S01]  /*44240*/  LDC R62, c[0x0][0x278] ;  /* 0x00009e00ff3e7b82 */ /* 0x000e620000000800 */
[----:B----4-:R-:W-:Y:S02]  /*44250*/  IADD3 R54, P4, R53, R2, RZ ;  /* 0x0000000235367210 */ /* 0x010fe40007f9e0ff */
[----:B------:R-:W-:-:S05]  /*44260*/  LEA.HI.X.SX32 R53, R249, R3, 0x1, P5 ;  /* 0x00000003f9357211 */ /* 0x000fca00028f0eff */
[----:B------:R-:W3:Y:S01]  /*44270*/  LDC R249, c[0x0][0x278] ;  /* 0x00009e00fff97b82 */ /* 0x000ee20000000800 */
[----:B--2---:R-:W-:Y:S01]  /*44280*/  IMAD R57, R67, 0x18f, RZ ;  /* 0x0000018f43397824 */ /* 0x004fe200078e02ff */
[----:B------:R-:W-:-:S04]  /*44290*/  IADD3 R56, P5, R69, R2, RZ ;  /* 0x0000000245387210 */ /* 0x000fc80007fbe0ff */
[----:B------:R-:W-:Y:S02]  /*442a0*/  LEA.HI.X.SX32 R55, R57, R3, 0x1, P4 ;  /* 0x0000000339377211 */ /* 0x000fe400020f0eff */
[----:B------:R-:W2:Y:S08]  /*442b0*/  LDC R75, c[0x0][0x278] ;  /* 0x00009e00ff4b7b82 */ /* 0x000eb00000000800 */
[----:B------:R-:W4:Y:S01]  /*442c0*/  LDC R68, c[0x0][0x278] ;  /* 0x00009e00ff447b82 */ /* 0x000f220000000800 */
[----:B---3--:R-:W-:-:S07]  /*442d0*/  IMAD R249, R249, 0x190, RZ ;  /* 0x00000190f9f97824 */ /* 0x008fce00078e02ff */
[----:B------:R-:W3:Y:S01]  /*442e0*/  LDC R70, c[0x0][0x278] ;  /* 0x00009e00ff467b82 */ /* 0x000ee20000000800 */
[----:B------:R-:W-:-:S07]  /*442f0*/  LEA.HI.X.SX32 R57, R249, R3, 0x1, P5 ;  /* 0x00000003f9397211 */ /* 0x000fce00028f0eff */
[----:B------:R-:W2:Y:S01]  /*44300*/  LDC R249, c[0x0][0x278] ;  /* 0x00009e00fff97b82 */ /* 0x000ea20000000800 */
[----:B0-----:R-:W-:Y:S02]  /*44310*/  IMAD R73, R73, 0x31a, RZ ;  /* 0x0000031a49497824 */ /* 0x001fe400078e02ff */
[----:B-1----:R-:W-:-:S03]  /*44320*/  IMAD R63, R62, 0x18d, RZ ;  /* 0x0000018d3e3f7824 */ /* 0x002fc600078e02ff */
[----:B------:R-:W-:Y:S02]  /*44330*/  IADD3 R62, P6, R73, R2, RZ ;  /* 0x00000002493e7210 */ /* 0x000fe40007fde0ff */
[----:B------:R-:W-:Y:S01]  /*44340*/  PRMT R72, R58, 0x7632, R72 ;  /* 0x000076323a487816 */ /* 0x000fe20000000048 */
[----:B------:R-:W0:Y:S01]  /*44350*/  LDC R65, c[0x0][0x278] ;  /* 0x00009e00ff417b82 */ /* 0x000e220000000800 */
[----:B------:R-:W-:-:S07]  /*44360*/  LEA.HI.X.SX32 R63, R63, R3, 0x1, P6 ;  /* 0x000000033f3f7211 */ /* 0x000fce00030f0eff */
[----:B------:R-:W1:Y:S01]  /*44370*/  LDC R66, c[0x0][0x278] ;  /* 0x00009e00ff427b82 */ /* 0x000e620000000800 */
[----:B--2---:R-:W-:-:S07]  /*44380*/  IMAD R251, R249, 0x192, RZ ;  /* 0x00000192f9fb7824 */ /* 0x004fce00078e02ff */
[----:B------:R-:W2:Y:S08]  /*44390*/  LDC R64, c[0x0][0x278] ;  /* 0x00009e00ff407b82 */ /* 0x000eb00000000800 */
[----:B------:R-:W1:Y:S01]  /*443a0*/  LDC R249, c[0x0][0x278] ;  /* 0x00009e00fff97b82 */ /* 0x000e620000000800 */
[----:B------:R-:W-:Y:S01]  /*443b0*/  IMAD R75, R75, 0x322, RZ ;  /* 0x000003224b4b7824 */ /* 0x000fe200078e02ff */
[----:B------:R4:W-:Y:S04]  /*443c0*/  STG.E.U16 desc[UR60][R60.64], R58 ;  /* 0x0000003a3c007986 */ /* 0x0009e8000c10153c */
[----:B------:R3:W-:Y:S04]  /*443d0*/  STG.E.U16 desc[UR60][R62.64], R72 ;  /* 0x000000483e007986 */ /* 0x0007e8000c10153c */
[----:B------:R3:W-:Y:S01]  /*443e0*/  STG.E.U16 desc[UR60][R52.64], R59 ;  /* 0x0000003b34007986 */ /* 0x0007e2000c10153c */
[----:B----4-:R-:W-:Y:S01]  /*443f0*/  IMAD R61, R68, 0x191, RZ ;  /* 0x00000191443d7824 */ /* 0x010fe200078e02ff */
[----:B------:R-:W-:Y:S01]  /*44400*/  PRMT R68, R59, 0x7632, R68 ;  /* 0x000076323b447816 */ /* 0x000fe20000000044 */
[----:B0-----:R-:W-:Y:S01]  /*44410*/  IMAD R67, R65, 0x324, RZ ;  /* 0x0000032441437824 */ /* 0x001fe200078e02ff */
[-C--:B------:R-:W-:Y:S01]  /*44420*/  IADD3 R60, P6, R75, R2.reuse, RZ ;  /* 0x000000024b3c7210 */ /* 0x080fe20007fde0ff */
[----:B---3--:R-:W0:Y:S01]  /*44430*/  LDC R62, c[0x0][0x278] ;  /* 0x00009e00ff3e7b82 */ /* 0x008e220000000800 */
[----:B------:R-:W-:Y:S01]  /*44440*/  IMAD R59, R70, 0x328, RZ ;  /* 0x00000328463b7824 */ /* 0x000fe200078e02ff */
[----:B------:R-:W-:Y:S01]  /*44450*/  STG.E.U16 desc[UR60][R54.64], R68 ;  /* 0x0000004436007986 */ /* 0x000fe2000c10153c */
[----:B------:R-:W-:Y:S01]  /*44460*/  LEA.HI.X.SX32 R61, R61, R3, 0x1, P6 ;  /* 0x000000033d3d7211 */ /* 0x000fe200030f0eff */
[----:B-1----:R-:W-:Y:S01]  /*44470*/  IMAD R249, R249, 0x194, RZ ;  /* 0x00000194f9f97824 */ /* 0x002fe200078e02ff */
[----:B------:R-:W-:Y:S01]  /*44480*/  PRMT R69, R48, 0x7632, R69 ;  /* 0x0000763230457816 */ /* 0x000fe20000000045 */
[----:B------:R1:W-:Y:S01]  /*44490*/  STG.E.U16 desc[UR60][R56.64], R48 ;  /* 0x0000003038007986 */ /* 0x0003e2000c10153c */
[----:B------:R-:W-:Y:S01]  /*444a0*/  IMAD R53, R66, 0x326, RZ ;  /* 0x0000032642357824 */ /* 0x000fe200078e02ff */
[-C--:B------:R-:W-:Y:S01]  /*444b0*/  IADD3 R52, P4, R67, R2.reuse, RZ ;  /* 0x0000000243347210 */ /* 0x080fe20007f9e0ff */
[----:B------:R-:W3:Y:S08]  /*444c0*/  LDC R66, c[0x0][0x278] ;  /* 0x00009e00ff427b82 */ /* 0x000ef00000000800 */
[----:B------:R-:W4:Y:S01]  /*444d0*/  LDC R58, c[0x0][0x278] ;  /* 0x00009e00ff3a7b82 */ /* 0x000f220000000800 */
[----:B-1----:R-:W-:-:S04]  /*444e0*/  IADD3 R56, P6, R59, R2, RZ ;  /* 0x000000023b387210 */ /* 0x002fc80007fde0ff */
[----:B------:R-:W-:-:S03]  /*444f0*/  LEA.HI.X.SX32 R57, R249, R3, 0x1, P6 ;  /* 0x00000003f9397211 */ /* 0x000fc600030f0eff */
[----:B------:R-:W1:Y:S01]  /*44500*/  LDC R249, c[0x0][0x278] ;  /* 0x00009e00fff97b82 */ /* 0x000e620000000800 */
[----:B------:R-:W-:Y:S02]  /*44510*/  IADD3 R54, P5, R53, R2, RZ ;  /* 0x0000000235367210 */ /* 0x000fe40007fbe0ff */
[-C--:B------:R-:W-:Y:S01]  /*44520*/  LEA.HI.X.SX32 R53, R251, R3.reuse, 0x1, P4 ;  /* 0x00000003fb357211 */ /* 0x080fe200020f0eff */
[----:B--2---:R-:W-:Y:S01]  /*44530*/  IMAD R55, R64, 0x193, RZ ;  /* 0x0000019340377824 */ /* 0x004fe200078e02ff */
[----:B------:R-:W-:Y:S01]  /*44540*/  PRMT R48, R49, 0x7632, R48 ;  /* 0x0000763231307816 */ /* 0x000fe20000000030 */
[----:B------:R0:W-:Y:S02]  /*44550*/  STG.E.U16 desc[UR60][R60.64], R69 ;  /* 0x000000453c007986 */ /* 0x0001e4000c10153c */
[----:B------:R-:W2:Y:S01]  /*44560*/  LDC R63, c[0x0][0x278] ;  /* 0x00009e00ff3f7b82 */ /* 0x000ea20000000800 */
[----:B------:R-:W-:-:S07]  /*44570*/  LEA.HI.X.SX32 R55, R55, R3, 0x1, P5 ;  /* 0x0000000337377211 */ /* 0x000fce00028f0eff */
[----:B------:R-:W4:Y:S01]  /*44580*/  LDC R65, c[0x0][0x278] ;  /* 0x00009e00ff417b82 */ /* 0x000f220000000800 */
[----:B-1----:R-:W-:-:S07]  /*44590*/  IMAD R251, R249, 0x196, RZ ;  /* 0x00000196f9fb7824 */ /* 0x002fce00078e02ff */
[----:B------:R-:W1:Y:S08]  /*445a0*/  LDC R59, c[0x0][0x278] ;  /* 0x00009e00ff3b7b82 */ /* 0x000e700000000800 */
[----:B------:R-:W2:Y:S01]  /*445b0*/  LDC R249, c[0x0][0x278] ;  /* 0x00009e00fff97b82 */ /* 0x000ea20000000800 */
[----:B------:R-:W-:Y:S04]  /*445c0*/  STG.E.U16 desc[UR60][R52.64], R49 ;  /* 0x0000003134007986 */ /* 0x000fe8000c10153c */
[----:B------:R-:W-:Y:S01]  /*445d0*/  STG.E.U16 desc[UR60][R54.64], R48 ;  /* 0x0000003036007986 */ /* 0x000fe2000c10153c */
[----:B0-----:R-:W-:-:S02]  /*445e0*/  IMAD R69, R62, 0x32a, RZ ;  /* 0x0000032a3e457824 */ /* 0x001fc400078e02ff */
[----:B------:R-:W0:Y:S01]  /*445f0*/  LDC R62, c[0x0][0x278] ;  /* 0x00009e00ff3e7b82 */ /* 0x000e220000000800 */
[----:B------:R3:W-:Y:S01]  /*44600*/  STG.E.U16 desc[UR60][R56.64], R50 ;  /* 0x0000003238007986 */ /* 0x0007e2000c10153c */
[----:B------:R-:W-:-:S06]  /*44610*/  PRMT R68, R50, 0x7632, R68 ;  /* 0x0000763232447816 */ /* 0x000fcc0000000044 */
[----:B------:R-:W0:Y:S01]  /*44620*/  LDC R64, c[0x0][0x278] ;  /* 0x00009e00ff407b82 */ /* 0x000e220000000800 */
[----:B---3--:R-:W-:Y:S02]  /*44630*/  IMAD R57, R66, 0x330, RZ ;  /* 0x0000033042397824 */ /* 0x008fe400078e02ff */
[----:B--2---:R-:W-:-:S05]  /*44640*/  IMAD R249, R249, 0x198, RZ ;  /* 0x00000198f9f97824 */ /* 0x004fca00078e02ff */
[----:B------:R-:W2:Y:S01]  /*44650*/  LDC R60, c[0x0][0x278] ;  /* 0x00009e00ff3c7b82 */ /* 0x000ea20000000800 */
[----:B------:R-:W-:-:S04]  /*44660*/  IADD3 R56, P6, R57, R2, RZ ;  /* 0x0000000239387210 */ /* 0x000fc80007fde0ff */
[----:B------:R-:W-:-:S03]  /*44670*/  LEA.HI.X.SX32 R57, R249, R3, 0x1, P6 ;  /* 0x00000003f9397211 */ /* 0x000fc600030f0eff */
[----:B------:R-:W3:Y:S01]  /*44680*/  LDC R249, c[0x0][0x278] ;  /* 0x00009e00fff97b82 */ /* 0x000ee20000000800 */
[----:B------:R-:W-:Y:S01]  /*44690*/  IMAD R63, R63, 0x32c, RZ ;  /* 0x0000032c3f3f7824 */ /* 0x000fe200078e02ff */
[-C--:B------:R-:W-:Y:S01]  /*446a0*/  IADD3 R48, P5, R69, R2.reuse, RZ ;  /* 0x0000000245307210 */ /* 0x080fe20007fbe0ff */
[----:B----4-:R-:W-:Y:S02]  /*446b0*/  IMAD R49, R58, 0x195, RZ ;  /* 0x000001953a317824 */ /* 0x010fe400078e02ff */
[----:B------:R-:W-:Y:S01]  /*446c0*/  IMAD R65, R65, 0x32e, RZ ;  /* 0x0000032e41417824 */ /* 0x000fe200078e02ff */
[-C--:B------:R-:W-:Y:S01]  /*446d0*/  IADD3 R52, P4, R63, R2.reuse, RZ ;  /* 0x000000023f347210 */ /* 0x080fe20007f9e0ff */
[----:B-1----:R-:W-:Y:S01]  /*446e0*/  IMAD R55, R59, 0x197, RZ ;  /* 0x000001973b377824 */ /* 0x002fe200078e02ff */
[----:B------:R-:W-:Y:S01]  /*446f0*/  LEA.HI.X.SX32 R49, R49, R3, 0x1, P5 ;  /* 0x0000000331317211 */ /* 0x000fe200028f0eff */
[----:B------:R-:W1:Y:S01]  /*44700*/  LDC R67, c[0x0][0x278] ;  /* 0x00009e00ff437b82 */ /* 0x000e620000000800 */
[----:B------:R-:W-:-:S02]  /*44710*/  IADD3 R54, P5, R65, R2, RZ ;  /* 0x0000000241367210 */ /* 0x000fc40007fbe0ff */
[-C--:B------:R-:W-:Y:S01]  /*44720*/  LEA.HI.X.SX32 R53, R251, R3.reuse, 0x1, P4 ;  /* 0x00000003fb357211 */ /* 0x080fe200020f0eff */
[----:B0-----:R-:W-:Y:S01]  /*44730*/  IMAD R71, R62, 0x334, RZ ;  /* 0x000003343e477824 */ /* 0x001fe200078e02ff */
[----:B------:R-:W-:Y:S02]  /*44740*/  LEA.HI.X.SX32 R55, R55, R3, 0x1, P5 ;  /* 0x0000000337377211 */ /* 0x000fe400028f0eff */
[----:B------:R-:W-:Y:S01]  /*44750*/  PRMT R50, R51, 0x7632, R50 ;  /* 0x0000763233327816 */ /* 0x000fe20000000032 */
[----:B------:R-:W-:Y:S01]  /*44760*/  STG.E.U16 desc[UR60][R48.64], R68 ;  /* 0x0000004430007986 */ /* 0x000fe2000c10153c */
[----:B------:R-:W0:Y:S03]  /*44770*/  LDC R59, c[0x0][0x278] ;  /* 0x00009e00ff3b7b82 */ /* 0x000e260000000800 */
[----:B------:R-:W-:Y:S01]  /*44780*/  STG.E.U16 desc[UR60][R52.64], R51 ;  /* 0x0000003334007986 */ /* 0x000fe2000c10153c */
[----:B---3--:R-:W-:-:S03]  /*44790*/  IMAD R249, R249, 0x19a, RZ ;  /* 0x0000019af9f97824 */ /* 0x008fc600078e02ff */
[----:B------:R3:W-:Y:S01]  /*447a0*/  STG.E.U16 desc[UR60][R54.64], R50 ;  /* 0x0000003236007986 */ /* 0x0007e2000c10153c */
[----:B------:R-:W-:Y:S01]  /*447b0*/  IMAD R69, R64, 0x332, RZ ;  /* 0x0000033240457824 */ /* 0x000fe200078e02ff */
[----:B------:R-:W4:Y:S01]  /*447c0*/  LDC R61, c[0x0][0x278] ;  /* 0x00009e00ff3d7b82 */ /* 0x000f220000000800 */
[----:B-1----:R-:W-:-:S07]  /*447d0*/  IMAD R67, R67, 0x336, RZ ;  /* 0x0000033643437824 */ /* 0x002fce00078e02ff */
[----:B------:R-:W1:Y:S01]  /*447e0*/  LDC R65, c[0x0][0x278] ;  /* 0x00009e00ff417b82 */ /* 0x000e620000000800 */
[----:B---3--:R-:W-:-:S04]  /*447f0*/  IADD3 R50, P5, R71, R2, RZ ;  /* 0x0000000247327210 */ /* 0x008fc80007fbe0ff */
[----:B------:R-:W-:-:S03]  /*44800*/  LEA.HI.X.SX32 R51, R249, R3, 0x1, P5 ;  /* 0x00000003f9337211 */ /* 0x000fc600028f0eff */
[----:B------:R-:W3:Y:S01]  /*44810*/  LDC R249, c[0x0][0x278] ;  /* 0x00009e00fff97b82 */ /* 0x000ee20000000800 */
[----:B--2---:R-:W-:Y:S01]  /*44820*/  IMAD R49, R60, 0x199, RZ ;  /* 0x000001993c317824 */ /* 0x004fe200078e02ff */
[-C--:B------:R-:W-:Y:S01]  /*44830*/  IADD3 R48, P4, R69, R2.reuse, RZ ;  /* 0x0000000245307210 */ /* 0x080fe20007f9e0ff */
[----:B------:R2:W-:Y:S01]  /*44840*/  STG.E.U16 desc[UR60][R56.64], R44 ;  /* 0x0000002c38007986 */ /* 0x0005e2000c10153c */
[----:B------:R-:W-:Y:S01]  /*44850*/  IADD3 R52, P6, R67, R2, RZ ;  /* 0x0000000243347210 */ /* 0x000fe20007fde0ff */
[----:B0-----:R-:W-:Y:S01]  /*44860*/  IMAD R67, R59, 0x338, RZ ;  /* 0x000003383b437824 */ /* 0x001fe200078e02ff */
[----:B------:R-:W-:Y:S02]  /*44870*/  LEA.HI.X.SX32 R49, R49, R3, 0x1, P4 ;  /* 0x0000000331317211 */ /* 0x000fe400020f0eff */
[----:B------:R-:W-:Y:S01]  /*44880*/  PRMT R62, R45, 0x7632, R62 ;  /* 0x000076322d3e7816 */ /* 0x000fe2000000003e */
[----:B------:R-:W0:Y:S01]  /*44890*/  LDC R64, c[0x0][0x278] ;  /* 0x00009e00ff407b82 */ /* 0x000e220000000800 */
[----:B--2---:R-:W-:Y:S01]  /*448a0*/  PRMT R44, R44, 0x7632, R44 ;  /* 0x000076322c2c7816 */ /* 0x004fe2000000002c */
[----:B----4-:R-:W-:-:S06]  /*448b0*/  IMAD R53, R61, 0x19b, RZ ;  /* 0x0000019b3d357824 */ /* 0x010fcc00078e02ff */
[----:B------:R-:W2:Y:S01]  /*448c0*/  LDC R63, c[0x0][0x278] ;  /* 0x00009e00ff3f7b82 */ /* 0x000ea20000000800 */
[----:B------:R4:W-:Y:S01]  /*448d0*/  STG.E.U16 desc[UR60][R48.64], R44 ;  /* 0x0000002c30007986 */ /* 0x0009e2000c10153c */
[----:B---3--:R-:W-:-:S03]  /*448e0*/  IMAD R249, R249, 0x19c, RZ ;  /* 0x0000019cf9f97824 */ /* 0x008fc600078e02ff */
[----:B------:R3:W-:Y:S01]  /*448f0*/  STG.E.U16 desc[UR60][R50.64], R45 ;  /* 0x0000002d32007986 */ /* 0x0007e2000c10153c */
[----:B-1----:R-:W-:Y:S02]  /*44900*/  IMAD R65, R65, 0x33c, RZ ;  /* 0x0000033c41417824 */ /* 0x002fe400078e02ff */
[----:B------:R-:W1:Y:S01]  /*44910*/  LDC R57, c[0x0][0x278] ;  /* 0x00009e00ff397b82 */ /* 0x000e620000000800 */
[----:B----4-:R-:W-:-:S07]  /*44920*/  IADD3 R44, P5, R67, R2, RZ ;  /* 0x00000002432c7210 */ /* 0x010fce0007fbe0ff */
[----:B------:R-:W4:Y:S01]  /*44930*/  LDC R58, c[0x0][0x278] ;  /* 0x00009e00ff3a7b82 */ /* 0x000f220000000800 */
[----:B---3--:R-:W-:-:S07]  /*44940*/  LEA.HI.X.SX32 R45, R249, R3, 0x1, P5 ;  /* 0x00000003f92d7211 */ /* 0x008fce00028f0eff */
[----:B------:R-:W3:Y:S01]  /*44950*/  LDC R249, c[0x0][0x278] ;  /* 0x00009e00fff97b82 */ /* 0x000ee20000000800 */
[----:B------:R-:W-:Y:S01]  /*44960*/  LEA.HI.X.SX32 R53, R53, R3, 0x1, P6 ;  /* 0x0000000335357211 */ /* 0x000fe200030f0eff */
[----:B0-----:R-:W-:Y:S01]  /*44970*/  IMAD R51, R64, 0x33e, RZ ;  /* 0x0000033e40337824 */ /* 0x001fe200078e02ff */
[----:B------:R-:W-:-:S03]  /*44980*/  IADD3 R50, P5, R65, R2, RZ ;  /* 0x0000000241327210 */ /* 0x000fc60007fbe0ff */
[----:B------:R0:W-:Y:S02]  /*44990*/  STG.E.U16 desc[UR60][R52.64], R62 ;  /* 0x0000003e34007986 */ /* 0x0001e4000c10153c */
[----:B------:R-:W1:Y:S08]  /*449a0*/  LDC R60, c[0x0][0x278] ;  /* 0x00009e00ff3c7b82 */ /* 0x000e700000000800 */
[----:B------:R-:W1:Y:S01]  /*449b0*/  LDC R59, c[0x0][0x278] ;  /* 0x00009e00ff3b7b82 */ /* 0x000e620000000800 */
[----:B0-----:R-:W-:Y:S01]  /*449c0*/  IADD3 R52, P6, R51, R2, RZ ;  /* 0x0000000233347210 */ /* 0x001fe20007fde0ff */
[----:B---3--:R-:W-:-:S06]  /*449d0*/  IMAD R249, R249, 0x19e, RZ ;  /* 0x0000019ef9f97824 */ /* 0x008fcc00078e02ff */
[----:B------:R-:W0:Y:S01]  /*449e0*/  LDC R54, c[0x0][0x278] ;  /* 0x00009e00ff367b82 */ /* 0x000e220000000800 */
[----:B------:R-:W-:-:S07]  /*449f0*/  LEA.HI.X.SX32 R51, R249, R3, 0x1, P5 ;  /* 0x00000003f9337211 */ /* 0x000fce00028f0eff */
[----:B------:R-:W3:Y:S01]  /*44a00*/  LDC R249, c[0x0][0x278] ;  /* 0x00009e00fff97b82 */ /* 0x000ee20000000800 */
[----:B--2---:R-:W-:Y:S01]  /*44a10*/  IMAD R63, R63, 0x33a, RZ ;  /* 0x0000033a3f3f7824 */ /* 0x004fe200078e02ff */
[----:B------:R2:W-:Y:S01]  /*44a20*/  STG.E.U16 desc[UR60][R44.64], R46 ;  /* 0x0000002e2c007986 */ /* 0x0005e2000c10153c */
[----:B----4-:R-:W-:-:S03]  /*44a30*/  IMAD R49, R58, 0x19d, RZ ;  /* 0x0000019d3a317824 */ /* 0x010fc600078e02ff */
[-C--:B------:R-:W-:Y:S01]  /*44a40*/  IADD3 R48, P4, R63, R2.reuse, RZ ;  /* 0x000000023f307210 */ /* 0x080fe20007f9e0ff */
[----:B-1----:R-:W-:Y:S01]  /*44a50*/  IMAD R63, R57, 0x340, RZ ;  /* 0x00000340393f7824 */ /* 0x002fe200078e02ff */
[----:B------:R-:W-:Y:S01]  /*44a60*/  PRMT R64, R46, 0x7632, R64 ;  /* 0x000076322e407816 */ /* 0x000fe20000000040 */
[----:B------:R-:W-:Y:S01]  /*44a70*/  IMAD R59, R59, 0x344, RZ ;  /* 0x000003443b3b7824 */ /* 0x000fe200078e02ff */
[----:B------:R-:W-:Y:S01]  /*44a80*/  LEA.HI.X.SX32 R49, R49, R3, 0x1, P4 ;  /* 0x0000000331317211 */ /* 0x000fe200020f0eff */
[----:B------:R-:W1:Y:S01]  /*44a90*/  LDC R55, c[0x0][0x278] ;  /* 0x00009e00ff377b82 */ /* 0x000e620000000800 */
[----:B--2---:R-:W-:Y:S01]  /*44aa0*/  IMAD R45, R60, 0x342, RZ ;  /* 0x000003423c2d7824 */ /* 0x004fe200078e02ff */
[----:B------:R-:W-:-:S04]  /*44ab0*/  IADD3 R44, P5, R63, R2, RZ ;  /* 0x000000023f2c7210 */ /* 0x000fc80007fbe0ff */
[----:B------:R-:W-:Y:S02]  /*44ac0*/  IADD3 R46, P4, R45, R2, RZ ;  /* 0x000000022d2e7210 */ /* 0x000fe40007f9e0ff */
[----:B------:R-:W2:Y:S01]  /*44ad0*/  LDC R61, c[0x0][0x278] ;  /* 0x00009e00ff3d7b82 */ /* 0x000ea20000000800 */
[----:B---3--:R-:W-:-:S07]  /*44ae0*/  IMAD R249, R249, 0x1a0, RZ ;  /* 0x000001a0f9f97824 */ /* 0x008fce00078e02ff */
[----:B------:R-:W3:Y:S01]  /*44af0*/  LDC R56, c[0x0][0x278] ;  /* 0x00009e00ff387b82 */ /* 0x000ee20000000800 */
[----:B------:R-:W-:-:S07]  /*44b00*/  LEA.HI.X.SX32 R45, R249, R3, 0x1, P5 ;  /* 0x00000003f92d7211 */ /* 0x000fce00028f0eff */
[----:B------:R-:W4:Y:S01]  /*44b10*/  LDC R249, c[0x0][0x278] ;  /* 0x00009e00fff97b82 */ /* 0x000f220000000800 */
[----:B------:R0:W-:Y:S07]  /*44b20*/  STG.E.U16 desc[UR60][R48.64], R64 ;  /* 0x0000004030007986 */ /* 0x0001ee000c10153c */
[----:B------:R-:W3:Y:S01]  /*44b30*/  LDC R62, c[0x0][0x278] ;  /* 0x00009e00ff3e7b82 */ /* 0x000ee20000000800 */
[----:B0-----:R-:W-:Y:S01]  /*44b40*/  IADD3 R48, P5, R59, R2, RZ ;  /* 0x000000023b307210 */ /* 0x001fe20007fbe0ff */
[----:B------:R-:W-:Y:S01]  /*44b50*/  IMAD R53, R54, 0x19f, RZ ;  /* 0x0000019f36357824 */ /* 0x000fe200078e02ff */
[----:B------:R-:W-:-:S05]  /*44b60*/  PRMT R65, R47, 0x7632, R65 ;  /* 0x000076322f417816 */ /* 0x000fca0000000041 */
[----:B------:R-:W0:Y:S01]  /*44b70*/  LDC R58, c[0x0][0x278] ;  /* 0x00009e00ff3a7b82 */ /* 0x000e220000000800 */
[----:B----4-:R-:W-:-:S07]  /*44b80*/  IMAD R249, R249, 0x1a2, RZ ;  /* 0x000001a2f9f97824 */ /* 0x010fce00078e02ff */
[----:B------:R-:W4:Y:S01]  /*44b90*/  LDC R57, c[0x0][0x278] ;  /* 0x00009e00ff397b82 */ /* 0x000f220000000800 */
[----:B------:R-:W-:-:S07]  /*44ba0*/  LEA.HI.X.SX32 R49, R249, R3, 0x1, P5 ;  /* 0x00000003f9317211 */ /* 0x000fce00028f0eff */
[----:B------:R-:W3:Y:S01]  /*44bb0*/  LDC R249, c[0x0][0x278] ;  /* 0x00009e00fff97b82 */ /* 0x000ee20000000800 */
[----:B-1----:R-:W-:Y:S02]  /*44bc0*/  IMAD R55, R55, 0x1a1, RZ ;  /* 0x000001a137377824 */ /* 0x002fe400078e02ff */
[----:B--2---:R-:W-:Y:S01]  /*44bd0*/  IMAD R61, R61, 0x346, RZ ;  /* 0x000003463d3d7824 */ /* 0x004fe200078e02ff */
[----:B------:R-:W-:Y:S01]  /*44be0*/  LEA.HI.X.SX32 R53, R53, R3, 0x1, P6 ;  /* 0x0000000335357211 */ /* 0x000fe200030f0eff */
[----:B------:R1:W-:Y:S01]  /*44bf0*/  STG.E.U16 desc[UR60][R50.64], R47 ;  /* 0x0000002f32007986 */ /* 0x0003e2000c10153c */
[----:B------:R-:W-:Y:S02]  /*44c00*/  PRMT R60, R32, 0x7632, R60 ;  /* 0x00007632203c7816 */ /* 0x000fe4000000003c */
[----:B------:R-:W2:Y:S01]  /*44c10*/  LDC R54, c[0x0][0x278] ;  /* 0x00009e00ff367b82 */ /* 0x000ea20000000800 */
[----:B---3--:R-:W-:-:S07]  /*44c20*/  IMAD R251, R249, 0x1a4, RZ ;  /* 0x000001a4f9fb7824 */ /* 0x008fce00078e02ff */
[----:B------:R-:W3:Y:S01]  /*44c30*/  LDC R249, c[0x0][0x278] ;  /* 0x00009e00fff97b82 */ /* 0x000ee20000000800 */
[----:B-1----:R-:W-:Y:S01]  /*44c40*/  IMAD R51, R56, 0x1a3, RZ ;  /* 0x000001a338337824 */ /* 0x002fe200078e02ff */
[-C--:B------:R-:W-:Y:S01]  /*44c50*/  IADD3 R50, P6, R61, R2.reuse, RZ ;  /* 0x000000023d327210 */ /* 0x080fe20007fde0ff */
[----:B------:R-:W-:Y:S01]  /*44c60*/  IMAD R61, R62, 0x34c, RZ ;  /* 0x0000034c3e3d7824 */ /* 0x000fe200078e02ff */
[-C--:B------:R-:W-:Y:S01]  /*44c70*/  LEA.HI.X.SX32 R47, R55, R3.reuse, 0x1, P4 ;  /* 0x00000003372f7211 */ /* 0x080fe200020f0eff */
[----:B------:R1:W-:Y:S01]  /*44c80*/  STG.E.U16 desc[UR60][R52.64], R65 ;  /* 0x0000004134007986 */ /* 0x0003e2000c10153c */
[----:B------:R-:W-:Y:S01]  /*44c90*/  LEA.HI.X.SX32 R51, R51, R3, 0x1, P6 ;  /* 0x0000000333337211 */ /* 0x000fe200030f0eff */
[----:B----4-:R-:W-:Y:S01]  /*44ca0*/  IMAD R59, R57, 0x34a, RZ ;  /* 0x0000034a393b7824 */ /* 0x010fe200078e02ff */
[----:B------:R-:W-:Y:S01]  /*44cb0*/  PRMT R63, R33, 0x7632, R63 ;  /* 0x00007632213f7816 */ /* 0x000fe2000000003f */
[----:B------:R-:W-:Y:S01]  /*44cc0*/  STG.E.U16 desc[UR60][R44.64], R32 ;  /* 0x000000202c007986 */ /* 0x000fe2000c10153c */
[----:B------:R-:W4:Y:S03]  /*44cd0*/  LDC R57, c[0x0][0x278] ;  /* 0x00009e00ff397b82 */ /* 0x000f260000000800 */
[----:B------:R0:W-:Y:S05]  /*44ce0*/  STG.E.U16 desc[UR60][R46.64], R60 ;  /* 0x0000003c2e007986 */ /* 0x0001ea000c10153c */
[----:B-1----:R-:W1:Y:S01]  /*44cf0*/  LDC R53, c[0x0][0x278] ;  /* 0x00009e00ff357b82 */ /* 0x002e620000000800 */
[----:B---3--:R-:W-:Y:S01]  /*44d00*/  IMAD R249, R249, 0x1a6, RZ ;  /* 0x000001a6f9f97824 */ /* 0x008fe200078e02ff */
[----:B0-----:R-:W-:-:S06]  /*44d10*/  IADD3 R46, P6, R61, R2, RZ ;  /* 0x000000023d2e7210 */ /* 0x001fcc0007fde0ff */
[----:B------:R-:W0:Y:S01]  /*44d20*/  LDC R55, c[0x0][0x278] ;  /* 0x00009e00ff377b82 */ /* 0x000e220000000800 */
[----:B------:R-:W-:-:S07]  /*44d30*/  LEA.HI.X.SX32 R47, R249, R3, 0x1, P6 ;  /* 0x00000003f92f7211 */ /* 0x000fce00030f0eff */
[----:B------:R-:W3:Y:S01]  /*44d40*/  LDC R249, c[0x0][0x278] ;  /* 0x00009e00fff97b82 */ /* 0x000ee20000000800 */
[----:B------:R-:W-:-:S05]  /*44d50*/  IMAD R45, R58, 0x348, RZ ;  /* 0x000003483a2d7824 */ /* 0x000fca00078e02ff */
[-C--:B------:R-:W-:Y:S02]  /*44d60*/  IADD3 R44, P4, R45, R2.reuse, RZ ;  /* 0x000000022d2c7210 */ /* 0x080fe40007f9e0ff */
[----:B------:R-:W0:Y:S02]  /*44d70*/  LDC R52, c[0x0][0x278] ;  /* 0x00009e00ff347b82 */ /* 0x000e240000000800 */
[----:B------:R-:W-:Y:S01]  /*44d80*/  LEA.HI.X.SX32 R45, R251, R3, 0x1, P4 ;  /* 0x00000003fb2d7211 */ /* 0x000fe200020f0eff */
[----:B------:R2:W-:Y:S05]  /*44d90*/  STG.E.U16 desc[UR60][R48.64], R33 ;  /* 0x0000002130007986 */ /* 0x0005ea000c10153c */
[----:B------:R-:W0:Y:S01]  /*44da0*/  LDC R56, c[0x0][0x278] ;  /* 0x00009e00ff387b82 */ /* 0x000e220000000800 */
[----:B---3--:R-:W-:Y:S01]  /*44db0*/  IMAD R251, R249, 0x1a8, RZ ;  /* 0x000001a8f9fb7824 */ /* 0x008fe200078e02ff */
[----:B------:R-:W-:-:S06]  /*44dc0*/  IADD3 R32, P5, R59, R2, RZ ;  /* 0x000000023b207210 */ /* 0x000fcc0007fbe0ff */
[----:B------:R-:W3:Y:S01]  /*44dd0*/  LDC R249, c[0x0][0x278] ;  /* 0x00009e00fff97b82 */ /* 0x000ee20000000800 */
[----:B--2---:R-:W-:Y:S01]  /*44de0*/  IMAD R33, R54, 0x1a5, RZ ;  /* 0x000001a536217824 */ /* 0x004fe200078e02ff */
[----:B------:R-:W-:Y:S01]  /*44df0*/  PRMT R58, R34, 0x7632, R58 ;  /* 0x00007632223a7816 */ /* 0x000fe2000000003a */
[----:B----4-:R-:W-:-:S03]  /*44e00*/  IMAD R57, R57, 0x354, RZ ;  /* 0x0000035439397824 */ /* 0x010fc600078e02ff */
[----:B------:R-:W-:Y:S01]  /*44e10*/  LEA.HI.X.SX32 R33, R33, R3, 0x1, P5 ;  /* 0x0000000321217211 */ /* 0x000fe200028f0eff */
[----:B------:R2:W-:Y:S01]  /*44e20*/  STG.E.U16 desc[UR60][R50.64], R63 ;  /* 0x0000003f32007986 */ /* 0x0005e2000c10153c */
[----:B------:R-:W4:Y:S03]  /*44e30*/  LDC R48, c[0x0][0x278] ;  /* 0x00009e00ff307b82 */ /* 0x000f260000000800 */
[----:B------:R-:W-:Y:S01]  /*44e40*/  STG.E.U16 desc[UR60][R44.64], R34 ;  /* 0x000000222c007986 */ /* 0x000fe2000c10153c */
[----:B-1----:R-:W-:-:S03]  /*44e50*/  IMAD R59, R53, 0x34e, RZ ;  /* 0x0000034e353b7824 */ /* 0x002fc600078e02ff */
[----:B------:R-:W-:Y:S01]  /*44e60*/  STG.E.U16 desc[UR60][R32.64], R58 ;  /* 0x0000003a20007986 */ /* 0x000fe2000c10153c */
[----:B------:R-:W1:Y:S03]  /*44e70*/  LDC R53, c[0x0][0x278] ;  /* 0x00009e00ff357b82 */ /* 0x000e660000000800 */
[----:B------:R0:W-:Y:S01]  /*44e80*/  STG.E.U16 desc[UR60][R46.64], R35 ;  /* 0x000000232e007986 */ /* 0x0001e2000c10153c */
[----:B---3--:R-:W-:-:S04]  /*44e90*/  IMAD R249, R249, 0x1aa, RZ ;  /* 0x000001aaf9f97824 */ /* 0x008fc800078e02ff */
[----:B--2---:R-:W2:Y:S01]  /*44ea0*/  LDC R51, c[0x0][0x278] ;  /* 0x00009e00ff337b82 */ /* 0x004ea20000000800 */
[----:B0-----:R-:W-:Y:S01]  /*44eb0*/  IADD3 R46, P6, R57, R2, RZ ;  /* 0x00000002392e7210 */ /* 0x001fe20007fde0ff */
[----:B------:R-:W-:Y:S01]  /*44ec0*/  IMAD R55, R55, 0x350, RZ ;  /* 0x0000035037377824 */ /* 0x000fe200078e02ff */
[----:B------:R-:W-:-:S05]  /*44ed0*/  PRMT R60, R35, 0x7632, R60 ;  /* 0x00007632233c7816 */ /* 0x000fca000000003c */
[----:B------:R-:W0:Y:S01]  /*44ee0*/  LDC R49, c[0x0][0x278] ;  /* 0x00009e00ff317b82 */ /* 0x000e220000000800 */
[----:B------:R-:W-:-:S07]  /*44ef0*/  LEA.HI.X.SX32 R47, R249, R3, 0x1, P6 ;  /* 0x00000003f92f7211 */ /* 0x000fce00030f0eff */
[----:B------:R-:W3:Y:S01]  /*44f00*/  LDC R249, c[0x0][0x278] ;  /* 0x00009e00fff97b82 */ /* 0x000ee20000000800 */
[----:B------:R-:W-:Y:S01]  /*44f10*/  IMAD R45, R52, 0x1a7, RZ ;  /* 0x000001a7342d7824 */ /* 0x000fe200078e02ff */
[-C--:B------:R-:W-:Y:S01]  /*44f20*/  IADD3 R32, P5, R59, R2.reuse, RZ ;  /* 0x000000023b207210 */ /* 0x080fe20007fbe0ff */
[----:B------:R-:W-:Y:S01]  /*44f30*/  IMAD R59, R56, 0x352, RZ ;  /* 0x00000352383b7824 */ /* 0x000fe200078e02ff */
[-C--:B------:R-:W-:Y:S02]  /*44f40*/  IADD3 R34, P4, R55, R2.reuse, RZ ;  /* 0x0000000237227210 */ /* 0x080fe40007f9e0ff */
[-C--:B------:R-:W-:Y:S01]  /*44f50*/  LEA.HI.X.SX32 R33, R45, R3.reuse, 0x1, P5 ;  /* 0x000000032d217211 */ /* 0x080fe200028f0eff */
[----:B----4-:R-:W-:Y:S01]  /*44f60*/  IMAD R45, R48, 0x1a9, RZ ;  /* 0x000001a9302d7824 */ /* 0x010fe200078e02ff */
[-C--:B------:R-:W-:Y:S01]  /*44f70*/  LEA.HI.X.SX32 R35, R251, R3.reuse, 0x1, P4 ;  /* 0x00000003fb237211 */ /* 0x080fe200020f0eff */
[----:B-1----:R-:W-:Y:S01]  /*44f80*/  IMAD R53, R53, 0x358, RZ ;  /* 0x0000035835357824 */ /* 0x002fe200078e02ff */
[----:B------:R-:W-:Y:S01]  /*44f90*/  IADD3 R44, P5, R59, R2, RZ ;  /* 0x000000023b2c7210 */ /* 0x000fe20007fbe0ff */
[----:B------:R-:W-:Y:S01]  /*44fa0*/  STG.E.U16 desc[UR60][R32.64], R60 ;  /* 0x0000003c20007986 */ /* 0x000fe2000c10153c */
[----:B------:R-:W1:Y:S02]  /*44fb0*/  LDC R52, c[0x0][0x278] ;  /* 0x00009e00ff347b82 */ /* 0x000e640000000800 */
[----:B------:R-:W-:Y:S01]  /*44fc0*/  LEA.HI.X.SX32 R45, R45, R3, 0x1, P5 ;  /* 0x000000032d2d7211 */ /* 0x000fe200028f0eff */
[----:B------:R4:W-:Y:S01]  /*44fd0*/  STG.E.U16 desc[UR60][R34.64], R40 ;  /* 0x0000002822007986 */ /* 0x0009e2000c10153c */
[----:B--2---:R-:W-:Y:S01]  /*44fe0*/  IMAD R57, R51, 0x356, RZ ;  /* 0x0000035633397824 */ /* 0x004fe200078e02ff */
[----:B------:R-:W-:-:S03]  /*44ff0*/  PRMT R58, R40, 0x7632, R58 ;  /* 0x00007632283a7816 */ /* 0x000fc6000000003a */
[----:B------:R-:W2:Y:S01]  /*45000*/  LDC R54, c[0x0][0x278] ;  /* 0x00009e00ff367b82 */ /* 0x000ea20000000800 */
[----:B---3--:R-:W-:Y:S01]  /*45010*/  IMAD R249, R249, 0x1ac, RZ ;  /* 0x000001acf9f97824 */ /* 0x008fe200078e02ff */
[-C--:B----4-:R-:W-:Y:S01]  /*45020*/  IADD3 R34, P5, R53, R2.reuse, RZ ;  /* 0x0000000235227210 */ /* 0x090fe20007fbe0ff */
[----:B0-----:R-:W-:Y:S01]  /*45030*/  IMAD R33, R49, 0x1ab, RZ ;  /* 0x000001ab31217824 */ /* 0x001fe200078e02ff */
[----:B------:R-:W-:Y:S01]  /*45040*/  IADD3 R32, P4, R57, R2, RZ ;  /* 0x0000000239207210 */ /* 0x000fe20007f9e0ff */
[----:B------:R0:W-:Y:S01]  /*45050*/  STG.E.U16 desc[UR60][R44.64], R58 ;  /* 0x0000003a2c007986 */ /* 0x0001e2000c10153c */
[-C--:B------:R-:W-:Y:S02]  /*45060*/  LEA.HI.X.SX32 R35, R249, R3.reuse, 0x1, P5 ;  /* 0x00000003f9237211 */ /* 0x080fe400028f0eff */
[----:B------:R-:W3:Y:S08]  /*45070*/  LDC R50, c[0x0][0x278] ;  /* 0x00009e00ff327b82 */ /* 0x000ef00000000800 */
[----:B------:R-:W4:Y:S01]  /*45080*/  LDC R249, c[0x0][0x278] ;  /* 0x00009e00fff97b82 */ /* 0x000f220000000800 */
[----:B------:R-:W-:Y:S01]  /*45090*/  LEA.HI.X.SX32 R33, R33, R3, 0x1, P4 ;  /* 0x0000000321217211 */ /* 0x000fe200020f0eff */
[----:B-1----:R-:W-:Y:S01]  /*450a0*/  IMAD R57, R52, 0x35c, RZ ;  /* 0x0000035c34397824 */ /* 0x002fe200078e02ff */
[----:B0-----:R-:W-:Y:S01]  /*450b0*/  PRMT R44, R41, 0x7632, R44 ;  /* 0x00007632292c7816 */ /* 0x001fe2000000002c */
[----:B------:R-:W-:Y:S04]  /*450c0*/  STG.E.U16 desc[UR60][R46.64], R41 ;  /* 0x000000292e007986 */ /* 0x000fe8000c10153c */
[----:B------:R0:W-:Y:S01]  /*450d0*/  STG.E.U16 desc[UR60][R32.64], R44 ;  /* 0x0000002c20007986 */ /* 0x0001e2000c10153c */
[----:B------:R-:W1:Y:S01]  /*450e0*/  LDC R56, c[0x0][0x278] ;  /* 0x00009e00ff387b82 */ /* 0x000e620000000800 */
[----:B--2---:R-:W-:-:S02]  /*450f0*/  IMAD R59, R54, 0x35a, RZ ;  /* 0x0000035a363b7824 */ /* 0x004fc400078e02ff */
[----:B---3--:R-:W-:-:S05]  /*45100*/  IMAD R45, R50, 0x1ad, RZ ;  /* 0x000001ad322d7824 */ /* 0x008fca00078e02ff */
[----:B------:R-:W2:Y:S01]  /*45110*/  LDC R49, c[0x0][0x278] ;  /* 0x00009e00ff317b82 */ /* 0x000ea20000000800 */
        /* <DEDUP_REMOVED lines=9> */
[----:B-1----:R-:W-:-:S04]  /*451b0*/  IMAD R35, R56, 0x360, RZ ;  /* 0x0000036038237824 */ /* 0x002fc800078e02ff */
[----:B------:R1:W-:Y:S02]  /*451c0*/  STG.E.U16 desc[UR60][R40.64], R54 ;  /* 0x0000003628007986 */ /* 0x0003e4000c10153c */
[----:B------:R-:W4:Y:S08]  /*451d0*/  LDC R48, c[0x0][0x278] ;  /* 0x00009e00ff307b82 */ /* 0x000f300000000800 */
[----:B------:R-:W4:Y:S01]  /*451e0*/  LDC R51, c[0x0][0x278] ;  /* 0x00009e00ff337b82 */ /* 0x000f220000000800 */
[----:B-1----:R-:W-:Y:S01]  /*451f0*/  IADD3 R40, P5, R35, R2, RZ ;  /* 0x0000000223287210 */ /* 0x002fe20007fbe0ff */
[----:B---3--:R-:W-:-:S06]  /*45200*/  IMAD R249, R249, 0x1b0, RZ ;  /* 0x000001b0f9f97824 */ /* 0x008fcc00078e02ff */
[----:B------:R-:W1:Y:S01]  /*45210*/  LDC R52, c[0x0][0x278] ;  /* 0x00009e00ff347b82 */ /* 0x000e620000000800 */
[----:B------:R-:W-:-:S07]  /*45220*/  LEA.HI.X.SX32 R41, R249, R3, 0x1, P5 ;  /* 0x00000003f9297211 */ /* 0x000fce00028f0eff */
[----:B------:R-:W3:Y:S01]  /*45230*/  LDC R249, c[0x0][0x278] ;  /* 0x00009e00fff97b82 */ /* 0x000ee20000000800 */
[----:B------:R2:W-:Y:S01]  /*45240*/  STG.E.U16 desc[UR60][R32.64], R43 ;  /* 0x0000002b20007986 */ /* 0x0005e2000c10153c */
[----:B0-----:R-:W-:Y:S01]  /*45250*/  IMAD R55, R55, 0x35e, RZ ;  /* 0x0000035e37377824 */ /* 0x001fe200078e02ff */
[----:B------:R-:W-:-:S05]  /*45260*/  PRMT R56, R43, 0x7632, R56 ;  /* 0x000076322b387816 */ /* 0x000fca0000000038 */
[----:B------:R-:W0:Y:S01]  /*45270*/  LDC R47, c[0x0][0x278] ;  /* 0x00009e00ff2f7b82 */ /* 0x000e220000000800 */
[----:B--2---:R-:W-:-:S07]  /*45280*/  IMAD R33, R49, 0x364, RZ ;  /* 0x0000036431217824 */ /* 0x004fce00078e02ff */
[----:B------:R-:W2:Y:S01]  /*45290*/  LDC R50, c[0x0][0x278] ;  /* 0x00009e00ff327b82 */ /* 0x000ea20000000800 */
        /* <DEDUP_REMOVED lines=14> */
[----:B-1----:R-:W-:Y:S02]  /*45380*/  IMAD R41, R52, 0x368, RZ ;  /* 0x0000036834297824 */ /* 0x002fe400078e02ff */
[----:B----4-:R-:W-:Y:S01]  /*45390*/  IMAD R249, R249, 0x1b4, RZ ;  /* 0x000001b4f9f97824 */ /* 0x010fe200078e02ff */
[----:B------:R-:W-:Y:S01]  /*453a0*/  PRMT R57, R36, 0x7632, R57 ;  /* 0x0000763224397816 */ /* 0x000fe20000000039 */
[----:B0-----:R-:W-:Y:S01]  /*453b0*/  IMAD R47, R47, 0x1b1, RZ ;  /* 0x000001b12f2f7824 */ /* 0x001fe200078e02ff */
[----:B------:R-:W-:Y:S01]  /*453c0*/  IADD3 R40, P5, R41, R2, RZ ;  /* 0x0000000229287210 */ /* 0x000fe20007fbe0ff */
[----:B--2---:R-:W-:Y:S01]  /*453d0*/  IMAD R43, R50, 0x366, RZ ;  /* 0x00000366322b7824 */ /* 0x004fe200078e02ff */
        /* <DEDUP_REMOVED lines=436> */
[----:B------:R-:W4:Y:S08]  /*46f20*/  LDC R20, c[0x0][0x278] ;  /* 0x00009e00ff147b82 */ /* 0x000f300000000800 */
[----:B------:R-:W4:Y:S01]  /*46f30*/  LDC R19, c[0x0][0x278] ;  /* 0x00009e00ff137b82 */ /* 0x000f220000000800 */
[----:B0-----:R-:W-:Y:S01]  /*46f40*/  IADD3 R12, P6, R11, R2, RZ ;  /* 0x000000020b0c7210 */ /* 0x001fe20007fde0ff */
[----:B---3--:R-:W-:-:S06]  /*46f50*/  IMAD R249, R249, 0x1ee, RZ ;  /* 0x000001eef9f97824 */ /* 0x008fcc00078e02ff */
[----:B------:R-:W0:Y:S01]  /*46f60*/  LDC R14, c[0x0][0x278] ;  /* 0x00009e00ff0e7b82 */ /* 0x000e220000000800 */
[----:B------:R-:W-:-:S07]  /*46f70*/  LEA.HI.X.SX32 R11, R249, R3, 0x1, P5 ;  /* 0x00000003f90b7211 */ /* 0x000fce00028f0eff */
[----:B------:R-:W3:Y:S01]  /*46f80*/  LDC R249, c[0x0][0x278] ;  /* 0x00009e00fff97b82 */ /* 0x000ee20000000800 */
[----:B--2---:R-:W-:Y:S02]  /*46f90*/  IMAD R23, R23, 0x3da, RZ ;  /* 0x000003da17177824 */ /* 0x004fe400078e02ff */
[----:B-1----:R-:W-:-:S03]  /*46fa0*/  IMAD R9, R18, 0x1ed, RZ ;  /* 0x000001ed12097824 */ /* 0x002fc600078e02ff */
[-C--:B------:R-:W-:Y:S01]  /*46fb0*/  IADD3 R8, P4, R23, R2.reuse, RZ ;  /* 0x0000000217087210 */ /* 0x080fe20007f9e0ff */
[----:B----4-:R-:W-:Y:S01]  /*46fc0*/  IMAD R23, R17, 0x3e0, RZ ;  /* 0x000003e011177824 */ /* 0x010fe200078e02ff */
[----:B------:R1:W-:Y:S01]  /*46fd0*/  STG.E.U16 desc[UR60][R4.64], R6 ;  /* 0x0000000604007986 */ /* 0x0003e2000c10153c */
[----:B------:R-:W-:Y:S01]  /*46fe0*/  PRMT R22, R6, 0x7632, R22 ;  /* 0x0000763206167816 */ /* 0x000fe20000000016 */
[----:B------:R-:W-:Y:S01]  /*46ff0*/  IMAD R19, R19, 0x3e4, RZ ;  /* 0x000003e413137824 */ /* 0x000fe200078e02ff */
[----:B------:R-:W-:Y:S01]  /*47000*/  LEA.HI.X.SX32 R9, R9, R3, 0x1, P4 ;  /* 0x0000000309097211 */ /* 0x000fe200020f0eff */
[----:B------:R-:W2:Y:S04]  /*47010*/  LDC R21, c[0x0][0x278] ;  /* 0x00009e00ff157b82 */ /* 0x000ea80000000800 */
[----:B------:R4:W-:Y:S01]  /*47020*/  STG.E.U16 desc[UR60][R8.64], R22 ;  /* 0x0000001608007986 */ /* 0x0009e2000c10153c */
[----:B-1----:R-:W-:Y:S01]  /*47030*/  IMAD R5, R20, 0x3e2, RZ ;  /* 0x000003e214057824 */ /* 0x002fe200078e02ff */
[----:B------:R-:W-:-:S02]  /*47040*/  IADD3 R4, P5, R23, R2, RZ ;  /* 0x0000000217047210 */ /* 0x000fc40007fbe0ff */
[----:B------:R-:W1:Y:S01]  /*47050*/  LDC R15, c[0x0][0x278] ;  /* 0x00009e00ff0f7b82 */ /* 0x000e620000000800 */
[----:B---3--:R-:W-:Y:S01]  /*47060*/  IMAD R249, R249, 0x1f0, RZ ;  /* 0x000001f0f9f97824 */ /* 0x008fe200078e02ff */
[----:B----4-:R-:W-:-:S04]  /*47070*/  IADD3 R8, P4, R5, R2, RZ ;  /* 0x0000000205087210 */ /* 0x010fc80007f9e0ff */
[----:B------:R-:W-:Y:S01]  /*47080*/  LEA.HI.X.SX32 R5, R249, R3, 0x1, P5 ;  /* 0x00000003f9057211 */ /* 0x000fe200028f0eff */
[----:B------:R3:W-:Y:S01]  /*47090*/  STG.E.U16 desc[UR60][R10.64], R7 ;  /* 0x000000070a007986 */ /* 0x0007e2000c10153c */
[----:B------:R-:W4:Y:S08]  /*470a0*/  LDC R249, c[0x0][0x278] ;  /* 0x00009e00fff97b82 */ /* 0x000f300000000800 */
[----:B------:R-:W1:Y:S01]  /*470b0*/  LDC R16, c[0x0][0x278] ;  /* 0x00009e00ff107b82 */ /* 0x000e620000000800 */
[----:B---3--:R-:W-:-:S07]  /*470c0*/  IADD3 R10, P5, R19, R2, RZ ;  /* 0x00000002130a7210 */ /* 0x008fce0007fbe0ff */
[----:B------:R-:W3:Y:S01]  /*470d0*/  LDC R17, c[0x0][0x278] ;  /* 0x00009e00ff117b82 */ /* 0x000ee20000000800 */
[----:B----4-:R-:W-:Y:S01]  /*470e0*/  IMAD R249, R249, 0x1f2, RZ ;  /* 0x000001f2f9f97824 */ /* 0x010fe200078e02ff */
[----:B------:R-:W-:Y:S01]  /*470f0*/  PRMT R24, R7, 0x7632, R24 ;  /* 0x0000763207187816 */ /* 0x000fe20000000018 */
[----:B0-----:R-:W-:-:S05]  /*47100*/  IMAD R13, R14, 0x1ef, RZ ;  /* 0x000001ef0e0d7824 */ /* 0x001fca00078e02ff */
[----:B------:R-:W0:Y:S01]  /*47110*/  LDC R18, c[0x0][0x278] ;  /* 0x00009e00ff127b82 */ /* 0x000e220000000800 */
[----:B------:R-:W-:-:S07]  /*47120*/  LEA.HI.X.SX32 R11, R249, R3, 0x1, P5 ;  /* 0x00000003f90b7211 */ /* 0x000fce00028f0eff */
[----:B------:R-:W4:Y:S01]  /*47130*/  LDC R249, c[0x0][0x278] ;  /* 0x00009e00fff97b82 */ /* 0x000f220000000800 */
[----:B------:R-:W-:Y:S01]  /*47140*/  LEA.HI.X.SX32 R13, R13, R3, 0x1, P6 ;  /* 0x000000030d0d7211 */ /* 0x000fe200030f0eff */
[----:B--2---:R-:W-:Y:S02]  /*47150*/  IMAD R21, R21, 0x3e6, RZ ;  /* 0x000003e615157824 */ /* 0x004fe400078e02ff */
[----:B-1----:R-:W-:Y:S02]  /*47160*/  IMAD R15, R15, 0x1f1, RZ ;  /* 0x000001f10f0f7824 */ /* 0x002fe400078e02ff */
[----:B------:R1:W-:Y:S01]  /*47170*/  STG.E.U16 desc[UR60][R12.64], R24 ;  /* 0x000000180c007986 */ /* 0x0003e2000c10153c */
[----:B------:R-:W-:Y:S01]  /*47180*/  IMAD R7, R16, 0x1f3, RZ ;  /* 0x000001f310077824 */ /* 0x000fe200078e02ff */
[----:B------:R-:W2:Y:S01]  /*47190*/  LDC R6, c[0x0][0x278] ;  /* 0x00009e00ff067b82 */ /* 0x000ea20000000800 */
[----:B------:R-:W-:Y:S01]  /*471a0*/  PRMT R22, R245, 0x7632, R22 ;  /* 0x00007632f5167816 */ /* 0x000fe20000000016 */
[----:B---3--:R-:W-:-:S06]  /*471b0*/  IMAD R27, R17, 0x3ec, RZ ;  /* 0x000003ec111b7824 */ /* 0x008fcc00078e02ff */
[----:B------:R-:W3:Y:S01]  /*471c0*/  LDC R14, c[0x0][0x278] ;  /* 0x00009e00ff0e7b82 */ /* 0x000ee20000000800 */
[----:B----4-:R-:W-:Y:S01]  /*471d0*/  IMAD R251, R249, 0x1f4, RZ ;  /* 0x000001f4f9fb7824 */ /* 0x010fe200078e02ff */
[----:B-1----:R-:W-:-:S06]  /*471e0*/  IADD3 R12, P6, R21, R2, RZ ;  /* 0x00000002150c7210 */ /* 0x002fcc0007fde0ff */
[----:B------:R-:W1:Y:S01]  /*471f0*/  LDC R249, c[0x0][0x278] ;  /* 0x00009e00fff97b82 */ /* 0x000e620000000800 */
[-C--:B------:R-:W-:Y:S02]  /*47200*/  LEA.HI.X.SX32 R9, R15, R3.reuse, 0x1, P4 ;  /* 0x000000030f097211 */ /* 0x080fe400020f0eff */
[----:B------:R-:W-:Y:S02]  /*47210*/  PRMT R16, R244, 0x7632, R16 ;  /* 0x00007632f4107816 */ /* 0x000fe40000000010 */
[----:B------:R-:W-:Y:S01]  /*47220*/  LEA.HI.X.SX32 R13, R7, R3, 0x1, P6 ;  /* 0x00000003070d7211 */ /* 0x000fe200030f0eff */
[----:B------:R-:W-:Y:S02]  /*47230*/  STG.E.U16 desc[UR60][R4.64], R244 ;  /* 0x000000f404007986 */ /* 0x000fe4000c10153c */
[----:B------:R-:W4:Y:S02]  /*47240*/  LDC R20, c[0x0][0x278] ;  /* 0x00009e00ff147b82 */ /* 0x000f240000000800 */
[----:B------:R3:W-:Y:S04]  /*47250*/  STG.E.U16 desc[UR60][R8.64], R16 ;  /* 0x0000001008007986 */ /* 0x0007e8000c10153c */
[----:B------:R3:W-:Y:S01]  /*47260*/  STG.E.U16 desc[UR60][R10.64], R245 ;  /* 0x000000f50a007986 */ /* 0x0007e2000c10153c */
[----:B0-----:R-:W-:Y:S01]  /*47270*/  IMAD R23, R18, 0x3e8, RZ ;  /* 0x000003e812177824 */ /* 0x001fe200078e02ff */
[----:B------:R-:W-:Y:S01]  /*47280*/  PRMT R24, R246, 0x7632, R24 ;  /* 0x00007632f6187816 */ /* 0x000fe20000000018 */
[----:B--2---:R-:W-:Y:S01]  /*47290*/  IMAD R25, R6, 0x3ea, RZ ;  /* 0x000003ea06197824 */ /* 0x004fe200078e02ff */
[----:B------:R0:W-:Y:S01]  /*472a0*/  STG.E.U16 desc[UR60][R12.64], R22 ;  /* 0x000000160c007986 */ /* 0x0001e2000c10153c */
[----:B------:R-:W2:Y:S01]  /*472b0*/  LDC R17, c[0x0][0x278] ;  /* 0x00009e00ff117b82 */ /* 0x000ea20000000800 */
[----:B-1----:R-:W-:Y:S01]  /*472c0*/  IMAD R249, R249, 0x1f6, RZ ;  /* 0x000001f6f9f97824 */ /* 0x002fe200078e02ff */
[-C--:B---3--:R-:W-:Y:S01]  /*472d0*/  IADD3 R8, P4, R23, R2.reuse, RZ ;  /* 0x0000000217087210 */ /* 0x088fe20007f9e0ff */
[----:B------:R-:W-:Y:S01]  /*472e0*/  IMAD R11, R14, 0x1f5, RZ ;  /* 0x000001f50e0b7824 */ /* 0x000fe200078e02ff */
[----:B------:R-:W-:-:S04]  /*472f0*/  IADD3 R10, P5, R25, R2, RZ ;  /* 0x00000002190a7210 */ /* 0x000fc80007fbe0ff */
[----:B------:R-:W1:Y:S01]  /*47300*/  LDC R14, c[0x0][0x278] ;  /* 0x00009e00ff0e7b82 */ /* 0x000e620000000800 */
[----:B------:R-:W3:Y:S01]  /*47310*/  LDS.128 R4, [R0] ;  /* 0x0000000000047984 */ /* 0x000ee20000000c00 */
[----:B0-----:R-:W-:-:S04]  /*47320*/  IADD3 R12, P6, R27, R2, RZ ;  /* 0x000000021b0c7210 */ /* 0x001fc80007fde0ff */
[-C--:B------:R-:W-:Y:S02]  /*47330*/  LEA.HI.X.SX32 R13, R249, R3.reuse, 0x1, P6 ;  /* 0x00000003f90d7211 */ /* 0x080fe400030f0eff */
[----:B------:R-:W0:Y:S01]  /*47340*/  LDC R249, c[0x0][0x278] ;  /* 0x00009e00fff97b82 */ /* 0x000e220000000800 */
[-C--:B------:R-:W-:Y:S01]  /*47350*/  LEA.HI.X.SX32 R9, R251, R3.reuse, 0x1, P4 ;  /* 0x00000003fb097211 */ /* 0x080fe200020f0eff */
[----:B----4-:R-:W-:Y:S01]  /*47360*/  IMAD R27, R20, 0x3f0, RZ ;  /* 0x000003f0141b7824 */ /* 0x010fe200078e02ff */
[----:B------:R-:W-:-:S03]  /*47370*/  LEA.HI.X.SX32 R11, R11, R3, 0x1, P5 ;  /* 0x000000030b0b7211 */ /* 0x000fc600028f0eff */
[----:B------:R-:W-:Y:S02]  /*47380*/  STG.E.U16 desc[UR60][R8.64], R246 ;  /* 0x000000f608007986 */ /* 0x000fe4000c10153c */
[----:B------:R-:W4:Y:S02]  /*47390*/  LDC R15, c[0x0][0x278] ;  /* 0x00009e00ff0f7b82 */ /* 0x000f240000000800 */
[----:B------:R2:W-:Y:S02]  /*473a0*/  STG.E.U16 desc[UR60][R10.64], R24 ;  /* 0x000000180a007986 */ /* 0x0005e4000c10153c */
[----:B--2---:R-:W-:-:S04]  /*473b0*/  IMAD R17, R17, 0x3f4, RZ ;  /* 0x000003f411117824 */ /* 0x004fc800078e02ff */
[----:B------:R-:W2:Y:S01]  /*473c0*/  LDC R19, c[0x0][0x278] ;  /* 0x00009e00ff137b82 */ /* 0x000ea20000000800 */
[----:B------:R-:W-:Y:S01]  /*473d0*/  IADD3 R10, P4, R27, R2, RZ ;  /* 0x000000021b0a7210 */ /* 0x000fe20007f9e0ff */
[----:B0-----:R-:W-:-:S06]  /*473e0*/  IMAD R251, R249, 0x1f8, RZ ;  /* 0x000001f8f9fb7824 */ /* 0x001fcc00078e02ff */
[----:B------:R-:W0:Y:S01]  /*473f0*/  LDC R21, c[0x0][0x278] ;  /* 0x00009e00ff157b82 */ /* 0x000e220000000800 */
[----:B------:R-:W-:Y:S02]  /*47400*/  LEA.HI.X.SX32 R11, R251, R3, 0x1, P4 ;  /* 0x00000003fb0b7211 */ /* 0x000fe400020f0eff */
[----:B------:R-:W3:Y:S05]  /*47410*/  LDL.LU R251, [R1+0xd94] ;  /* 0x000d940001fb7983 */ /* 0x000eea0000300800 */
[----:B------:R-:W2:Y:S01]  /*47420*/  LDC R249, c[0x0][0x278] ;  /* 0x00009e00fff97b82 */ /* 0x000ea20000000800 */
[----:B------:R1:W-:Y:S01]  /*47430*/  STG.E.U16 desc[UR60][R12.64], R247 ;  /* 0x000000f70c007986 */ /* 0x0003e2000c10153c */
[----:B----4-:R-:W-:-:S06]  /*47440*/  IMAD R9, R15, 0x1f7, RZ ;  /* 0x000001f70f097824 */ /* 0x010fcc00078e02ff */
[----:B------:R-:W4:Y:S01]  /*47450*/  LDC R18, c[0x0][0x278] ;  /* 0x00009e00ff127b82 */ /* 0x000f220000000800 */
[----:B-1----:R-:W-:Y:S01]  /*47460*/  IMAD R13, R14, 0x1f9, RZ ;  /* 0x000001f90e0d7824 */ /* 0x002fe200078e02ff */
[----:B------:R-:W-:-:S06]  /*47470*/  IADD3 R14, P6, R17, R2, RZ ;  /* 0x00000002110e7210 */ /* 0x000fcc0007fde0ff */
[----:B------:R-:W1:Y:S01]  /*47480*/  LDC R22, c[0x0][0x278] ;  /* 0x00009e00ff167b82 */ /* 0x000e620000000800 */
[----:B--2---:R-:W-:-:S07]  /*47490*/  IMAD R249, R249, 0x1fa, RZ ;  /* 0x000001faf9f97824 */ /* 0x004fce00078e02ff */
[----:B------:R-:W2:Y:S01]  /*474a0*/  LDC R0, c[0x0][0x278] ;  /* 0x00009e00ff007b82 */ /* 0x000ea20000000800 */
[----:B------:R-:W-:Y:S02]  /*474b0*/  LEA.HI.X.SX32 R15, R249, R3, 0x1, P6 ;  /* 0x00000003f90f7211 */ /* 0x000fe400030f0eff */
[----:B------:R-:W2:Y:S01]  /*474c0*/  LDL.LU R249, [R1+0xd9c] ;  /* 0x000d9c0001f97983 */ /* 0x000ea20000300800 */
[----:B------:R-:W-:-:S04]  /*474d0*/  IMAD R25, R19, 0x3ee, RZ ;  /* 0x000003ee13197824 */ /* 0x000fc800078e02ff */
[----:B------:R-:W2:Y:S08]  /*474e0*/  LDC R23, c[0x0][0x278] ;  /* 0x00009e00ff177b82 */ /* 0x000eb00000000800 */
[----:B------:R-:W2:Y:S08]  /*474f0*/  LDC R19, c[0x0][0x278] ;  /* 0x00009e00ff137b82 */ /* 0x000eb00000000800 */
[----:B------:R-:W2:Y:S01]  /*47500*/  LDC R20, c[0x0][0x278] ;  /* 0x00009e00ff147b82 */ /* 0x000ea20000000800 */
[----:B------:R-:W-:Y:S01]  /*47510*/  IADD3 R8, P5, R25, R2, RZ ;  /* 0x0000000219087210 */ /* 0x000fe20007fbe0ff */
[----:B0-----:R-:W-:-:S06]  /*47520*/  IMAD R21, R21, 0x3f2, RZ ;  /* 0x000003f215157824 */ /* 0x001fcc00078e02ff */
[----:B------:R-:W0:Y:S01]  /*47530*/  LDC R16, c[0x0][0x278] ;  /* 0x00009e00ff107b82 */ /* 0x000e220000000800 */
[----:B------:R-:W-:-:S07]  /*47540*/  LEA.HI.X.SX32 R9, R9, R3, 0x1, P5 ;  /* 0x0000000309097211 */ /* 0x000fce00028f0eff */
[----:B------:R-:W0:Y:S01]  /*47550*/  LDC R17, c[0x0][0x278] ;  /* 0x00009e00ff117b82 */ /* 0x000e220000000800 */
[----:B------:R-:W-:Y:S02]  /*47560*/  IADD3 R12, P5, R21, R2, RZ ;  /* 0x00000002150c7210 */ /* 0x000fe40007fbe0ff */
[----:B------:R-:W-:Y:S01]  /*47570*/  PRMT R26, R247, 0x7632, R26 ;  /* 0x00007632f71a7816 */ /* 0x000fe2000000001a */
[----:B----4-:R-:W-:Y:S01]  /*47580*/  IMAD R21, R18, 0x3f6, RZ ;  /* 0x000003f612157824 */ /* 0x010fe200078e02ff */
[----:B------:R-:W-:Y:S02]  /*47590*/  LEA.HI.X.SX32 R13, R13, R3, 0x1, P5 ;  /* 0x000000030d0d7211 */ /* 0x000fe400028f0eff */
[----:B---3--:R-:W-:Y:S01]  /*475a0*/  PRMT R24, R4, 0x7632, R24 ;  /* 0x0000763204187816 */ /* 0x008fe20000000018 */
[----:B-1----:R-:W-:Y:S01]  /*475b0*/  IMAD R25, R22, 0x3f8, RZ ;  /* 0x000003f816197824 */ /* 0x002fe200078e02ff */
[----:B------:R1:W-:Y:S01]  /*475c0*/  STG.E.U16 desc[UR60][R8.64], R26 ;  /* 0x0000001a08007986 */ /* 0x0003e2000c10153c */
[----:B--2---:R-:W-:-:S03]  /*475d0*/  IMAD R19, R19, 0x3fa, RZ ;  /* 0x000003fa13137824 */ /* 0x004fc600078e02ff */
[----:B------:R2:W-:Y:S01]  /*475e0*/  STG.E.U16 desc[UR60][R10.64], R4 ;  /* 0x000000040a007986 */ /* 0x0005e2000c10153c */
[----:B------:R-:W-:Y:S02]  /*475f0*/  IMAD R23, R23, 0x3fc, RZ ;  /* 0x000003fc17177824 */ /* 0x000fe400078e02ff */
[----:B------:R-:W-:Y:S01]  /*47600*/  IMAD R234, R234, 0x1fc, RZ ;  /* 0x000001fceaea7824 */ /* 0x000fe200078e02ff */
[----:B------:R3:W-:Y:S01]  /*47610*/  STG.E.U16 desc[UR60][R12.64], R24 ;  /* 0x000000180c007986 */ /* 0x0007e2000c10153c */
[----:B-1----:R-:W-:-:S03]  /*47620*/  IMAD R9, R0, 0x1fb, RZ ;  /* 0x000001fb00097824 */ /* 0x002fc600078e02ff */
[----:B------:R1:W-:Y:S01]  /*47630*/  STG.E.U16 desc[UR60][R14.64], R5 ;  /* 0x000000050e007986 */ /* 0x0003e2000c10153c */
[-C--:B------:R-:W-:Y:S02]  /*47640*/  IADD3 R8, P5, R21, R2.reuse, RZ ;  /* 0x0000000215087210 */ /* 0x080fe40007fbe0ff */
[-C--:B--2---:R-:W-:Y:S02]  /*47650*/  IADD3 R10, P4, R25, R2.reuse, RZ ;  /* 0x00000002190a7210 */ /* 0x084fe40007f9e0ff */
[-C--:B------:R-:W-:Y:S02]  /*47660*/  LEA.HI.X.SX32 R9, R9, R3.reuse, 0x1, P5 ;  /* 0x0000000309097211 */ /* 0x080fe400028f0eff */
[----:B---3--:R-:W-:Y:S01]  /*47670*/  PRMT R13, R5, 0x7632, R13 ;  /* 0x00007632050d7816 */ /* 0x008fe2000000000d */
[----:B-1----:R-:W-:Y:S01]  /*47680*/  IMAD R15, R20, 0x3fe, RZ ;  /* 0x000003fe140f7824 */ /* 0x002fe200078e02ff */
[-C--:B------:R-:W-:Y:S01]  /*47690*/  IADD3 R4, P5, R19, R2.reuse, RZ ;  /* 0x0000000213047210 */ /* 0x080fe20007fbe0ff */
[----:B0-----:R-:W-:Y:S01]  /*476a0*/  IMAD R5, R16, 0x1fd, RZ ;  /* 0x000001fd10057824 */ /* 0x001fe200078e02ff */
[----:B------:R-:W-:Y:S01]  /*476b0*/  IADD3 R12, P6, R23, R2, RZ ;  /* 0x00000002170c7210 */ /* 0x000fe20007fde0ff */
[----:B------:R-:W-:Y:S01]  /*476c0*/  IMAD R236, R236, 0x1fe, RZ ;  /* 0x000001feecec7824 */ /* 0x000fe200078e02ff */
[----:B------:R-:W-:-:S02]  /*476d0*/  LEA.HI.X.SX32 R11, R234, R3, 0x1, P4 ;  /* 0x00000003ea0b7211 */ /* 0x000fc400020f0eff */
[----:B------:R-:W-:Y:S01]  /*476e0*/  IADD3 R2, P4, R15, R2, RZ ;  /* 0x000000020f027210 */ /* 0x000fe20007f9e0ff */
[----:B------:R-:W-:Y:S01]  /*476f0*/  IMAD R15, R17, 0x1ff, RZ ;  /* 0x000001ff110f7824 */ /* 0x000fe200078e02ff */
[----:B------:R0:W-:Y:S01]  /*47700*/  STG.E.U16 desc[UR60][R8.64], R13 ;  /* 0x0000000d08007986 */ /* 0x0001e2000c10153c */
[-C--:B------:R-:W-:Y:S02]  /*47710*/  LEA.HI.X.SX32 R5, R5, R3.reuse, 0x1, P5 ;  /* 0x0000000305057211 */ /* 0x080fe400028f0eff */
[----:B------:R-:W-:Y:S02]  /*47720*/  PRMT R16, R6, 0x7632, R16 ;  /* 0x0000763206107816 */ /* 0x000fe40000000010 */
[----:B------:R-:W-:Y:S01]  /*47730*/  PRMT R18, R7, 0x7632, R18 ;  /* 0x0000763207127816 */ /* 0x000fe20000000012 */
[----:B------:R1:W-:Y:S01]  /*47740*/  STG.E.U16 desc[UR60][R10.64], R6 ;  /* 0x000000060a007986 */ /* 0x0003e2000c10153c */
[-C--:B0-----:R-:W-:Y:S02]  /*47750*/  LEA.HI.X.SX32 R13, R236, R3.reuse, 0x1, P6 ;  /* 0x00000003ec0d7211 */ /* 0x081fe400030f0eff */
[----:B------:R-:W-:Y:S01]  /*47760*/  LEA.HI.X.SX32 R3, R15, R3, 0x1, P4 ;  /* 0x000000030f037211 */ /* 0x000fe200020f0eff */
[----:B------:R0:W-:Y:S04]  /*47770*/  STG.E.U16 desc[UR60][R4.64], R16 ;  /* 0x0000001004007986 */ /* 0x0001e8000c10153c */
[----:B------:R2:W-:Y:S04]  /*47780*/  STG.E.U16 desc[UR60][R12.64], R7 ;  /* 0x000000070c007986 */ /* 0x0005e8000c10153c */
[----:B------:R3:W-:Y:S01]  /*47790*/  STG.E.U16 desc[UR60][R2.64], R18 ;  /* 0x0000001202007986 */ /* 0x0007e2000c10153c */
[----:B------:R-:W-:-:S02]  /*477a0*/  FSEL R9, R239, -INF , P0 ;  /* 0xff800000ef097808 */ /* 0x000fc40000000000 */
[----:B------:R-:W-:Y:S02]  /*477b0*/  FSEL R8, R237, -INF , P3 ;  /* 0xff800000ed087808 */ /* 0x000fe40001800000 */
[----:B------:R-:W-:Y:S02]  /*477c0*/  FSEL R0, R238, -INF , P2 ;  /* 0xff800000ee007808 */ /* 0x000fe40001000000 */
[----:B------:R-:W-:Y:S01]  /*477d0*/  FSEL R14, R240, -INF , P1 ;  /* 0xff800000f00e7808 */ /* 0x000fe20000800000 */
[----:B-1----:R-:W-:Y:S01]  /*477e0*/  FFMA R10, R9, 0.69314718246459960938, R243 ;  /* 0x3f317218090a7823 */ /* 0x002fe200000000f3 */
[----:B------:R-:W-:Y:S01]  /*477f0*/  BAR.SYNC.DEFER_BLOCKING 0x0 ;  /* 0x0000000000007b1d */ /* 0x000fe20000010000 */
[----:B------:R-:W-:Y:S01]  /*47800*/  FFMA R11, R8, 0.69314718246459960938, R241 ;  /* 0x3f317218080b7823 */ /* 0x000fe200000000f1 */
[----:B0-----:R-:W-:Y:S01]  /*47810*/  FFMA R4, R0, 0.69314718246459960938, R242 ;  /* 0x3f31721800047823 */ /* 0x001fe200000000f2 */
[----:B------:R-:W-:-:S05]  /*47820*/  FFMA R5, R14, 0.69314718246459960938, R248 ;  /* 0x3f3172180e057823 */ /* 0x000fca00000000f8 */
[----:B------:R-:W0:Y:S08]  /*47830*/  LDC R0, c[0x0][0x27c] ;  /* 0x00009f00ff007b82 */ /* 0x000e300000000800 */
[----:B--2---:R-:W1:Y:S01]  /*47840*/  LDC.64 R12, c[0x0][0x230] ;  /* 0x00008c00ff0c7b82 */ /* 0x004e620000000a00 */
[C---:B------:R-:W-:Y:S01]  /*47850*/  SHF.L.U32 R6, R252.reuse, 0x2, RZ ;  /* 0x00000002fc067819 */ /* 0x040fe200000006ff */
[----:B---3--:R-:W-:-:S04]  /*47860*/  IMAD.HI R3, R252, 0x4, RZ ;  /* 0x00000004fc037827 */ /* 0x008fc800078e02ff */
[----:B0-----:R-:W-:-:S05]  /*47870*/  IMAD R0, R250, R0, RZ ;  /* 0x00000000fa007224 */ /* 0x001fca00078e02ff */
[C---:B------:R-:W-:Y:S01]  /*47880*/  SHF.L.U32 R7, R0.reuse, 0x2, RZ ;  /* 0x0000000200077819 */ /* 0x040fe200000006ff */
[----:B------:R-:W-:-:S03]  /*47890*/  IMAD.HI R0, R0, 0x4, RZ ;  /* 0x0000000400007827 */ /* 0x000fc600078e02ff */
[----:B-1----:R-:W-:-:S04]  /*478a0*/  IADD3 R2, P0, P1, R6, R12, R7 ;  /* 0x0000000c06027210 */ /* 0x002fc8000791e007 */
[----:B------:R-:W-:Y:S01]  /*478b0*/  IADD3.X R3, R3, R13, R0, P0, P1 ;  /* 0x0000000d03037210 */ /* 0x000fe200007e2400 */
[----:B------:R-:W-:Y:S04]  /*478c0*/  STS.64 [R251], R10 ;  /* 0x0000000afb007388 */ /* 0x000fe80000000a00 */
[----:B------:R-:W-:Y:S01]  /*478d0*/  STS.64 [R251+0x100], R4 ;  /* 0x00010004fb007388 */ /* 0x000fe20000000a00 */
[----:B------:R-:W-:Y:S06]  /*478e0*/  BAR.SYNC.DEFER_BLOCKING 0x0 ;  /* 0x0000000000007b1d */ /* 0x000fec0000010000 */
[----:B------:R-:W0:Y:S04]  /*478f0*/  LDS R9, [R249] ;  /* 0x00000000f9097984 */ /* 0x000e280000000800 */
[----:B0-----:R-:W-:Y:S01]  /*47900*/  STG.E desc[UR60][R2.64], R9 ;  /* 0x0000000902007986 */ /* 0x001fe2000c10193c */
[----:B------:R-:W-:Y:S05]  /*47910*/  EXIT ;  /* 0x000000000000794d */ /* 0x000fea0003800000 */
.L_x_2:
[----:B------:R-:W-:-:S00]  /*47920*/  BRA `(.L_x_2) ;  /* 0xfffffffc00fc7947 */ /* 0x000fc0000383ffff */
[----:B------:R-:W-:-:S00]  /*47930*/  NOP ;  /* 0x0000000000007918 */ /* 0x000fc00000000000 */
        /* <DEDUP_REMOVED lines=12> */
.L_x_3:


//--------------------- .nv.global.init           --------------------------
	.section	.nv.global.init,"aw",@progbits
.nv.global.init:
	.type		_$_str,@object
	.size		_$_str,(.L_0 - _$_str)
_$_str:
        /*0000*/ 	.byte	0x5f, 0x5f, 0x43, 0x55, 0x44, 0x41, 0x5f, 0x46, 0x54, 0x5a, 0x00
.L_0:


//--------------------- .nv.shared.attn_fwd       --------------------------
	.section	.nv.shared.attn_fwd,"aw",@nobits
	.sectionflags	@""
	.align	16
	.zero		1024


//--------------------- .nv.shared.reserved.0     --------------------------
	.section	.nv.shared.reserved.0,"aw",@nobits
	.weak		__nv_reservedSMEM_offset_0_alias
	.size		__nv_reservedSMEM_offset_0_alias, 0, 0
	.other		__nv_reservedSMEM_offset_0_alias,@"STO_CUDA_RESERVED_SHARED STV_DEFAULT"
__nv_reservedSMEM_offset_0_alias:
	.zero		0


//--------------------- .nv.constant0.attn_fwd    --------------------------
	.section	.nv.constant0.attn_fwd,"a",@progbits
	.sectionflags	@""
	.align	4
.nv.constant0.attn_fwd:
	.zero		664


//--------------------- SYMBOLS --------------------------

	.type		.nv.reservedSmem.offset0,@object
	.size		.nv.reservedSmem.offset0,0x4
